// auto-generated by cutlass_sweep.fmha — config: {"arch": "sm_90", "direction": "fwd", "dtype": "e4m3", "head_dim": 512, "mask": "residual", "schedule": "cooperative", "tile_kv": 128, "tile_q": 128}
#include "cutlass/cutlass.h"
#include "cute/tensor.hpp"
#include "cutlass/device_kernel.h"
#include "cutlass/kernel_hardware_info.h"
#include "88_hopper_fmha/collective/fmha_fusion.hpp"
#include "88_hopper_fmha/kernel/fmha_kernel_builder.hpp"

using namespace cute;
using Element = cutlass::float_e4m3_t;
using TileShape = Shape<_128, _128, _512>;
using StrideQ = cute::tuple<int, _1, cute::tuple<int, int>>;
using StrideK = cute::tuple<int, _1, cute::tuple<int, int>>;
using StrideV = cute::tuple<cute::_1, int, cute::tuple<int, int>>;

using Kernel = typename cutlass::fmha::kernel::FmhaBuilder<
    Element, float, float,
    TileShape, StrideQ, StrideK, StrideV,
    cutlass::fmha::collective::ResidualFusion,
    cutlass::gemm::KernelTmaWarpSpecializedCooperative
  >::Kernel;

auto* _anchor = &cutlass::device_kernel<Kernel>;


// ===== COMPILED SASS (sm_90a) =====

	.target	sm_90a

	.elftype	@"ET_EXEC"


//--------------------- .note.nv.tkinfo           --------------------------
	.section	.note.nv.tkinfo,"",@"SHT_NOTE"
	.sectionflags	@"SHF_NOTE_NV_TKINFO"
	.tkinfo
        /*0018*/ 	.word	0x00000002
        /*0030*/ 	.string	""
        /*0030*/ 	.string	"ptxas"
        /*0030*/ 	.string	"Cuda compilation tools, release 13.0, V13.0.88"
        /*0030*/ 	.string	"Build cuda_13.0.r13.0/compiler.36424714_0"
        /*0030*/ 	.string	"-arch sm_90a -m 64 "



//--------------------- .note.nv.cuinfo           --------------------------
	.section	.note.nv.cuinfo,"",@"SHT_NOTE"
	.sectionflags	@"SHF_NOTE_NV_CUINFO"
        /*0018*/ 	.short	0x0002
        /*001a*/ 	.short	0x005a
        /*001c*/ 	.short	0x0082
	.zero		2


//--------------------- .nv.info                  --------------------------
	.section	.nv.info,"",@"SHT_CUDA_INFO"
	.align	4


	//----- nvinfo : EIATTR_REGCOUNT
	.align		4
        /*0000*/ 	.byte	0x04, 0x2f
        /*0002*/ 	.short	(.L_16 - .L_15)
	.align		4
.L_15:
        /*0004*/ 	.word	index@(_ZN7cutlass13device_kernelINS_4fmha6kernel28FmhaKernelTmaWarpSpecializedINS1_10collective30FmhaMainloopTmaWarpSpecializedINS_12float_e4m3_tEffN4cute5tupleIJNS7_1CILi128EEESA_NS9_ILi512EEEEEENS8_IJiNS9_ILi1EEENS8_IJiiEEEEEESF_NS8_IJSD_iSE_EEENS4_14ResidualFusionEJEEENS4_15FmhaFwdEpilogueIS6_fNS8_IJNS9_ILi64EEESB_SA_EEEEENS2_23IndividualTileSchedulerEJEEEEEvNT_6ParamsE)
        /*0008*/ 	.word	0x000000a8


	//----- nvinfo : EIATTR_FRAME_SIZE
	.align		4
.L_16:
        /*000c*/ 	.byte	0x04, 0x11
        /*000e*/ 	.short	(.L_18 - .L_17)
	.align		4
.L_17:
        /*0010*/ 	.word	index@($__internal_0_$__cuda_sm20_rcp_rn_f32_slowpath)
        /*0014*/ 	.word	0x00000a88


	//----- nvinfo : EIATTR_FRAME_SIZE
	.align		4
.L_18:
        /*0018*/ 	.byte	0x04, 0x11
        /*001a*/ 	.short	(.L_20 - .L_19)
	.align		4
.L_19:
        /*001c*/ 	.word	index@(_ZN7cutlass13device_kernelINS_4fmha6kernel28FmhaKernelTmaWarpSpecializedINS1_10collective30FmhaMainloopTmaWarpSpecializedINS_12float_e4m3_tEffN4cute5tupleIJNS7_1CILi128EEESA_NS9_ILi512EEEEEENS8_IJiNS9_ILi1EEENS8_IJiiEEEEEESF_NS8_IJSD_iSE_EEENS4_14ResidualFusionEJEEENS4_15FmhaFwdEpilogueIS6_fNS8_IJNS9_ILi64EEESB_SA_EEEEENS2_23IndividualTileSchedulerEJEEEEEvNT_6ParamsE)
        /*0020*/ 	.word	0x00000a88


	//----- nvinfo : EIATTR_MIN_STACK_SIZE
	.align		4
.L_20:
        /*0024*/ 	.byte	0x04, 0x12
        /*0026*/ 	.short	(.L_22 - .L_21)
	.align		4
.L_21:
        /*0028*/ 	.word	index@(_ZN7cutlass13device_kernelINS_4fmha6kernel28FmhaKernelTmaWarpSpecializedINS1_10collective30FmhaMainloopTmaWarpSpecializedINS_12float_e4m3_tEffN4cute5tupleIJNS7_1CILi128EEESA_NS9_ILi512EEEEEENS8_IJiNS9_ILi1EEENS8_IJiiEEEEEESF_NS8_IJSD_iSE_EEENS4_14ResidualFusionEJEEENS4_15FmhaFwdEpilogueIS6_fNS8_IJNS9_ILi64EEESB_SA_EEEEENS2_23IndividualTileSchedulerEJEEEEEvNT_6ParamsE)
        /*002c*/ 	.word	0x00000a88
.L_22:


//--------------------- .nv.compat                --------------------------
	.section	.nv.compat,"",@"SHT_CUDA_COMPAT_INFO"
	.align	4
        /*0000*/ 	.byte	0x02, 0x09, 0x01, 0x00, 0x02, 0x02, 0x04, 0x00, 0x02, 0x05, 0x05, 0x00, 0x03, 0x07, 0x01, 0x01
        /*0010*/ 	.byte	0x02, 0x03, 0x01, 0x00, 0x02, 0x06, 0x01, 0x00, 0x04, 0x0b, 0x08, 0x00, 0x00, 0x00, 0x00, 0x00
        /*0020*/ 	.byte	0x00, 0x00, 0x00, 0x00


//--------------------- .nv.info._ZN7cutlass13device_kernelINS_4fmha6kernel28FmhaKernelTmaWarpSpecializedINS1_10collective30FmhaMainloopTmaWarpSpecializedINS_12float_e4m3_tEffN4cute5tupleIJNS7_1CILi128EEESA_NS9_ILi512EEEEEENS8_IJiNS9_ILi1EEENS8_IJiiEEEEEESF_NS8_IJSD_iSE_EEENS4_14ResidualFusionEJEEENS4_15FmhaFwdEpilogueIS6_fNS8_IJNS9_ILi64EEESB_SA_EEEEENS2_23IndividualTileSchedulerEJEEEEEvNT_6ParamsE --------------------------
	.section	.nv.info._ZN7cutlass13device_kernelINS_4fmha6kernel28FmhaKernelTmaWarpSpecializedINS1_10collective30FmhaMainloopTmaWarpSpecializedINS_12float_e4m3_tEffN4cute5tupleIJNS7_1CILi128EEESA_NS9_ILi512EEEEEENS8_IJiNS9_ILi1EEENS8_IJiiEEEEEESF_NS8_IJSD_iSE_EEENS4_14ResidualFusionEJEEENS4_15FmhaFwdEpilogueIS6_fNS8_IJNS9_ILi64EEESB_SA_EEEEENS2_23IndividualTileSchedulerEJEEEEEvNT_6ParamsE,"",@"SHT_CUDA_INFO"
	.sectionflags	@""
	.align	4


	//----- nvinfo : EIATTR_CUDA_API_VERSION
	.align		4
        /*0000*/ 	.byte	0x04, 0x37
        /*0002*/ 	.short	(.L_24 - .L_23)
.L_23:
        /*0004*/ 	.word	0x00000082


	//----- nvinfo : EIATTR_KPARAM_INFO
	.align		4
.L_24:
        /*0008*/ 	.byte	0x04, 0x17
        /*000a*/ 	.short	(.L_26 - .L_25)
.L_25:
        /*000c*/ 	.word	0x00000000
        /*0010*/ 	.short	0x0000
        /*0012*/ 	.short	0x0070
        /*0014*/ 	.byte	0x00, 0xf0, 0x01, 0x20


	//----- nvinfo : EIATTR_SPARSE_MMA_MASK
	.align		4
.L_26:
        /*0018*/ 	.byte	0x03, 0x50
        /*001a*/ 	.short	0x0000


	//----- nvinfo : EIATTR_MAXREG_COUNT
	.align		4
        /*001c*/ 	.byte	0x03, 0x1b
        /*001e*/ 	.short	0x00a8


	//----- nvinfo : EIATTR_NUM_BARRIERS
	.align		4
        /*0020*/ 	.byte	0x02, 0x4c
        /*0022*/ 	.byte	0x02
	.zero		1


	//----- nvinfo : EIATTR_EXTERNS
	.align		4
        /*0024*/ 	.byte	0x04, 0x0f
        /*0026*/ 	.short	(.L_28 - .L_27)


	//   ....[0]....
	.align		4
.L_27:
        /*0028*/ 	.word	index@(__assertfail)


	//----- nvinfo : EIATTR_ANNOTATIONS
	.align		4
.L_28:
        /*002c*/ 	.byte	0x04, 0x55
        /*002e*/ 	.short	(.L_30 - .L_29)


	//   ....[0]....
.L_29:
        /*0030*/ 	.word	0x00000001
        /*0034*/ 	.byte	0x20, 0x02, 0x00, 0x00, 0x01, 0x00, 0x00, 0x00, 0x80, 0x0a, 0x00, 0x00, 0x01, 0x00, 0x00, 0x00
        /* <DEDUP_REMOVED lines=1759> */
        /*6e34*/ 	.byte	0x90, 0x79, 0x02, 0x00, 0x01, 0x00, 0x00, 0x00, 0xf0, 0x7b, 0x02, 0x00


	//----- nvinfo : EIATTR_MERCURY_ISA_VERSION
	.align		4
.L_30:
        /*6e40*/ 	.byte	0x03, 0x5f
        /*6e42*/ 	.short	0x0101


	//----- nvinfo : EIATTR_INT_WARP_WIDE_INSTR_OFFSETS
	.align		4
        /*6e44*/ 	.byte	0x04, 0x31
        /*6e46*/ 	.short	(.L_32 - .L_31)


	//   ....[0]....
.L_31:
        /*6e48*/ 	.word	0x00000720


	//   ....[1]....
        /*6e4c*/ 	.word	0x00000730


	//   ....[2]....
        /*6e50*/ 	.word	0x00000740


	//   ....[3]....
        /*6e54*/ 	.word	0x00000750


	//   ....[4]....
        /*6e58*/ 	.word	0x000007c0


	//----- nvinfo : EIATTR_COOP_GROUP_MASK_REGIDS
	.align		4
.L_32:
        /*6e5c*/ 	.byte	0x04, 0x29
        /*6e5e*/ 	.short	(.L_34 - .L_33)


	//   ....[0]....
.L_33:
        /*6e60*/ 	.word	0xffffffff


	//   ....[1]....
        /*6e64*/ 	.word	0xffffffff


	//   ....[2]....
        /*6e68*/ 	.word	0xffffffff


	//   ....[3]....
        /*6e6c*/ 	.word	0xffffffff


	//   ....[4]....
        /*6e70*/ 	.word	0xffffffff


	//   ....[5]....
        /*6e74*/ 	.word	0xffffffff


	//   ....[6]....
        /*6e78*/ 	.word	0xffffffff


	//   ....[7]....
        /*6e7c*/ 	.word	0xffffffff


	//   ....[8]....
        /*6e80*/ 	.word	0xffffffff


	//   ....[9]....
        /*6e84*/ 	.word	0xffffffff


	//   ....[10]....
        /*6e88*/ 	.word	0xffffffff


	//   ....[11]....
        /*6e8c*/ 	.word	0xffffffff


	//   ....[12]....
        /*6e90*/ 	.word	0xffffffff


	//   ....[13]....
        /*6e94*/ 	.word	0xffffffff


	//   ....[14]....
        /*6e98*/ 	.word	0xffffffff


	//   ....[15]....
        /*6e9c*/ 	.word	0xffffffff


	//   ....[16]....
        /*6ea0*/ 	.word	0xffffffff


	//   ....[17]....
        /*6ea4*/ 	.word	0xffffffff


	//   ....[18]....
        /*6ea8*/ 	.word	0xffffffff


	//   ....[19]....
        /*6eac*/ 	.word	0xffffffff


	//   ....[20]....
        /*6eb0*/ 	.word	0xffffffff


	//   ....[21]....
        /*6eb4*/ 	.word	0xffffffff


	//   ....[22]....
        /*6eb8*/ 	.word	0xffffffff


	//   ....[23]....
        /*6ebc*/ 	.word	0xffffffff


	//   ....[24]....
        /*6ec0*/ 	.word	0xffffffff


	//   ....[25]....
        /*6ec4*/ 	.word	0xffffffff


	//   ....[26]....
        /*6ec8*/ 	.word	0xffffffff


	//   ....[27]....
        /*6ecc*/ 	.word	0xffffffff


	//   ....[28]....
        /*6ed0*/ 	.word	0xffffffff


	//   ....[29]....
        /*6ed4*/ 	.word	0xffffffff


	//   ....[30]....
        /*6ed8*/ 	.word	0xffffffff


	//   ....[31]....
        /*6edc*/ 	.word	0xffffffff


	//   ....[32]....
        /*6ee0*/ 	.word	0xffffffff


	//   ....[33]....
        /*6ee4*/ 	.word	0xffffffff


	//   ....[34]....
        /*6ee8*/ 	.word	0xffffffff


	//   ....[35]....
        /*6eec*/ 	.word	0xffffffff


	//   ....[36]....
        /*6ef0*/ 	.word	0xffffffff


	//   ....[37]....
        /*6ef4*/ 	.word	0xffffffff


	//   ....[38]....
        /*6ef8*/ 	.word	0xffffffff


	//   ....[39]....
        /*6efc*/ 	.word	0xffffffff


	//   ....[40]....
        /*6f00*/ 	.word	0xffffffff


	//   ....[41]....
        /*6f04*/ 	.word	0xffffffff


	//   ....[42]....
        /*6f08*/ 	.word	0xffffffff


	//   ....[43]....
        /*6f0c*/ 	.word	0xffffffff


	//   ....[44]....
        /*6f10*/ 	.word	0xffffffff


	//   ....[45]....
        /*6f14*/ 	.word	0xffffffff


	//   ....[46]....
        /*6f18*/ 	.word	0xffffffff


	//   ....[47]....
        /*6f1c*/ 	.word	0xffffffff


	//   ....[48]....
        /*6f20*/ 	.word	0xffffffff


	//   ....[49]....
        /*6f24*/ 	.word	0xffffffff


	//   ....[50]....
        /*6f28*/ 	.word	0xffffffff


	//   ....[51]....
        /*6f2c*/ 	.word	0xffffffff


	//   ....[52]....
        /*6f30*/ 	.word	0xffffffff


	//   ....[53]....
        /*6f34*/ 	.word	0xffffffff


	//   ....[54]....
        /*6f38*/ 	.word	0xffffffff


	//   ....[55]....
        /*6f3c*/ 	.word	0xffffffff


	//   ....[56]....
        /*6f40*/ 	.word	0xffffffff


	//   ....[57]....
        /*6f44*/ 	.word	0xffffffff


	//   ....[58]....
        /*6f48*/ 	.word	0xffffffff


	//   ....[59]....
        /*6f4c*/ 	.word	0xffffffff


	//   ....[60]....
        /*6f50*/ 	.word	0xffffffff


	//   ....[61]....
        /*6f54*/ 	.word	0xffffffff


	//   ....[62]....
        /*6f58*/ 	.word	0xffffffff


	//   ....[63]....
        /*6f5c*/ 	.word	0xffffffff


	//   ....[64]....
        /*6f60*/ 	.word	0xffffffff


	//   ....[65]....
        /*6f64*/ 	.word	0xffffffff


	//   ....[66]....
        /*6f68*/ 	.word	0xffffffff


	//   ....[67]....
        /*6f6c*/ 	.word	0xffffffff


	//   ....[68]....
        /*6f70*/ 	.word	0xffffffff


	//   ....[69]....
        /*6f74*/ 	.word	0xffffffff


	//----- nvinfo : EIATTR_COOP_GROUP_INSTR_OFFSETS
	.align		4
.L_34:
        /*6f78*/ 	.byte	0x04, 0x28
        /*6f7a*/ 	.short	(.L_36 - .L_35)


	//   ....[0]....
.L_35:
        /*6f7c*/ 	.word	0x00000060


	//   ....[1]....
        /*6f80*/ 	.word	0x00000090


	//   ....[2]....
        /*6f84*/ 	.word	0x000001c0


	//   ....[3]....
        /*6f88*/ 	.word	0x000003a0


	//   ....[4]....
        /*6f8c*/ 	.word	0x00000560


	//   ....[5]....
        /*6f90*/ 	.word	0x000006c0


	//   ....[6]....
        /*6f94*/ 	.word	0x00002860


	//   ....[7]....
        /*6f98*/ 	.word	0x00002940


	//   ....[8]....
        /*6f9c*/ 	.word	0x000029a0


	//   ....[9]....
        /*6fa0*/ 	.word	0x00002a90


	//   ....[10]....
        /*6fa4*/ 	.word	0x00005270


	//   ....[11]....
        /*6fa8*/ 	.word	0x000052f0


	//   ....[12]....
        /*6fac*/ 	.word	0x00005390


	//   ....[13]....
        /*6fb0*/ 	.word	0x000053c0


	//   ....[14]....
        /*6fb4*/ 	.word	0x000053f0


	//   ....[15]....
        /*6fb8*/ 	.word	0x00005420


	//   ....[16]....
        /*6fbc*/ 	.word	0x00005450


	//   ....[17]....
        /*6fc0*/ 	.word	0x00005480


	//   ....[18]....
        /*6fc4*/ 	.word	0x00005490


	//   ....[19]....
        /*6fc8*/ 	.word	0x000054a0


	//   ....[20]....
        /*6fcc*/ 	.word	0x000054b0


	//   ....[21]....
        /*6fd0*/ 	.word	0x000054c0


	//   ....[22]....
        /*6fd4*/ 	.word	0x000054d0


	//   ....[23]....
        /*6fd8*/ 	.word	0x000054e0


	//   ....[24]....
        /*6fdc*/ 	.word	0x00005510


	//   ....[25]....
        /*6fe0*/ 	.word	0x00005540


	//   ....[26]....
        /*6fe4*/ 	.word	0x0000a9f0


	//   ....[27]....
        /*6fe8*/ 	.word	0x0000aa50


	//   ....[28]....
        /*6fec*/ 	.word	0x0000bcc0


	//   ....[29]....
        /*6ff0*/ 	.word	0x0000bf20


	//   ....[30]....
        /*6ff4*/ 	.word	0x0000f3b0


	//   ....[31]....
        /*6ff8*/ 	.word	0x0000f3c0


	//   ....[32]....
        /*6ffc*/ 	.word	0x0000f3d0


	//   ....[33]....
        /*7000*/ 	.word	0x0000f3e0


	//   ....[34]....
        /*7004*/ 	.word	0x0000f3f0


	//   ....[35]....
        /*7008*/ 	.word	0x0000f400


	//   ....[36]....
        /*700c*/ 	.word	0x0000f410


	//   ....[37]....
        /*7010*/ 	.word	0x0000f420


	//   ....[38]....
        /*7014*/ 	.word	0x0000f430


	//   ....[39]....
        /*7018*/ 	.word	0x0000f440


	//   ....[40]....
        /*701c*/ 	.word	0x0000f450


	//   ....[41]....
        /*7020*/ 	.word	0x0000f460


	//   ....[42]....
        /*7024*/ 	.word	0x0000f470


	//   ....[43]....
        /*7028*/ 	.word	0x0000f480


	//   ....[44]....
        /*702c*/ 	.word	0x0000f490


	//   ....[45]....
        /*7030*/ 	.word	0x0000f4a0


	//   ....[46]....
        /*7034*/ 	.word	0x00016310


	//   ....[47]....
        /*7038*/ 	.word	0x00016370


	//   ....[48]....
        /*703c*/ 	.word	0x00017620


	//   ....[49]....
        /*7040*/ 	.word	0x00017690


	//   ....[50]....
        /*7044*/ 	.word	0x0001ab30


	//   ....[51]....
        /*7048*/ 	.word	0x0001ab50


	//   ....[52]....
        /*704c*/ 	.word	0x0001ab70


	//   ....[53]....
        /*7050*/ 	.word	0x0001ab90


	//   ....[54]....
        /*7054*/ 	.word	0x0001abb0


	//   ....[55]....
        /*7058*/ 	.word	0x0001abd0


	//   ....[56]....
        /*705c*/ 	.word	0x0001abf0


	//   ....[57]....
        /*7060*/ 	.word	0x0001ac10


	//   ....[58]....
        /*7064*/ 	.word	0x0001ac30


	//   ....[59]....
        /*7068*/ 	.word	0x0001ac50


	//   ....[60]....
        /*706c*/ 	.word	0x0001ac70


	//   ....[61]....
        /*7070*/ 	.word	0x0001ac90


	//   ....[62]....
        /*7074*/ 	.word	0x0001acb0


	//   ....[63]....
        /*7078*/ 	.word	0x0001acd0


	//   ....[64]....
        /*707c*/ 	.word	0x0001acf0


	//   ....[65]....
        /*7080*/ 	.word	0x0001ad10


	//   ....[66]....
        /*7084*/ 	.word	0x000206a0


	//   ....[67]....
        /*7088*/ 	.word	0x000206e0


	//   ....[68]....
        /*708c*/ 	.word	0x00020720


	//   ....[69]....
        /*7090*/ 	.word	0x00020730


	//----- nvinfo : EIATTR_REG_RECONFIG
	.align		4
.L_36:
        /*7094*/ 	.byte	0x01, 0x54
	.zero		2


	//----- nvinfo : EIATTR_SYSCALL_OFFSETS
	.align		4
        /*7098*/ 	.byte	0x04, 0x46
        /*709a*/ 	.short	(.L_38 - .L_37)


	//   ....[0]....
.L_37:
        /*709c*/ 	.word	0x00022bd0


	//   ....[1]....
        /*70a0*/ 	.word	0x00022d50


	//----- nvinfo : EIATTR_MBARRIER_INSTR_OFFSETS
	.align		4
.L_38:
        /*70a4*/ 	.byte	0x04, 0x39
        /*70a6*/ 	.short	(.L_40 - .L_39)


	//   ....[0]....
.L_39:
        /*70a8*/ 	.word	0x00000350
        /*70ac*/ 	.word	0x000000ff
        /*70b0*/ 	.word	0x00060050
        /*70b4*/ 	.short	0x0100
        /*70b6*/ 	.byte	0x09
	.zero		1


	//   ....[1]....
        /*70b8*/ 	.word	0x00000360
        /*70bc*/ 	.word	0x000000ff
        /*70c0*/ 	.word	0x00060060
        /*70c4*/ 	.short	0x0100
        /*70c6*/ 	.byte	0x09
	.zero		1


	//   ....[2]....
        /*70c8*/ 	.word	0x00000370
        /*70cc*/ 	.word	0x000000ff
        /*70d0*/ 	.word	0x00060058
        /*70d4*/ 	.short	0x0100
        /*70d6*/ 	.byte	0x09
	.zero		1


	//   ....[3]....
        /*70d8*/ 	.word	0x00000380
        /*70dc*/ 	.word	0x000000ff
        /*70e0*/ 	.word	0x00060068
        /*70e4*/ 	.short	0x0100
        /*70e6*/ 	.byte	0x09
	.zero		1


	//   ....[4]....
        /*70e8*/ 	.word	0x000004b0
        /*70ec*/ 	.word	0x000000ff
        /*70f0*/ 	.word	0x00060000
        /*70f4*/ 	.short	0x0100
        /*70f6*/ 	.byte	0x09
	.zero		1


	//   ....[5]....
        /*70f8*/ 	.word	0x000004c0
        /*70fc*/ 	.word	0x000000ff
        /*7100*/ 	.word	0x00060028
        /*7104*/ 	.short	0x0100
        /*7106*/ 	.byte	0x09
	.zero		1


	//   ....[6]....
        /*7108*/ 	.word	0x000004d0
        /*710c*/ 	.word	0x000000ff
        /*7110*/ 	.word	0x00060008
        /*7114*/ 	.short	0x0100
        /*7116*/ 	.byte	0x09
	.zero		1


	//   ....[7]....
        /*7118*/ 	.word	0x000004e0
        /*711c*/ 	.word	0x000000ff
        /*7120*/ 	.word	0x00060030
        /*7124*/ 	.short	0x0100
        /*7126*/ 	.byte	0x09
	.zero		1


	//   ....[8]....
        /*7128*/ 	.word	0x000004f0
        /*712c*/ 	.word	0x000000ff
        /*7130*/ 	.word	0x00060010
        /*7134*/ 	.short	0x0100
        /*7136*/ 	.byte	0x09
	.zero		1


	//   ....[9]....
        /*7138*/ 	.word	0x00000500
        /*713c*/ 	.word	0x000000ff
        /*7140*/ 	.word	0x00060038
        /*7144*/ 	.short	0x0100
        /*7146*/ 	.byte	0x09
	.zero		1


	//   ....[10]....
        /*7148*/ 	.word	0x00000510
        /*714c*/ 	.word	0x000000ff
        /*7150*/ 	.word	0x00060018
        /*7154*/ 	.short	0x0100
        /*7156*/ 	.byte	0x09
	.zero		1


	//   ....[11]....
        /*7158*/ 	.word	0x00000520
        /*715c*/ 	.word	0x000000ff
        /*7160*/ 	.word	0x00060040
        /*7164*/ 	.short	0x0100
        /*7166*/ 	.byte	0x09
	.zero		1


	//   ....[12]....
        /*7168*/ 	.word	0x00000530
        /*716c*/ 	.word	0x000000ff
        /*7170*/ 	.word	0x00060020
        /*7174*/ 	.short	0x0100
        /*7176*/ 	.byte	0x09
	.zero		1


	//   ....[13]....
        /*7178*/ 	.word	0x00000540
        /*717c*/ 	.word	0x000000ff
        /*7180*/ 	.word	0x00060048
        /*7184*/ 	.short	0x0100
        /*7186*/ 	.byte	0x09
	.zero		1


	//   ....[14]....
        /*7188*/ 	.word	0x00000670
        /*718c*/ 	.word	0x000000ff
        /*7190*/ 	.word	0x00060070
        /*7194*/ 	.short	0x0100
        /*7196*/ 	.byte	0x09
	.zero		1


	//   ....[15]....
        /*7198*/ 	.word	0x00000680
        /*719c*/ 	.word	0x000000ff
        /*71a0*/ 	.word	0x00060080
        /*71a4*/ 	.short	0x0100
        /*71a6*/ 	.byte	0x09
	.zero		1


	//   ....[16]....
        /*71a8*/ 	.word	0x00000690
        /*71ac*/ 	.word	0x000000ff
        /*71b0*/ 	.word	0x00060078
        /*71b4*/ 	.short	0x0100
        /*71b6*/ 	.byte	0x09
	.zero		1


	//   ....[17]....
        /*71b8*/ 	.word	0x000006a0
        /*71bc*/ 	.word	0x000000ff
        /*71c0*/ 	.word	0x00060088
        /*71c4*/ 	.short	0x0100
        /*71c6*/ 	.byte	0x09
	.zero		1


	//   ....[18]....
        /*71c8*/ 	.word	0x000007e0
        /*71cc*/ 	.word	0x000000ff
        /*71d0*/ 	.word	0x00060090
        /*71d4*/ 	.short	0x0100
        /*71d6*/ 	.byte	0x06
	.zero		1


	//   ....[19]....
        /*71d8*/ 	.word	0x000007f0
        /*71dc*/ 	.word	0x000000ff
        /*71e0*/ 	.word	0x00060098
        /*71e4*/ 	.short	0x0100
        /*71e6*/ 	.byte	0x06
	.zero		1


	//   ....[20]....
        /*71e8*/ 	.word	0x00000800
        /*71ec*/ 	.word	0x000000ff
        /*71f0*/ 	.word	0x000600a0
        /*71f4*/ 	.short	0x0100
        /*71f6*/ 	.byte	0x06
	.zero		1


	//   ....[21]....
        /*71f8*/ 	.word	0x00000810
        /*71fc*/ 	.word	0x000000ff
        /*7200*/ 	.word	0x000600a8
        /*7204*/ 	.short	0x0100
        /*7206*/ 	.byte	0x06
	.zero		1


	//   ....[22]....
        /*7208*/ 	.word	0x00000910
        /*720c*/ 	.word	0x000000ff
        /*7210*/ 	.word	0x000600c0
        /*7214*/ 	.short	0x0100
        /*7216*/ 	.byte	0x09
	.zero		1


	//   ....[23]....
        /*7218*/ 	.word	0x00000920
        /*721c*/ 	.word	0x000000ff
        /*7220*/ 	.word	0x000600e0
        /*7224*/ 	.short	0x0100
        /*7226*/ 	.byte	0x09
	.zero		1


	//   ....[24]....
        /*7228*/ 	.word	0x00000930
        /*722c*/ 	.word	0x000000ff
        /*7230*/ 	.word	0x000600c8
        /*7234*/ 	.short	0x0100
        /*7236*/ 	.byte	0x09
	.zero		1


	//   ....[25]....
        /*7238*/ 	.word	0x00000940
        /*723c*/ 	.word	0x000000ff
        /*7240*/ 	.word	0x000600e8
        /*7244*/ 	.short	0x0100
        /*7246*/ 	.byte	0x09
	.zero		1


	//   ....[26]....
        /*7248*/ 	.word	0x00000950
        /*724c*/ 	.word	0x000000ff
        /*7250*/ 	.word	0x000600d0
        /*7254*/ 	.short	0x0100
        /*7256*/ 	.byte	0x09
	.zero		1


	//   ....[27]....
        /*7258*/ 	.word	0x00000960
        /*725c*/ 	.word	0x000000ff
        /*7260*/ 	.word	0x000600f0
        /*7264*/ 	.short	0x0100
        /*7266*/ 	.byte	0x09
	.zero		1


	//   ....[28]....
        /*7268*/ 	.word	0x00000970
        /*726c*/ 	.word	0x000000ff
        /*7270*/ 	.word	0x000600d8
        /*7274*/ 	.short	0x0100
        /*7276*/ 	.byte	0x09
	.zero		1


	//   ....[29]....
        /*7278*/ 	.word	0x00000980
        /*727c*/ 	.word	0x000000ff
        /*7280*/ 	.word	0x000600f8
        /*7284*/ 	.short	0x0100
        /*7286*/ 	.byte	0x09
	.zero		1


	//   ....[30]....
        /*7288*/ 	.word	0x00000fa0
        /*728c*/ 	.word	0x000000ff
        /*7290*/ 	.word	0x00060050
        /*7294*/ 	.short	0x010a
        /*7296*/ 	.byte	0x05
	.zero		1


	//   ....[31]....
        /*7298*/ 	.word	0x00001020
        /*729c*/ 	.word	0x000000ff
        /*72a0*/ 	.word	0x00060000
        /*72a4*/ 	.short	0x010a
        /*72a6*/ 	.byte	0x3d
	.zero		1


	//   ....[32]....
        /*72a8*/ 	.word	0x000010a0
        /*72ac*/ 	.word	0x000000ff
        /*72b0*/ 	.word	0xfffffff8
        /*72b4*/ 	.short	0x010a
        /*72b6*/ 	.byte	0x04
	.zero		1


	//   ....[33]....
        /*72b8*/ 	.word	0x00004350
        /*72bc*/ 	.word	0x0000001b
        /*72c0*/ 	.word	0x00000000
        /*72c4*/ 	.short	0x0101
        /*72c6*/ 	.byte	0x0f
	.zero		1


	//   ....[34]....
        /*72c8*/ 	.word	0x00005640
        /*72cc*/ 	.word	0x000000ff
        /*72d0*/ 	.word	0x00060008
        /*72d4*/ 	.short	0x010a
        /*72d6*/ 	.byte	0x3d
	.zero		1


	//   ....[35]....
        /*72d8*/ 	.word	0x00009e00
        /*72dc*/ 	.word	0x000000ff
        /*72e0*/ 	.word	0x00000000
        /*72e4*/ 	.short	0x0101
        /*72e6*/ 	.byte	0x04
	.zero		1


	//   ....[36]....
        /*72e8*/ 	.word	0x00009f80
        /*72ec*/ 	.word	0x000000ff
        /*72f0*/ 	.word	0x00060000
        /*72f4*/ 	.short	0x010a
        /*72f6*/ 	.byte	0x06
	.zero		1


	//   ....[37]....
        /*72f8*/ 	.word	0x0000f550
        /*72fc*/ 	.word	0x000000ff
        /*7300*/ 	.word	0x00060000
        /*7304*/ 	.short	0x010a
        /*7306*/ 	.byte	0x06
	.zero		1


	//   ....[38]....
        /*7308*/ 	.word	0x0000fa50
        /*730c*/ 	.word	0x000000ff
        /*7310*/ 	.word	0x00060000
        /*7314*/ 	.short	0x010a
        /*7316*/ 	.byte	0x06
	.zero		1


	//   ....[39]....
        /*7318*/ 	.word	0x00014da0
        /*731c*/ 	.word	0x000000ff
        /*7320*/ 	.word	0x00000000
        /*7324*/ 	.short	0x0101
        /*7326*/ 	.byte	0x06
	.zero		1


	//   ....[40]....
        /*7328*/ 	.word	0x00014e50
        /*732c*/ 	.word	0x000000ff
        /*7330*/ 	.word	0x00000000
        /*7334*/ 	.short	0x0101
        /*7336*/ 	.byte	0x06
	.zero		1


	//   ....[41]....
        /*7338*/ 	.word	0x00015020
        /*733c*/ 	.word	0x000000ff
        /*7340*/ 	.word	0x00060000
        /*7344*/ 	.short	0x010a
        /*7346*/ 	.byte	0x06
	.zero		1


	//   ....[42]....
        /*7348*/ 	.word	0x0001ab40
        /*734c*/ 	.word	0x000000ff
        /*7350*/ 	.word	0x00060000
        /*7354*/ 	.short	0x010a
        /*7356*/ 	.byte	0x06
	.zero		1


	//   ....[43]....
        /*7358*/ 	.word	0x0001b080
        /*735c*/ 	.word	0x000000ff
        /*7360*/ 	.word	0x00060000
        /*7364*/ 	.short	0x010a
        /*7366*/ 	.byte	0x06
	.zero		1


	//   ....[44]....
        /*7368*/ 	.word	0x000204d0
        /*736c*/ 	.word	0x000000ff
        /*7370*/ 	.word	0x00000000
        /*7374*/ 	.short	0x0101
        /*7376*/ 	.byte	0x06
	.zero		1


	//   ....[45]....
        /*7378*/ 	.word	0x00020580
        /*737c*/ 	.word	0x000000ff
        /*7380*/ 	.word	0x00000000
        /*7384*/ 	.short	0x0101
        /*7386*/ 	.byte	0x06
	.zero		1


	//   ....[46]....
        /*7388*/ 	.word	0x000227b0
        /*738c*/ 	.word	0x000000ff
        /*7390*/ 	.word	0x00000008
        /*7394*/ 	.short	0x010a
        /*7396*/ 	.byte	0x05
	.zero		1


	//   ....[47]....
        /*7398*/ 	.word	0x00026360
        /*739c*/ 	.word	0x00000000
        /*73a0*/ 	.word	0x00060090
        /*73a4*/ 	.short	0x0101
        /*73a6*/ 	.byte	0x3d
	.zero		1


	//   ....[48]....
        /*73a8*/ 	.word	0x000264b0
        /*73ac*/ 	.word	0x00000004
        /*73b0*/ 	.word	0x00060060
        /*73b4*/ 	.short	0x010a
        /*73b6*/ 	.byte	0x3f
	.zero		1


	//   ....[49]....
        /*73b8*/ 	.word	0x00026840
        /*73bc*/ 	.word	0x00000005
        /*73c0*/ 	.word	0x00060028
        /*73c4*/ 	.short	0x010a
        /*73c6*/ 	.byte	0x3f
	.zero		1


	//   ....[50]....
        /*73c8*/ 	.word	0x00026bd0
        /*73cc*/ 	.word	0x00000005
        /*73d0*/ 	.word	0x00060060
        /*73d4*/ 	.short	0x010a
        /*73d6*/ 	.byte	0x3f
	.zero		1


	//   ....[51]....
        /*73d8*/ 	.word	0x00026f90
        /*73dc*/ 	.word	0x00000004
        /*73e0*/ 	.word	0x00060028
        /*73e4*/ 	.short	0x010a
        /*73e6*/ 	.byte	0x3f
	.zero		1


	//   ....[52]....
        /*73e8*/ 	.word	0x000272c0
        /*73ec*/ 	.word	0x00000006
        /*73f0*/ 	.word	0x00060028
        /*73f4*/ 	.short	0x010a
        /*73f6*/ 	.byte	0x3f
	.zero		1


	//   ....[53]....
        /*73f8*/ 	.word	0x00027680
        /*73fc*/ 	.word	0x00000006
        /*7400*/ 	.word	0x00060028
        /*7404*/ 	.short	0x010a
        /*7406*/ 	.byte	0x3f
	.zero		1


	//   ....[54]....
        /*7408*/ 	.word	0x000278e0
        /*740c*/ 	.word	0x00000005
        /*7410*/ 	.word	0x00060050
        /*7414*/ 	.short	0x010a
        /*7416*/ 	.byte	0x3f
	.zero		1


	//   ....[55]....
        /*7418*/ 	.word	0x00027940
        /*741c*/ 	.word	0x00000005
        /*7420*/ 	.word	0x00060000
        /*7424*/ 	.short	0x010a
        /*7426*/ 	.byte	0x3f
	.zero		1


	//   ....[56]....
        /*7428*/ 	.word	0x000279c0
        /*742c*/ 	.word	0x00000005
        /*7430*/ 	.word	0xfffffff8
        /*7434*/ 	.short	0x010a
        /*7436*/ 	.byte	0x3f
	.zero		1


	//   ....[57]....
        /*7438*/ 	.word	0x00027a20
        /*743c*/ 	.word	0x00000009
        /*7440*/ 	.word	0x00060008
        /*7444*/ 	.short	0x010a
        /*7446*/ 	.byte	0x3f
	.zero		1


	//   ....[58]....
        /*7448*/ 	.word	0x00027a80
        /*744c*/ 	.word	0x00000004
        /*7450*/ 	.word	0x00060000
        /*7454*/ 	.short	0x010a
        /*7456*/ 	.byte	0x3f
	.zero		1


	//   ....[59]....
        /*7458*/ 	.word	0x00027ae0
        /*745c*/ 	.word	0x00000000
        /*7460*/ 	.word	0x00060000
        /*7464*/ 	.short	0x010a
        /*7466*/ 	.byte	0x3f
	.zero		1


	//   ....[60]....
        /*7468*/ 	.word	0x00027b40
        /*746c*/ 	.word	0x00000006
        /*7470*/ 	.word	0x00060000
        /*7474*/ 	.short	0x010a
        /*7476*/ 	.byte	0x3f
	.zero		1


	//   ....[61]....
        /*7478*/ 	.word	0x00027ba0
        /*747c*/ 	.word	0x00000000
        /*7480*/ 	.word	0x00060000
        /*7484*/ 	.short	0x010a
        /*7486*/ 	.byte	0x3f
	.zero		1


	//   ....[62]....
        /*7488*/ 	.word	0x00027c20
        /*748c*/ 	.word	0x00000003
        /*7490*/ 	.word	0x00000008
        /*7494*/ 	.short	0x010a
        /*7496*/ 	.byte	0x3f
	.zero		1


	//   ....[63]....
        /*7498*/ 	.word	0x00027c70
        /*749c*/ 	.word	0x00000004
        /*74a0*/ 	.word	0x00060060
        /*74a4*/ 	.short	0x010a
        /*74a6*/ 	.byte	0x3f
	.zero		1


	//   ....[64]....
        /*74a8*/ 	.word	0x00027cc0
        /*74ac*/ 	.word	0x00000005
        /*74b0*/ 	.word	0x00060028
        /*74b4*/ 	.short	0x010a
        /*74b6*/ 	.byte	0x3f
	.zero		1


	//   ....[65]....
        /*74b8*/ 	.word	0x00027d10
        /*74bc*/ 	.word	0x00000005
        /*74c0*/ 	.word	0x00060060
        /*74c4*/ 	.short	0x010a
        /*74c6*/ 	.byte	0x3f
	.zero		1


	//   ....[66]....
        /*74c8*/ 	.word	0x00027d60
        /*74cc*/ 	.word	0x00000004
        /*74d0*/ 	.word	0x00060028
        /*74d4*/ 	.short	0x010a
        /*74d6*/ 	.byte	0x3f
	.zero		1


	//   ....[67]....
        /*74d8*/ 	.word	0x00027db0
        /*74dc*/ 	.word	0x00000006
        /*74e0*/ 	.word	0x00060028
        /*74e4*/ 	.short	0x010a
        /*74e6*/ 	.byte	0x3f
	.zero		1


	//   ....[68]....
        /*74e8*/ 	.word	0x00027e00
        /*74ec*/ 	.word	0x00000006
        /*74f0*/ 	.word	0x00060028
        /*74f4*/ 	.short	0x010a
        /*74f6*/ 	.byte	0x3f
	.zero		1


	//----- nvinfo : EIATTR_NUM_MBARRIERS
	.align		4
.L_40:
        /*74f8*/ 	.byte	0x03, 0x38
        /*74fa*/ 	.short	0x001e


	//----- nvinfo : EIATTR_EXIT_INSTR_OFFSETS
	.align		4
        /*74fc*/ 	.byte	0x04, 0x1c
        /*74fe*/ 	.short	(.L_42 - .L_41)


	//   ....[0]....
.L_41:
        /*7500*/ 	.word	0x00000a30


	//   ....[1]....
        /*7504*/ 	.word	0x00026370


	//   ....[2]....
        /*7508*/ 	.word	0x000263b0


	//   ....[3]....
        /*750c*/ 	.word	0x00027190


	//   ....[4]....
        /*7510*/ 	.word	0x000278c0


	//----- nvinfo : EIATTR_MAX_THREADS
	.align		4
.L_42:
        /*7514*/ 	.byte	0x04, 0x05
        /*7516*/ 	.short	(.L_44 - .L_43)
.L_43:
        /*7518*/ 	.word	0x00000180
        /*751c*/ 	.word	0x00000001
        /*7520*/ 	.word	0x00000001


	//----- nvinfo : EIATTR_CRS_STACK_SIZE
	.align		4
.L_44:
        /*7524*/ 	.byte	0x04, 0x1e
        /*7526*/ 	.short	(.L_46 - .L_45)
.L_45:
        /*7528*/ 	.word	0x00000000


	//----- nvinfo : EIATTR_CBANK_PARAM_SIZE
	.align		4
.L_46:
        /*752c*/ 	.byte	0x03, 0x19
        /*752e*/ 	.short	0x0870


	//----- nvinfo : EIATTR_PARAM_CBANK
	.align		4
        /*7530*/ 	.byte	0x04, 0x0a
        /*7532*/ 	.short	(.L_48 - .L_47)
	.align		4
.L_47:
        /*7534*/ 	.word	index@(.nv.constant0._ZN7cutlass13device_kernelINS_4fmha6kernel28FmhaKernelTmaWarpSpecializedINS1_10collective30FmhaMainloopTmaWarpSpecializedINS_12float_e4m3_tEffN4cute5tupleIJNS7_1CILi128EEESA_NS9_ILi512EEEEEENS8_IJiNS9_ILi1EEENS8_IJiiEEEEEESF_NS8_IJSD_iSE_EEENS4_14ResidualFusionEJEEENS4_15FmhaFwdEpilogueIS6_fNS8_IJNS9_ILi64EEESB_SA_EEEEENS2_23IndividualTileSchedulerEJEEEEEvNT_6ParamsE)
        /*7538*/ 	.short	0x0210
        /*753a*/ 	.short	0x0870


	//----- nvinfo : EIATTR_SW_WAR
	.align		4
.L_48:
        /*753c*/ 	.byte	0x04, 0x36
        /*753e*/ 	.short	(.L_50 - .L_49)
.L_49:
        /*7540*/ 	.word	0x00000008
.L_50:


//--------------------- .nv.callgraph             --------------------------
	.section	.nv.callgraph,"",@"SHT_CUDA_CALLGRAPH"
	.align	4
	.sectionentsize	8
	.align		4
        /*0000*/ 	.word	0x00000000
	.align		4
        /*0004*/ 	.word	0xffffffff
	.align		4
        /*0008*/ 	.word	index@(_ZN7cutlass13device_kernelINS_4fmha6kernel28FmhaKernelTmaWarpSpecializedINS1_10collective30FmhaMainloopTmaWarpSpecializedINS_12float_e4m3_tEffN4cute5tupleIJNS7_1CILi128EEESA_NS9_ILi512EEEEEENS8_IJiNS9_ILi1EEENS8_IJiiEEEEEESF_NS8_IJSD_iSE_EEENS4_14ResidualFusionEJEEENS4_15FmhaFwdEpilogueIS6_fNS8_IJNS9_ILi64EEESB_SA_EEEEENS2_23IndividualTileSchedulerEJEEEEEvNT_6ParamsE)
	.align		4
        /*000c*/ 	.word	index@(__assertfail)
	.align		4
        /*0010*/ 	.word	0x00000000
	.align		4
        /*0014*/ 	.word	0xfffffffe
	.align		4
        /*0018*/ 	.word	0x00000000
	.align		4
        /*001c*/ 	.word	0xfffffffd
	.align		4
        /*0020*/ 	.word	0x00000000
	.align		4
        /*0024*/ 	.word	0xfffffffc


//--------------------- .nv.constant4             --------------------------
	.section	.nv.constant4,"a",@progbits
	.align	8
	.align		8
.nv.constant4:
        /*0000*/ 	.dword	__assertfail
	.align		8
        /*0008*/ 	.dword	__unnamed_1
	.align		8
        /*0010*/ 	.dword	__unnamed_2
	.align		8
        /*0018*/ 	.dword	_ZN39_INTERNAL_85f1f1b6_4_k_cu_06b2cc0e_35014cuda3std3__45__cpo5beginE
	.align		8
        /*0020*/ 	.dword	_ZN39_INTERNAL_85f1f1b6_4_k_cu_06b2cc0e_35014cuda3std3__45__cpo3endE
	.align		8
        /*0028*/ 	.dword	_ZN39_INTERNAL_85f1f1b6_4_k_cu_06b2cc0e_35014cuda3std3__45__cpo6cbeginE
	.align		8
        /*0030*/ 	.dword	_ZN39_INTERNAL_85f1f1b6_4_k_cu_06b2cc0e_35014cuda3std3__45__cpo4cendE
	.align		8
        /*0038*/ 	.dword	_ZN39_INTERNAL_85f1f1b6_4_k_cu_06b2cc0e_35014cuda3std3__441_GLOBAL__N__85f1f1b6_4_k_cu_06b2cc0e_35016ignoreE
	.align		8
        /*0040*/ 	.dword	_ZN39_INTERNAL_85f1f1b6_4_k_cu_06b2cc0e_35014cuda3std3__419piecewise_constructE
	.align		8
        /*0048*/ 	.dword	_ZN39_INTERNAL_85f1f1b6_4_k_cu_06b2cc0e_35014cuda3std3__48in_placeE
	.align		8
        /*0050*/ 	.dword	_ZN39_INTERNAL_85f1f1b6_4_k_cu_06b2cc0e_35014cuda3std6ranges3__45__cpo4swapE
	.align		8
        /*0058*/ 	.dword	_ZN39_INTERNAL_85f1f1b6_4_k_cu_06b2cc0e_35014cuda3std6ranges3__45__cpo9iter_moveE
	.align		8
        /*0060*/ 	.dword	_ZN39_INTERNAL_85f1f1b6_4_k_cu_06b2cc0e_35014cute7productE
	.align		8
        /*0068*/ 	.dword	_ZN39_INTERNAL_85f1f1b6_4_k_cu_06b2cc0e_35014cute1_E
	.align		8
        /*0070*/ 	.dword	$str$24
	.align		8
        /*0078*/ 	.dword	$str$25


//--------------------- .text._ZN7cutlass13device_kernelINS_4fmha6kernel28FmhaKernelTmaWarpSpecializedINS1_10collective30FmhaMainloopTmaWarpSpecializedINS_12float_e4m3_tEffN4cute5tupleIJNS7_1CILi128EEESA_NS9_ILi512EEEEEENS8_IJiNS9_ILi1EEENS8_IJiiEEEEEESF_NS8_IJSD_iSE_EEENS4_14ResidualFusionEJEEENS4_15FmhaFwdEpilogueIS6_fNS8_IJNS9_ILi64EEESB_SA_EEEEENS2_23IndividualTileSchedulerEJEEEEEvNT_6ParamsE --------------------------
	.section	.text._ZN7cutlass13device_kernelINS_4fmha6kernel28FmhaKernelTmaWarpSpecializedINS1_10collective30FmhaMainloopTmaWarpSpecializedINS_12float_e4m3_tEffN4cute5tupleIJNS7_1CILi128EEESA_NS9_ILi512EEEEEENS8_IJiNS9_ILi1EEENS8_IJiiEEEEEESF_NS8_IJSD_iSE_EEENS4_14ResidualFusionEJEEENS4_15FmhaFwdEpilogueIS6_fNS8_IJNS9_ILi64EEESB_SA_EEEEENS2_23IndividualTileSchedulerEJEEEEEvNT_6ParamsE,"ax",@progbits
	.align	128
.text._ZN7cutlass13device_kernelINS_4fmha6kernel28FmhaKernelTmaWarpSpecializedINS1_10collective30FmhaMainloopTmaWarpSpecializedINS_12float_e4m3_tEffN4cute5tupleIJNS7_1CILi128EEESA_NS9_ILi512EEEEEENS8_IJiNS9_ILi1EEENS8_IJiiEEEEEESF_NS8_IJSD_iSE_EEENS4_14ResidualFusionEJEEENS4_15FmhaFwdEpilogueIS6_fNS8_IJNS9_ILi64EEESB_SA_EEEEENS2_23IndividualTileSchedulerEJEEEEEvNT_6ParamsE:
        .type           _ZN7cutlass13device_kernelINS_4fmha6kernel28FmhaKernelTmaWarpSpecializedINS1_10collective30FmhaMainloopTmaWarpSpecializedINS_12float_e4m3_tEffN4cute5tupleIJNS7_1CILi128EEESA_NS9_ILi512EEEEEENS8_IJiNS9_ILi1EEENS8_IJiiEEEEEESF_NS8_IJSD_iSE_EEENS4_14ResidualFusionEJEEENS4_15FmhaFwdEpilogueIS6_fNS8_IJNS9_ILi64EEESB_SA_EEEEENS2_23IndividualTileSchedulerEJEEEEEvNT_6ParamsE,@function
        .size           _ZN7cutlass13device_kernelINS_4fmha6kernel28FmhaKernelTmaWarpSpecializedINS1_10collective30FmhaMainloopTmaWarpSpecializedINS_12float_e4m3_tEffN4cute5tupleIJNS7_1CILi128EEESA_NS9_ILi512EEEEEENS8_IJiNS9_ILi1EEENS8_IJiiEEEEEESF_NS8_IJSD_iSE_EEENS4_14ResidualFusionEJEEENS4_15FmhaFwdEpilogueIS6_fNS8_IJNS9_ILi64EEESB_SA_EEEEENS2_23IndividualTileSchedulerEJEEEEEvNT_6ParamsE,(.L_x_132 - _ZN7cutlass13device_kernelINS_4fmha6kernel28FmhaKernelTmaWarpSpecializedINS1_10collective30FmhaMainloopTmaWarpSpecializedINS_12float_e4m3_tEffN4cute5tupleIJNS7_1CILi128EEESA_NS9_ILi512EEEEEENS8_IJiNS9_ILi1EEENS8_IJiiEEEEEESF_NS8_IJSD_iSE_EEENS4_14ResidualFusionEJEEENS4_15FmhaFwdEpilogueIS6_fNS8_IJNS9_ILi64EEESB_SA_EEEEENS2_23IndividualTileSchedulerEJEEEEEvNT_6ParamsE)
        .other          _ZN7cutlass13device_kernelINS_4fmha6kernel28FmhaKernelTmaWarpSpecializedINS1_10collective30FmhaMainloopTmaWarpSpecializedINS_12float_e4m3_tEffN4cute5tupleIJNS7_1CILi128EEESA_NS9_ILi512EEEEEENS8_IJiNS9_ILi1EEENS8_IJiiEEEEEESF_NS8_IJSD_iSE_EEENS4_14ResidualFusionEJEEENS4_15FmhaFwdEpilogueIS6_fNS8_IJNS9_ILi64EEESB_SA_EEEEENS2_23IndividualTileSchedulerEJEEEEEvNT_6ParamsE,@"STO_CUDA_ENTRY STV_DEFAULT"
_ZN7cutlass13device_kernelINS_4fmha6kernel28FmhaKernelTmaWarpSpecializedINS1_10collective30FmhaMainloopTmaWarpSpecializedINS_12float_e4m3_tEffN4cute5tupleIJNS7_1CILi128EEESA_NS9_ILi512EEEEEENS8_IJiNS9_ILi1EEENS8_IJiiEEEEEESF_NS8_IJSD_iSE_EEENS4_14ResidualFusionEJEEENS4_15FmhaFwdEpilogueIS6_fNS8_IJNS9_ILi64EEESB_SA_EEEEENS2_23IndividualTileSchedulerEJEEEEEvNT_6ParamsE:
[----:B------:R-:W1:Y:S02]  /*0000*/  LDC R1, c[0x0][0x28] ;  /* 0x00000a00ff017b82 */ /* 0x000e640000000800 */
[----:B-1----:R-:W-:Y:S01]  /*0010*/  IADD3 R1, R1, -0xa88, RZ ;  /* 0xfffff57801017810 */ /* 0x002fe20007ffe0ff */
[----:B------:R-:W1:Y:S01]  /*0020*/  S2R R0, SR_TID.X ;  /* 0x0000000000007919 */ /* 0x000e620000002100 */
[----:B------:R-:W-:Y:S01]  /*0030*/  ELECT P1, URZ, PT ;  /* 0x00000000003f782f */ /* 0x000fe20003820000 */
[----:B------:R-:W-:Y:S01]  /*0040*/  BSSY B0, `(.L_x_0) ;  /* 0x0000017000007945 */ /* 0x000fe20003800000 */
[----:B-1----:R-:W-:-:S05]  /*0050*/  SHF.R.U32.HI R2, RZ, 0x5, R0 ;  /* 0x00000005ff027819 */ /* 0x002fca0000011600 */
[----:B------:R-:W1:Y:S02]  /*0060*/  SHFL.IDX PT, R3, R2, RZ, 0x1f ;  /* 0x00001fff02037589 */ /* 0x000e6400000e0000 */
[----:B-1----:R-:W-:Y:S02]  /*0070*/  R2UR UR4, R3 ;  /* 0x00000000030472ca */ /* 0x002fe400000e0000 */
[----:B------:R-:W-:-:S06]  /*0080*/  SHF.R.U32.HI R3, RZ, 0x7, R0 ;  /* 0x00000007ff037819 */ /* 0x000fcc0000011600 */
[----:B------:R-:W1:Y:S05]  /*0090*/  SHFL.IDX PT, R3, R3, RZ, 0x1f ;  /* 0x00001fff03037589 */ /* 0x000e6a00000e0000 */
[----:B------:R-:W-:Y:S02]  /*00a0*/  USHF.R.S32.HI UR5, URZ, 0x1f, UR4 ;  /* 0x0000001f3f057899 */ /* 0x000fe40008011404 */
[----:B------:R-:W-:Y:S02]  /*00b0*/  ISETP.NE.OR P0, PT, RZ, UR4, !P1 ;  /* 0x00000004ff007c0c */ /* 0x000fe4000cf05670 */
[----:B------:R-:W-:-:S04]  /*00c0*/  ULEA.HI UR5, UR5, UR4, URZ, 0x2 ;  /* 0x0000000405057291 */ /* 0x000fc8000f8f103f */
[----:B------:R-:W-:-:S04]  /*00d0*/  ULOP3.LUT UR5, UR5, 0xfffffffc, URZ, 0xc0, !UPT ;  /* 0xfffffffc05057892 */ /* 0x000fc8000f8ec03f */
[----:B------:R-:W-:-:S03]  /*00e0*/  UIADD3 UR8, UR4, -UR5, URZ ;  /* 0x8000000504087290 */ /* 0x000fc6000fffe03f */
[----:B------:R-:W-:Y:S09]  /*00f0*/  @P0 BRA `(.L_x_1) ;  /* 0x00000000002c0947 */ /* 0x000ff20003800000 */
[----:B------:R-:W-:Y:S02]  /*0100*/  ULDC.64 UR4, c[0x0][0x198] ;  /* 0x0000660000047ab9 */ /* 0x000fe40000000a00 */
[----:B------:R-:W-:Y:S02]  /*0110*/  UIADD3 UR6, UP0, UR4, 0xf0, URZ ;  /* 0x000000f004067890 */ /* 0x000fe4000ff1e03f */
[----:B------:R-:W-:Y:S02]  /*0120*/  UIADD3 UR10, UP1, UR4, 0x1f0, URZ ;  /* 0x000001f0040a7890 */ /* 0x000fe4000ff3e03f */
[----:B------:R-:W-:Y:S02]  /*0130*/  UIADD3 UR4, UP2, UR4, 0x2f0, URZ ;  /* 0x000002f004047890 */ /* 0x000fe4000ff5e03f */
[----:B------:R-:W-:Y:S02]  /*0140*/  UIADD3.X UR7, URZ, UR5, URZ, UP0, !UPT ;  /* 0x000000053f077290 */ /* 0x000fe400087fe43f */
[----:B------:R-:W-:-:S02]  /*0150*/  UIADD3.X UR11, URZ, UR5, URZ, UP1, !UPT ;  /* 0x000000053f0b7290 */ /* 0x000fc40008ffe43f */
[----:B------:R-:W-:-:S05]  /*0160*/  UIADD3.X UR5, URZ, UR5, URZ, UP2, !UPT ;  /* 0x000000053f057290 */ /* 0x000fca00097fe43f */
[----:B------:R2:W-:Y:S02]  /*0170*/  UTMACCTL.PF [UR6] ;  /* 0x00000000060079b9 */ /* 0x0005e40008040000 */
[----:B------:R2:W-:Y:S02]  /*0180*/  UTMACCTL.PF [UR10] ;  /* 0x000000000a0079b9 */ /* 0x0005e40008040000 */
[----:B------:R2:W-:Y:S02]  /*0190*/  UTMACCTL.PF [UR4] ;  /* 0x00000000040079b9 */ /* 0x0005e40008040000 */
[----:B--2---:R-:W-:Y:S01]  /*01a0*/  NOP ;  /* 0x0000000000007918 */ /* 0x004fe20000000000 */
.L_x_1:
[----:B------:R-:W-:Y:S05]  /*01b0*/  BSYNC B0 ;  /* 0x0000000000007941 */ /* 0x000fea0003800000 */
.L_x_0:
[----:B------:R-:W2:Y:S01]  /*01c0*/  SHFL.IDX PT, R4, R2, RZ, 0x1f ;  /* 0x00001fff02047589 */ /* 0x000ea200000e0000 */
[----:B-1----:R-:W-:Y:S01]  /*01d0*/  R2UR UR4, R3 ;  /* 0x00000000030472ca */ /* 0x002fe200000e0000 */
[----:B------:R-:W-:-:S12]  /*01e0*/  UISETP.NE.AND UP0, UPT, UR8, 0x1, UPT ;  /* 0x000000010800788c */ /* 0x000fd8000bf05270 */
[----:B------:R-:W-:Y:S01]  /*01f0*/  IMAD.U32 R5, RZ, RZ, UR4 ;  /* 0x00000004ff057e24 */ /* 0x000fe2000f8e00ff */
[----:B------:R-:W-:Y:S02]  /*0200*/  UIADD3 UR10, UR4, -0x1, URZ ;  /* 0xffffffff040a7890 */ /* 0x000fe4000fffe03f */
[----:B------:R-:W-:Y:S02]  /*0210*/  UISETP.EQ.AND UP0, UPT, UR4, URZ, !UP0 ;  /* 0x0000003f0400728c */ /* 0x000fe4000c702270 */
[----:B------:R1:W-:Y:S01]  /*0220*/  STL [R1+0x214], R5 ;  /* 0x0002140501007387 */ /* 0x0003e20000100800 */
[----:B------:R-:W-:Y:S02]  /*0230*/  UISETP.GE.U32.AND UP1, UPT, UR10, 0x4, UPT ;  /* 0x000000040a00788c */ /* 0x000fe4000bf26070 */
[----:B------:R-:W-:Y:S01]  /*0240*/  USEL UR14, URZ, 0x1, !UP0 ;  /* 0x000000013f0e7887 */ /* 0x000fe2000c000000 */
[----:B--2---:R-:W-:-:S03]  /*0250*/  ISETP.NE.AND P0, PT, R4, RZ, PT ;  /* 0x000000ff0400720c */ /* 0x004fc60003f05270 */
[----:B------:R-:W-:-:S10]  /*0260*/  USEL UR14, UR14, 0x2, UP1 ;  /* 0x000000020e0e7887 */ /* 0x000fd40008800000 */
[----:B-1----:R-:W-:Y:S05]  /*0270*/  @P0 BRA `(.L_x_2) ;  /* 0x0000000000480947 */ /* 0x002fea0003800000 */
[----:B------:R-:W1:Y:S01]  /*0280*/  S2UR UR9, SR_CgaCtaId ;  /* 0x00000000000979c3 */ /* 0x000e620000008800 */
[----:B------:R-:W-:Y:S01]  /*0290*/  UMOV UR4, 0x400 ;  /* 0x0000040000047882 */ /* 0x000fe20000000000 */
[----:B------:R-:W-:Y:S01]  /*02a0*/  UMOV UR5, 0x1 ;  /* 0x0000000100057882 */ /* 0x000fe20000000000 */
[----:B------:R-:W-:Y:S01]  /*02b0*/  UMOV UR6, 0x80 ;  /* 0x0000008000067882 */ /* 0x000fe20000000000 */
[----:B------:R-:W-:Y:S01]  /*02c0*/  ELECT P0, URZ, PT ;  /* 0x00000000003f782f */ /* 0x000fe20003800000 */
[----:B------:R-:W-:-:S04]  /*02d0*/  UIADD3 UR6, -UR6, 0x100000, URZ ;  /* 0x0010000006067890 */ /* 0x000fc8000fffe13f */
[----:B------:R-:W-:Y:S02]  /*02e0*/  USHF.L.U32 UR7, UR6, 0xb, URZ ;  /* 0x0000000b06077899 */ /* 0x000fe4000800063f */
[----:B------:R-:W-:Y:S02]  /*02f0*/  USHF.L.U32 UR6, UR6, 0x1, URZ ;  /* 0x0000000106067899 */ /* 0x000fe4000800063f */
[----:B-1----:R-:W-:Y:S02]  /*0300*/  ULEA UR9, UR9, UR4, 0x18 ;  /* 0x0000000409097291 */ /* 0x002fe4000f8ec03f */
[----:B------:R-:W-:-:S04]  /*0310*/  UIADD3 UR4, -UR5, 0x100000, URZ ;  /* 0x0010000005047890 */ /* 0x000fc8000fffe13f */
[----:B------:R-:W-:Y:S02]  /*0320*/  USHF.L.U32 UR5, UR4, 0xb, URZ ;  /* 0x0000000b04057899 */ /* 0x000fe4000800063f */
[----:B------:R-:W-:Y:S01]  /*0330*/  USHF.L.U32 UR4, UR4, 0x1, URZ ;  /* 0x0000000104047899 */ /* 0x000fe2000800063f */
[----:B------:R-:W1:Y:S11]  /*0340*/  FENCE.VIEW.ASYNC.S ;  /* 0x00000000000073c6 */ /* 0x000e760000000000 */
[----:B-1----:R1:W2:Y:S01]  /*0350*/  SYNCS.EXCH.64 URZ, [UR9+0x60050], UR4 ;  /* 0x06005004093f75b2 */ /* 0x0022a20008000100 */
[----:B------:R1:W3:Y:S01]  /*0360*/  SYNCS.EXCH.64 URZ, [UR9+0x60060], UR6 ;  /* 0x06006006093f75b2 */ /* 0x0002e20008000100 */
[----:B------:R1:W4:Y:S01]  /*0370*/  SYNCS.EXCH.64 URZ, [UR9+0x60058], UR4 ;  /* 0x06005804093f75b2 */ /* 0x0003220008000100 */
[----:B------:R1:W1:Y:S01]  /*0380*/  SYNCS.EXCH.64 URZ, [UR9+0x60068], UR6 ;  /* 0x06006806093f75b2 */ /* 0x0002620008000100 */
[----:B------:R-:W-:Y:S01]  /*0390*/  NOP ;  /* 0x0000000000007918 */ /* 0x000fe20000000000 */
.L_x_2:
[----:B------:R-:W5:Y:S01]  /*03a0*/  SHFL.IDX PT, R3, R2, RZ, 0x1f ;  /* 0x00001fff02037589 */ /* 0x000f6200000e0000 */
[----:B------:R-:W-:Y:S01]  /*03b0*/  NOP ;  /* 0x0000000000007918 */ /* 0x000fe20000000000 */
[----:B-----5:R-:W-:-:S13]  /*03c0*/  ISETP.NE.AND P0, PT, R3, RZ, PT ;  /* 0x000000ff0300720c */ /* 0x020fda0003f05270 */
[----:B------:R-:W-:Y:S05]  /*03d0*/  @P0 BRA `(.L_x_3) ;  /* 0x0000000000600947 */ /* 0x000fea0003800000 */
[----:B-1----:R-:W1:Y:S01]  /*03e0*/  S2UR UR5, SR_CgaCtaId ;  /* 0x00000000000579c3 */ /* 0x002e620000008800 */
[----:B------:R-:W-:Y:S01]  /*03f0*/  UMOV UR4, 0x400 ;  /* 0x0000040000047882 */ /* 0x000fe20000000000 */
[----:B------:R-:W-:Y:S01]  /*0400*/  UMOV UR6, 0x1 ;  /* 0x0000000100067882 */ /* 0x000fe20000000000 */
[----:B------:R-:W-:Y:S01]  /*0410*/  UMOV UR11, 0x100 ;  /* 0x00000100000b7882 */ /* 0x000fe20000000000 */
[----:B------:R-:W-:-:S04]  /*0420*/  UIADD3 UR6, -UR6, 0x100000, URZ ;  /* 0x0010000006067890 */ /* 0x000fc8000fffe13f */
[----:B------:R-:W-:Y:S02]  /*0430*/  USHF.L.U32 UR7, UR6, 0xb, URZ ;  /* 0x0000000b06077899 */ /* 0x000fe4000800063f */
[----:B------:R-:W-:Y:S01]  /*0440*/  USHF.L.U32 UR6, UR6, 0x1, URZ ;  /* 0x0000000106067899 */ /* 0x000fe2000800063f */
[----:B------:R-:W-:Y:S01]  /*0450*/  ELECT P0, URZ, PT ;  /* 0x00000000003f782f */ /* 0x000fe20003800000 */
[----:B-1----:R-:W-:Y:S02]  /*0460*/  ULEA UR9, UR5, UR4, 0x18 ;  /* 0x0000000405097291 */ /* 0x002fe4000f8ec03f */
[----:B------:R-:W-:-:S04]  /*0470*/  UIADD3 UR4, -UR11, 0x100000, URZ ;  /* 0x001000000b047890 */ /* 0x000fc8000fffe13f */
[----:B------:R-:W-:Y:S02]  /*0480*/  USHF.L.U32 UR5, UR4, 0xb, URZ ;  /* 0x0000000b04057899 */ /* 0x000fe4000800063f */
[----:B------:R-:W-:Y:S01]  /*0490*/  USHF.L.U32 UR4, UR4, 0x1, URZ ;  /* 0x0000000104047899 */ /* 0x000fe2000800063f */
[----:B------:R-:W1:Y:S03]  /*04a0*/  FENCE.VIEW.ASYNC.S ;  /* 0x00000000000073c6 */ /* 0x000e660000000000 */
[----:B-1----:R1:W1:Y:S08]  /*04b0*/  SYNCS.EXCH.64 URZ, [UR9+0x60000], UR6 ;  /* 0x06000006093f75b2 */ /* 0x0022700008000100 */
[----:B------:R1:W1:Y:S01]  /*04c0*/  SYNCS.EXCH.64 URZ, [UR9+0x60028], UR4 ;  /* 0x06002804093f75b2 */ /* 0x0002620008000100 */
        /* <DEDUP_REMOVED lines=8> */
[----:B------:R-:W-:Y:S01]  /*0550*/  NOP ;  /* 0x0000000000007918 */ /* 0x000fe20000000000 */
.L_x_3:
        /* <DEDUP_REMOVED lines=21> */
[----:B------:R-:W-:Y:S01]  /*06b0*/  NOP ;  /* 0x0000000000007918 */ /* 0x000fe20000000000 */
.L_x_4:
[----:B------:R-:W5:Y:S01]  /*06c0*/  SHFL.IDX PT, R3, R2, RZ, 0x1f ;  /* 0x00001fff02037589 */ /* 0x000f6200000e0000 */
[----:B------:R-:W-:Y:S01]  /*06d0*/  ELECT P0, URZ, PT ;  /* 0x00000000003f782f */ /* 0x000fe20003800000 */
[----:B------:R-:W-:Y:S01]  /*06e0*/  NOP ;  /* 0x0000000000007918 */ /* 0x000fe20000000000 */
[----:B-1----:R-:W-:Y:S02]  /*06f0*/  UMOV UR4, 0x80 ;  /* 0x0000008000047882 */ /* 0x002fe40000000000 */
[C---:B-----5:R-:W-:Y:S02]  /*0700*/  ISETP.NE.OR P0, PT, R3.reuse, RZ, !P0 ;  /* 0x000000ff0300720c */ /* 0x060fe40004705670 */
[----:B------:R-:W-:-:S11]  /*0710*/  ISETP.NE.AND P2, PT, R3, RZ, PT ;  /* 0x000000ff0300720c */ /* 0x000fd60003f45270 */
[----:B------:R-:W-:Y:S01]  /*0720*/  VOTEU.ALL UP0, P0 ;  /* 0x00000000003f7886 */ /* 0x000fe20000000000 */
[----:B------:R-:W-:Y:S01]  /*0730*/  VOTEU.ALL UP2, P0 ;  /* 0x00000000003f7886 */ /* 0x000fe20000040000 */
[----:B------:R-:W-:Y:S01]  /*0740*/  VOTEU.ALL UP3, P0 ;  /* 0x00000000003f7886 */ /* 0x000fe20000060000 */
[----:B------:R-:W-:Y:S02]  /*0750*/  VOTEU.ALL UP4, P0 ;  /* 0x00000000003f7886 */ /* 0x000fe40000080000 */
[----:B------:R-:W1:Y:S01]  /*0760*/  @!UP0 S2UR UR7, SR_CgaCtaId ;  /* 0x00000000000789c3 */ /* 0x000e620000008800 */
[----:B------:R-:W-:Y:S01]  /*0770*/  @!UP0 UMOV UR6, 0x400 ;  /* 0x0000040000068882 */ /* 0x000fe20000000000 */
[----:B------:R-:W-:-:S04]  /*0780*/  @!UP0 UIADD3 UR4, -UR4, 0x100000, URZ ;  /* 0x0010000004048890 */ /* 0x000fc8000fffe13f */
[----:B------:R-:W-:Y:S02]  /*0790*/  @!UP0 USHF.L.U32 UR5, UR4, 0xb, URZ ;  /* 0x0000000b04058899 */ /* 0x000fe4000800063f */
[----:B------:R-:W-:Y:S02]  /*07a0*/  @!UP0 USHF.L.U32 UR4, UR4, 0x1, URZ ;  /* 0x0000000104048899 */ /* 0x000fe4000800063f */
[----:B-1----:R-:W-:Y:S01]  /*07b0*/  @!UP0 ULEA UR6, UR7, UR6, 0x18 ;  /* 0x0000000607068291 */ /* 0x002fe2000f8ec03f */
[----:B------:R-:W-:Y:S01]  /*07c0*/  VOTEU.ALL UP0, P0 ;  /* 0x00000000003f7886 */ /* 0x000fe20000000000 */
[----:B------:R-:W1:Y:S10]  /*07d0*/  FENCE.VIEW.ASYNC.S ;  /* 0x00000000000073c6 */ /* 0x000e740000000000 */
[----:B-1----:R1:W1:Y:S01]  /*07e0*/  @!UP0 SYNCS.EXCH.64 URZ, [UR6+0x60090], UR4 ;  /* 0x06009004063f85b2 */ /* 0x0022620008000100 */
[----:B------:R1:W1:Y:S01]  /*07f0*/  @!UP2 SYNCS.EXCH.64 URZ, [UR6+0x60098], UR4 ;  /* 0x06009804063fa5b2 */ /* 0x0002620008000100 */
[----:B------:R1:W1:Y:S01]  /*0800*/  @!UP3 SYNCS.EXCH.64 URZ, [UR6+0x600a0], UR4 ;  /* 0x0600a004063fb5b2 */ /* 0x0002620008000100 */
[----:B------:R1:W1:Y:S01]  /*0810*/  @!UP4 SYNCS.EXCH.64 URZ, [UR6+0x600a8], UR4 ;  /* 0x0600a804063fc5b2 */ /* 0x0002620008000100 */
[----:B------:R-:W-:Y:S01]  /*0820*/  NOP ;  /* 0x0000000000007918 */ /* 0x000fe20000000000 */
[----:B------:R-:W-:Y:S05]  /*0830*/  @P2 BRA `(.L_x_5) ;  /* 0x0000000000582947 */ /* 0x000fea0003800000 */
[----:B-1----:R-:W1:Y:S01]  /*0840*/  S2UR UR5, SR_CgaCtaId ;  /* 0x00000000000579c3 */ /* 0x002e620000008800 */
[----:B------:R-:W-:Y:S01]  /*0850*/  UMOV UR4, 0x400 ;  /* 0x0000040000047882 */ /* 0x000fe20000000000 */
[----:B------:R-:W-:Y:S01]  /*0860*/  UMOV UR6, 0x20 ;  /* 0x0000002000067882 */ /* 0x000fe20000000000 */
[----:B------:R-:W-:Y:S01]  /*0870*/  UMOV UR7, 0x80 ;  /* 0x0000008000077882 */ /* 0x000fe20000000000 */
[----:B------:R-:W-:Y:S01]  /*0880*/  ELECT P0, URZ, PT ;  /* 0x00000000003f782f */ /* 0x000fe20003800000 */
[----:B-1----:R-:W-:Y:S02]  /*0890*/  ULEA UR9, UR5, UR4, 0x18 ;  /* 0x0000000405097291 */ /* 0x002fe4000f8ec03f */
[----:B------:R-:W-:-:S04]  /*08a0*/  UIADD3 UR4, -UR6, 0x100000, URZ ;  /* 0x0010000006047890 */ /* 0x000fc8000fffe13f */
[----:B------:R-:W-:Y:S02]  /*08b0*/  USHF.L.U32 UR5, UR4, 0xb, URZ ;  /* 0x0000000b04057899 */ /* 0x000fe4000800063f */
[----:B------:R-:W-:Y:S02]  /*08c0*/  USHF.L.U32 UR4, UR4, 0x1, URZ ;  /* 0x0000000104047899 */ /* 0x000fe4000800063f */
        /* <DEDUP_REMOVED lines=13> */
.L_x_5:
[----:B-1----:R-:W-:Y:S01]  /*09a0*/  R2UR UR4, R5 ;  /* 0x00000000050472ca */ /* 0x002fe200000e0000 */
[----:B------:R-:W-:Y:S01]  /*09b0*/  NOP ;  /* 0x0000000000007918 */ /* 0x000fe20000000000 */
[----:B------:R-:W-:Y:S01]  /*09c0*/  MOV R2, UR8 ;  /* 0x0000000800027c02 */ /* 0x000fe20008000f00 */
[----:B--234-:R-:W-:Y:S03]  /*09d0*/  BAR.SYNC.DEFER_BLOCKING 0x0 ;  /* 0x0000000000007b1d */ /* 0x01cfe60000010000 */
[----:B------:R-:W-:-:S07]  /*09e0*/  ISETP.EQ.AND P2, PT, R2, 0x1, P1 ;  /* 0x000000010200780c */ /* 0x000fce0000f42270 */
[----:B------:R-:W-:-:S13]  /*09f0*/  ISETP.NE.AND P0, PT, RZ, UR4, PT ;  /* 0x00000004ff007c0c */ /* 0x000fda000bf05270 */
[----:B------:R-:W-:Y:S05]  /*0a00*/  @!P0 BRA `(.L_x_6) ;  /* 0x00000258005c8947 */ /* 0x000fea0003800000 */
[----:B------:R-:W-:-:S06]  /*0a10*/  UISETP.GT.U32.AND UP0, UPT, UR10, 0x3, UPT ;  /* 0x000000030a00788c */ /* 0x000fcc000bf04070 */
[----:B------:R-:W-:-:S13]  /*0a20*/  PLOP3.LUT P0, PT, PT, PT, UP0, 0x80, 0x0 ;  /* 0x000000000000781c */ /* 0x000fda0003f0f008 */
[----:B------:R-:W-:Y:S05]  /*0a30*/  @P0 EXIT ;  /* 0x000000000000094d */ /* 0x000fea0003800000 */
.L_x_7:
[----:B------:R-:W-:-:S08]  /*0a40*/  NOP ;  /* 0x0000000000007918 */ /* 0x000fd00000000000 */
[----:B------:R-:W1:Y:S02]  /*0a50*/  USETMAXREG.TRY_ALLOC.CTAPOOL UP0, 0xf0 ;  /* 0x000000f0000079c8 */ /* 0x000e640008000600 */
[----:B-1----:R-:W-:-:S13]  /*0a60*/  PLOP3.LUT P0, PT, PT, PT, UP0, 0x80, 0x0 ;  /* 0x000000000000781c */ /* 0x002fda0003f0f008 */
[----:B------:R-:W-:Y:S05]  /*0a70*/  @!P0 BRA `(.L_x_7) ;  /* 0xfffffffc00f08947 */ /* 0x000fea000383ffff */
[----:B------:R-:W2:Y:S01]  /*0a80*/  LDL R3, [R1+0x214] ;  /* 0x0002140001037983 */ /* 0x000ea20000100800 */
[----:B------:R-:W1:Y:S01]  /*0a90*/  S2UR UR5, SR_CTAID.X ;  /* 0x00000000000579c3 */ /* 0x000e620000002500 */
[----:B------:R-:W-:Y:S01]  /*0aa0*/  UMOV UR11, URZ ;  /* 0x0000003f000b7c82 */ /* 0x000fe20008000000 */
[----:B-1----:R-:W-:-:S05]  /*0ab0*/  IMAD.U32 R2, RZ, RZ, UR5 ;  /* 0x00000005ff027e24 */ /* 0x002fca000f8e00ff */
[----:B------:R1:W-:Y:S01]  /*0ac0*/  STL [R1+0x218], R2 ;  /* 0x0002180201007387 */ /* 0x0003e20000100800 */
[----:B--2---:R-:W-:-:S13]  /*0ad0*/  R2UR UR4, R3 ;  /* 0x00000000030472ca */ /* 0x004fda00000e0000 */
[----:B------:R-:W-:-:S03]  /*0ae0*/  UISETP.NE.AND UP0, UPT, UR4, 0x1, UPT ;  /* 0x000000010400788c */ /* 0x000fc6000bf05270 */
[----:B------:R-:W-:-:S03]  /*0af0*/  UMOV UR4, URZ ;  /* 0x0000003f00047c82 */ /* 0x000fc60008000000 */
[----:B------:R-:W-:-:S13]  /*0b00*/  PLOP3.LUT P0, PT, PT, PT, UP0, 0x80, 0x0 ;  /* 0x000000000000781c */ /* 0x000fda0003f0f008 */
[----:B-1----:R-:W-:Y:S05]  /*0b10*/  @!P0 BRA `(.L_x_8) ;  /* 0x0000000000488947 */ /* 0x002fea0003800000 */
[----:B------:R-:W-:Y:S01]  /*0b20*/  R2UR UR5, R3 ;  /* 0x00000000030572ca */ /* 0x000fe200000e0000 */
[----:B------:R-:W-:-:S12]  /*0b30*/  UMOV UR11, 0x1 ;  /* 0x00000001000b7882 */ /* 0x000fd80000000000 */
[----:B------:R-:W-:-:S06]  /*0b40*/  UISETP.NE.AND UP0, UPT, UR5, 0x2, UPT ;  /* 0x000000020500788c */ /* 0x000fcc000bf05270 */
[----:B------:R-:W-:-:S13]  /*0b50*/  PLOP3.LUT P1, PT, PT, PT, UP0, 0x80, 0x0 ;  /* 0x000000000000781c */ /* 0x000fda0003f2f008 */
[----:B------:R-:W-:Y:S05]  /*0b60*/  @!P1 BRA `(.L_x_8) ;  /* 0x0000000000349947 */ /* 0x000fea0003800000 */
[----:B------:R-:W-:-:S13]  /*0b70*/  R2UR UR4, R3 ;  /* 0x00000000030472ca */ /* 0x000fda00000e0000 */
[----:B------:R-:W-:-:S06]  /*0b80*/  UISETP.NE.AND UP0, UPT, UR4, 0x3, UPT ;  /* 0x000000030400788c */ /* 0x000fcc000bf05270 */
[----:B------:R-:W-:-:S13]  /*0b90*/  PLOP3.LUT P1, PT, PT, PT, UP0, 0x80, 0x0 ;  /* 0x000000000000781c */ /* 0x000fda0003f2f008 */
[----:B------:R-:W-:Y:S05]  /*0ba0*/  @!P1 BRA `(.L_x_9) ;  /* 0x00000000001c9947 */ /* 0x000fea0003800000 */
[----:B------:R-:W-:-:S13]  /*0bb0*/  R2UR UR4, R3 ;  /* 0x00000000030472ca */ /* 0x000fda00000e0000 */
[----:B------:R-:W-:-:S11]  /*0bc0*/  UISETP.NE.AND UP0, UPT, UR4, 0x4, UPT ;  /* 0x000000040400788c */ /* 0x000fd6000bf05270 */
[----:B------:R-:W-:Y:S01]  /*0bd0*/  @!UP0 UMOV UR4, 0x1 ;  /* 0x0000000100048882 */ /* 0x000fe20000000000 */
[----:B------:R-:W-:Y:S01]  /*0be0*/  @!UP0 UMOV UR11, 0x1 ;  /* 0x00000001000b8882 */ /* 0x000fe20000000000 */
[----:B------:R-:W-:Y:S01]  /*0bf0*/  @UP0 UMOV UR4, URZ ;  /* 0x0000003f00040c82 */ /* 0x000fe20008000000 */
[----:B------:R-:W-:Y:S01]  /*0c00*/  @UP0 UMOV UR11, URZ ;  /* 0x0000003f000b0c82 */ /* 0x000fe20008000000 */
[----:B------:R-:W-:Y:S05]  /*0c10*/  BRA `(.L_x_8) ;  /* 0x0000000000087947 */ /* 0x000fea0003800000 */
.L_x_9:
[----:B------:R-:W-:Y:S01]  /*0c20*/  UMOV UR4, 0x1 ;  /* 0x0000000100047882 */ /* 0x000fe20000000000 */
[----:B------:R-:W-:-:S05]  /*0c30*/  UMOV UR11, URZ ;  /* 0x0000003f000b7c82 */ /* 0x000fca0008000000 */
.L_x_8:
[----:B------:R-:W-:Y:S05]  /*0c40*/  @!P0 BRA `(.L_x_10) ;  /* 0x0000000000748947 */ /* 0x000fea0003800000 */
[----:B------:R-:W-:-:S13]  /*0c50*/  R2UR UR5, R3 ;  /* 0x00000000030572ca */ /* 0x000fda00000e0000 */
        /* <DEDUP_REMOVED lines=10> */
[----:B------:R-:W-:Y:S05]  /*0d00*/  @P0 BRA `(.L_x_13) ;  /* 0x0000000000580947 */ /* 0x000fea0003800000 */
[----:B------:R-:W-:-:S13]  /*0d10*/  R2UR UR5, R2 ;  /* 0x00000000020572ca */ /* 0x000fda00000e0000 */
[----:B------:R-:W-:-:S06]  /*0d20*/  ULEA UR5, UR5, 0x3, 0x1 ;  /* 0x0000000305057891 */ /* 0x000fcc000f8e083f */
[----:B------:R-:W-:-:S05]  /*0d30*/  MOV R2, UR5 ;  /* 0x0000000500027c02 */ /* 0x000fca0008000f00 */
[----:B------:R4:W-:Y:S01]  /*0d40*/  STL [R1+0x218], R2 ;  /* 0x0002180201007387 */ /* 0x0009e20000100800 */
[----:B------:R-:W-:Y:S05]  /*0d50*/  BRA `(.L_x_13) ;  /* 0x0000000000447947 */ /* 0x000fea0003800000 */
.L_x_12:
[----:B------:R-:W2:Y:S02]  /*0d60*/  LDL.LU R2, [R1+0x218] ;  /* 0x0002180001027983 */ /* 0x000ea40000300800 */
[----:B--2---:R-:W-:-:S13]  /*0d70*/  R2UR UR5, R2 ;  /* 0x00000000020572ca */ /* 0x004fda00000e0000 */
[----:B------:R-:W-:-:S06]  /*0d80*/  ULEA UR5, UR5, 0x2, 0x1 ;  /* 0x0000000205057891 */ /* 0x000fcc000f8e083f */
[----:B------:R-:W-:-:S05]  /*0d90*/  IMAD.U32 R2, RZ, RZ, UR5 ;  /* 0x00000005ff027e24 */ /* 0x000fca000f8e00ff */
[----:B------:R3:W-:Y:S01]  /*0da0*/  STL [R1+0x218], R2 ;  /* 0x0002180201007387 */ /* 0x0007e20000100800 */
[----:B------:R-:W-:Y:S05]  /*0db0*/  BRA `(.L_x_13) ;  /* 0x00000000002c7947 */ /* 0x000fea0003800000 */
.L_x_11:
[----:B------:R-:W2:Y:S02]  /*0dc0*/  LDL.LU R2, [R1+0x218] ;  /* 0x0002180001027983 */ /* 0x000ea40000300800 */
[----:B--2---:R-:W-:-:S13]  /*0dd0*/  R2UR UR5, R2 ;  /* 0x00000000020572ca */ /* 0x004fda00000e0000 */
[----:B------:R-:W-:-:S06]  /*0de0*/  ULEA UR5, UR5, 0x1, 0x1 ;  /* 0x0000000105057891 */ /* 0x000fcc000f8e083f */
[----:B------:R-:W-:-:S05]  /*0df0*/  MOV R2, UR5 ;  /* 0x0000000500027c02 */ /* 0x000fca0008000f00 */
[----:B------:R2:W-:Y:S01]  /*0e00*/  STL [R1+0x218], R2 ;  /* 0x0002180201007387 */ /* 0x0005e20000100800 */
[----:B------:R-:W-:Y:S05]  /*0e10*/  BRA `(.L_x_13) ;  /* 0x0000000000147947 */ /* 0x000fea0003800000 */
.L_x_10:
[----:B------:R-:W2:Y:S02]  /*0e20*/  LDL.LU R2, [R1+0x218] ;  /* 0x0002180001027983 */ /* 0x000ea40000300800 */
[----:B--2---:R-:W-:-:S13]  /*0e30*/  R2UR UR5, R2 ;  /* 0x00000000020572ca */ /* 0x004fda00000e0000 */
[----:B------:R-:W-:-:S06]  /*0e40*/  USHF.L.U32 UR5, UR5, 0x1, URZ ;  /* 0x0000000105057899 */ /* 0x000fcc000800063f */
[----:B------:R-:W-:-:S05]  /*0e50*/  IMAD.U32 R2, RZ, RZ, UR5 ;  /* 0x00000005ff027e24 */ /* 0x000fca000f8e00ff */
[----:B------:R1:W-:Y:S02]  /*0e60*/  STL [R1+0x218], R2 ;  /* 0x0002180201007387 */ /* 0x0003e40000100800 */
.L_x_13:
[----:B------:R-:W-:-:S04]  /*0e70*/  ULOP3.LUT UR5, UR14, 0x1, URZ, 0xfc, !UPT ;  /* 0x000000010e057892 */ /* 0x000fc8000f8efc3f */
[----:B------:R-:W-:-:S06]  /*0e80*/  UISETP.NE.AND UP0, UPT, UR5, 0x3, UPT ;  /* 0x000000030500788c */ /* 0x000fcc000bf05270 */
[----:B------:R-:W-:-:S13]  /*0e90*/  PLOP3.LUT P0, PT, PT, PT, UP0, 0x80, 0x0 ;  /* 0x000000000000781c */ /* 0x000fda0003f0f008 */
[----:B------:R-:W-:Y:S05]  /*0ea0*/  @!P0 BRA `(.L_x_14) ;  /* 0x0000000000048947 */ /* 0x000fea0003800000 */
[----:B------:R-:W-:Y:S01]  /*0eb0*/  BPT.TRAP 0x1 ;  /* 0x000000040000795c */ /* 0x000fe20000300000 */
.L_x_14:
[----:B------:R-:W5:Y:S01]  /*0ec0*/  S2UR UR5, SR_CgaCtaId ;  /* 0x00000000000579c3 */ /* 0x000f620000008800 */
[----:B------:R-:W-:Y:S01]  /*0ed0*/  UMOV UR61, 0x400 ;  /* 0x00000400003d7882 */ /* 0x000fe20000000000 */
[----:B------:R-:W-:Y:S02]  /*0ee0*/  MOV R4, UR4 ;  /* 0x0000000400047c02 */ /* 0x000fe40008000f00 */
[----:B------:R-:W-:Y:S02]  /*0ef0*/  SHF.R.S32.HI R3, RZ, 0x1f, R0 ;  /* 0x0000001fff037819 */ /* 0x000fe40000011400 */
[----:B------:R-:W-:Y:S02]  /*0f00*/  SHF.L.U32 R4, R4, 0x1f, RZ ;  /* 0x0000001f04047819 */ /* 0x000fe400000006ff */
[----:B------:R-:W-:-:S04]  /*0f10*/  LEA.HI R3, R3, R0, RZ, 0x7 ;  /* 0x0000000003037211 */ /* 0x000fc800078f38ff */
[----:B------:R-:W-:-:S05]  /*0f20*/  LOP3.LUT R3, R3, 0xffffff80, RZ, 0xc0, !PT ;  /* 0xffffff8003037812 */ /* 0x000fca00078ec0ff */
[----:B------:R-:W-:-:S05]  /*0f30*/  IMAD.IADD R3, R0, 0x1, -R3 ;  /* 0x0000000100037824 */ /* 0x000fca00078e0a03 */
[----:B-1234-:R-:W-:Y:S01]  /*0f40*/  SHF.R.S32.HI R2, RZ, 0x1f, R3 ;  /* 0x0000001fff027819 */ /* 0x01efe20000011403 */
[----:B-----5:R-:W-:-:S03]  /*0f50*/  ULEA UR61, UR5, UR61, 0x18 ;  /* 0x0000003d053d7291 */ /* 0x020fc6000f8ec03f */
[----:B------:R-:W-:Y:S01]  /*0f60*/  LEA.HI R2, R2, R3, RZ, 0x2 ;  /* 0x0000000302027211 */ /* 0x000fe200078f10ff */
[----:B------:R-:W-:-:S03]  /*0f70*/  ULEA UR5, UR11, UR61, 0x3 ;  /* 0x0000003d0b057291 */ /* 0x000fc6000f8e183f */
[----:B------:R-:W-:-:S04]  /*0f80*/  LOP3.LUT R2, R2, 0x7ffffffc, RZ, 0xc0, !PT ;  /* 0x7ffffffc02027812 */ /* 0x000fc800078ec0ff */
[----:B------:R-:W-:Y:S02]  /*0f90*/  IADD3 R3, R3, -R2, RZ ;  /* 0x8000000203037210 */ /* 0x000fe40007ffe0ff */
[----:B------:R-:W1:Y:S02]  /*0fa0*/  SYNCS.PHASECHK.TRANS64.TRYWAIT P1, [UR5+0x60050], R4 ;  /* 0x06005004ff0075a7 */ /* 0x000e640008020145 */
[----:B-1----:R-:W-:Y:S05]  /*0fb0*/  @!P1 BRA `(.L_x_15) ;  /* 0x0000026800449947 */ /* 0x002fea0003800000 */
.L_x_114:
[----:B------:R-:W-:Y:S01]  /*0fc0*/  IMAD.SHL.U32 R3, R3, 0x2, RZ ;  /* 0x0000000203037824 */ /* 0x000fe200078e00ff */
[----:B------:R-:W-:Y:S06]  /*0fd0*/  @!P0 BRA `(.L_x_16) ;  /* 0x0000000000048947 */ /* 0x000fec0003800000 */
[----:B------:R-:W-:Y:S01]  /*0fe0*/  BPT.TRAP 0x1 ;  /* 0x000000040000795c */ /* 0x000fe20000300000 */
.L_x_16:
[----:B------:R-:W-:Y:S01]  /*0ff0*/  SHF.L.U32 R8, RZ, 0x1f, RZ ;  /* 0x0000001fff087819 */ /* 0x000fe200000006ff */
[----:B------:R-:W-:Y:S01]  /*1000*/  UIADD3 UR15, UR61, 0x60090, URZ ;  /* 0x000600903d0f7890 */ /* 0x000fe2000fffe03f */
[----:B------:R-:W-:Y:S02]  /*1010*/  ISETP.NE.AND P2, PT, RZ, UR10, PT ;  /* 0x0000000aff007c0c */ /* 0x000fe4000bf45270 */
[----:B------:R-:W2:Y:S02]  /*1020*/  SYNCS.PHASECHK.TRANS64.TRYWAIT P1, [UR61+0x60000], R8 ;  /* 0x06000008ff0075a7 */ /* 0x000ea4000802017d */
[----:B--2---:R-:W-:Y:S09]  /*1030*/  @!P1 BRA `(.L_x_17) ;  /* 0x00000268003c9947 */ /* 0x004ff20003800000 */
.L_x_115:
[----:B------:R-:W2:Y:S02]  /*1040*/  LDL R2, [R1+0x214] ;  /* 0x0002140001027983 */ /* 0x000ea40000100800 */
[----:B--2---:R-:W-:Y:S02]  /*1050*/  R2UR UR4, R2 ;  /* 0x00000000020472ca */ /* 0x004fe400000e0000 */
[----:B------:R-:W-:-:S04]  /*1060*/  SEL R2, RZ, 0x1, P2 ;  /* 0x00000001ff027807 */ /* 0x000fc80001000000 */
[----:B------:R-:W-:-:S07]  /*1070*/  SHF.L.U32 R2, R2, 0x1f, RZ ;  /* 0x0000001f02027819 */ /* 0x000fce00000006ff */
[----:B------:R-:W-:-:S06]  /*1080*/  ULEA UR4, UR4, UR15, 0x3 ;  /* 0x0000000f04047291 */ /* 0x000fcc000f8e183f */
[----:B-1----:R-:W-:-:S03]  /*1090*/  MOV R4, UR4 ;  /* 0x0000000400047c02 */ /* 0x002fc60008000f00 */
[----:B------:R-:W1:Y:S02]  /*10a0*/  SYNCS.PHASECHK.TRANS64.TRYWAIT P1, [UR4+-0x8], R2 ;  /* 0xfffff802ff0075a7 */ /* 0x000e640008020144 */
[----:B------:R2:W-:Y:S02]  /*10b0*/  STL [R1+0x240], R4 ;  /* 0x0002400401007387 */ /* 0x0005e40000100800 */
[----:B-12---:R-:W-:Y:S05]  /*10c0*/  @!P1 BRA `(.L_x_18) ;  /* 0x0000026800309947 */ /* 0x006fea0003800000 */
.L_x_116:
[----:B------:R-:W-:Y:S01]  /*10d0*/  USHF.R.U32.HI UR4, URZ, 0x4, UR61 ;  /* 0x000000043f047899 */ /* 0x000fe2000801163d */
[----:B------:R-:W-:Y:S01]  /*10e0*/  WARPGROUP.ARRIVE ;  /* 0x00000000000079c5 */ /* 0x000fe20000000000 */
[----:B------:R-:W-:Y:S01]  /*10f0*/  UIADD3 UR5, UR61, 0x10000, URZ ;  /* 0x000100003d057890 */ /* 0x000fe2000fffe03f */
[C---:B-1----:R-:W-:Y:S01]  /*1100*/  IADD3 R2, R3.reuse, 0x1, RZ ;  /* 0x0000000103027810 */ /* 0x042fe20007ffe0ff */
[----:B------:R-:W-:Y:S01]  /*1110*/  ULOP3.LUT UR4, UR4, 0x3fff, URZ, 0xc0, !UPT ;  /* 0x00003fff04047892 */ /* 0x000fe2000f8ec03f */
[C---:B------:R-:W-:Y:S01]  /*1120*/  VIADD R6, R3.reuse, 0x50 ;  /* 0x0000005003067836 */ /* 0x040fe20000000000 */
[----:B------:R-:W-:Y:S01]  /*1130*/  USHF.R.U32.HI UR5, URZ, 0x4, UR5 ;  /* 0x000000043f057899 */ /* 0x000fe20008011605 */
[C---:B------:R-:W-:Y:S01]  /*1140*/  IADD3 R9, R3.reuse, 0x69, RZ ;  /* 0x0000006903097810 */ /* 0x040fe20007ffe0ff */
[----:B------:R-:W-:Y:S01]  /*1150*/  ULOP3.LUT UR4, UR4, 0x10000, URZ, 0xfc, !UPT ;  /* 0x0001000004047892 */ /* 0x000fe2000f8efc3f */
[C---:B------:R-:W-:Y:S01]  /*1160*/  VIADD R10, R3.reuse, 0x78 ;  /* 0x00000078030a7836 */ /* 0x040fe20000000000 */
[----:B------:R-:W-:Y:S01]  /*1170*/  ULOP3.LUT UR5, UR5, 0x3fff, URZ, 0xc0, !UPT ;  /* 0x00003fff05057892 */ /* 0x000fe2000f8ec03f */
[----:B------:R-:W-:Y:S01]  /*1180*/  IMAD.MOV.U32 R151, RZ, RZ, RZ ;  /* 0x000000ffff977224 */ /* 0x000fe200078e00ff */
[----:B------:R-:W-:Y:S01]  /*1190*/  ULEA UR11, UR11, UR4, 0xb ;  /* 0x000000040b0b7291 */ /* 0x000fe2000f8e583f */
[----:B------:R-:W-:Y:S01]  /*11a0*/  SHF.L.U32 R218, R0, 0x2, RZ ;  /* 0x0000000200da7819 */ /* 0x000fe200000006ff */
[----:B------:R-:W-:Y:S01]  /*11b0*/  ULOP3.LUT UR18, UR5, 0x10000, URZ, 0xfc, !UPT ;  /* 0x0001000005127892 */ /* 0x000fe2000f8efc3f */
[----:B------:R-:W-:Y:S01]  /*11c0*/  MOV R233, 0x3276 ;  /* 0x0000327600e97802 */ /* 0x000fe20000000f00 */
[----:B------:R-:W-:Y:S01]  /*11d0*/  UMOV UR7, 0x40000040 ;  /* 0x4000004000077882 */ /* 0x000fe20000000000 */
[----:B------:R-:W-:Y:S01]  /*11e0*/  UMOV UR9, 0x40000040 ;  /* 0x4000004000097882 */ /* 0x000fe20000000000 */
[----:B------:R-:W-:Y:S01]  /*11f0*/  UMOV UR5, UR7 ;  /* 0x0000000700057c82 */ /* 0x000fe20008000000 */
[----:B------:R-:W-:Y:S01]  /*1200*/  UMOV UR6, UR11 ;  /* 0x0000000b00067c82 */ /* 0x000fe20008000000 */
[----:B------:R-:W-:Y:S01]  /*1210*/  IMAD.U32 R5, RZ, RZ, UR7 ;  /* 0x00000007ff057e24 */ /* 0x000fe2000f8e00ff */
[----:B------:R-:W-:Y:S01]  /*1220*/  MOV R4, UR6 ;  /* 0x0000000600047c02 */ /* 0x000fe20008000f00 */
[----:B------:R-:W-:Y:S01]  /*1230*/  UMOV UR4, UR6 ;  /* 0x0000000600047c82 */ /* 0x000fe20008000000 */
[----:B------:R-:W-:Y:S01]  /*1240*/  UMOV UR6, UR18 ;  /* 0x0000001200067c82 */ /* 0x000fe20008000000 */
[----:B------:R-:W-:Y:S01]  /*1250*/  UIADD3 UR12, UR11, 0x202, URZ ;  /* 0x000002020b0c7890 */ /* 0x000fe2000fffe03f */
[----:B------:R-:W-:Y:S01]  /*1260*/  QGMMA.64x128x32.F32.E4M3.E4M3 R24, gdesc[UR4], RZ, !UPT, gsb0 ;  /* 0x01e00000041879f3 */ /* 0x000fe2000c0008ff */
[----:B------:R-:W-:Y:S01]  /*1270*/  UIADD3 UR4, UR11, 0x2, URZ ;  /* 0x000000020b047890 */ /* 0x000fe2000fffe03f */
[----:B------:R1:W-:Y:S01]  /*1280*/  STL.64 [R1+0x208], R4 ;  /* 0x0002080401007387 */ /* 0x0003e20000100a00 */
[----:B------:R-:W-:Y:S01]  /*1290*/  UIADD3 UR6, UR18, 0x2, URZ ;  /* 0x0000000212067890 */ /* 0x000fe2000fffe03f */
[----:B------:R-:W-:Y:S01]  /*12a0*/  LOP3.LUT R218, R218, 0xc, RZ, 0xc0, !PT ;  /* 0x0000000cdada7812 */ /* 0x000fe200078ec0ff */
[----:B------:R-:W-:Y:S01]  /*12b0*/  UMOV UR5, UR9 ;  /* 0x0000000900057c82 */ /* 0x000fe20008000000 */
[----:B------:R-:W-:Y:S01]  /*12c0*/  UMOV UR7, 0x40000040 ;  /* 0x4000004000077882 */ /* 0x000fe20000000000 */
[----:B------:R-:W-:Y:S01]  /*12d0*/  UMOV UR13, 0x40000040 ;  /* 0x40000040000d7882 */ /* 0x000fe20000000000 */
[----:B------:R-:W-:Y:S01]  /*12e0*/  UMOV UR8, UR4 ;  /* 0x0000000400087c82 */ /* 0x000fe20008000000 */
[----:B------:R-:W-:Y:S01]  /*12f0*/  UIADD3 UR16, UR11, 0x204, URZ ;  /* 0x000002040b107890 */ /* 0x000fe2000fffe03f */
[----:B------:R-:W-:Y:S01]  /*1300*/  IMAD.U32 R232, RZ, RZ, UR18 ;  /* 0x00000012ffe87e24 */ /* 0x000fe2000f8e00ff */
[----:B------:R-:W-:Y:S01]  /*1310*/  UMOV UR4, UR8 ;  /* 0x0000000800047c82 */ /* 0x000fe20008000000 */
[----:B------:R-:W-:Y:S01]  /*1320*/  UMOV UR17, 0x40000040 ;  /* 0x4000004000117882 */ /* 0x000fe20000000000 */
[----:B------:R-:W-:Y:S01]  /*1330*/  UIADD3 UR20, UR11, 0x206, URZ ;  /* 0x000002060b147890 */ /* 0x000fe2000fffe03f */
[----:B-1----:R-:W-:Y:S01]  /*1340*/  MOV R4, UR8 ;  /* 0x0000000800047c02 */ /* 0x002fe20008000f00 */
[----:B------:R-:W-:Y:S01]  /*1350*/  IMAD.U32 R5, RZ, RZ, UR9 ;  /* 0x00000009ff057e24 */ /* 0x000fe2000f8e00ff */
[----:B------:R-:W-:Y:S01]  /*1360*/  UMOV UR9, 0x40000040 ;  /* 0x4000004000097882 */ /* 0x000fe20000000000 */
[----:B------:R-:W-:Y:S01]  /*1370*/  UMOV UR21, 0x40000040 ;  /* 0x4000004000157882 */ /* 0x000fe20000000000 */
[----:B------:R-:W-:Y:S01]  /*1380*/  IMAD.U32 R237, RZ, RZ, UR9 ;  /* 0x00000009ffed7e24 */ /* 0x000fe2000f8e00ff */
[----:B------:R-:W-:Y:S01]  /*1390*/  UIADD3 UR24, UR11, 0x400, URZ ;  /* 0x000004000b187890 */ /* 0x000fe2000fffe03f */
[----:B------:R1:W-:Y:S01]  /*13a0*/  STL.64 [R1+0x200], R4 ;  /* 0x0002000401007387 */ /* 0x0003e20000100a00 */
[----:B------:R-:W-:Y:S01]  /*13b0*/  UMOV UR25, 0x40000040 ;  /* 0x4000004000197882 */ /* 0x000fe20000000000 */
[----:B------:R-:W-:Y:S01]  /*13c0*/  UIADD3 UR28, UR11, 0x402, URZ ;  /* 0x000004020b1c7890 */ /* 0x000fe2000fffe03f */
[----:B------:R-:W-:Y:S01]  /*13d0*/  UMOV UR29, 0x40000040 ;  /* 0x40000040001d7882 */ /* 0x000fe20000000000 */
[----:B------:R-:W-:Y:S01]  /*13e0*/  UIADD3 UR32, UR11, 0x404, URZ ;  /* 0x000004040b207890 */ /* 0x000fe2000fffe03f */
[----:B------:R-:W-:Y:S01]  /*13f0*/  UMOV UR33, 0x40000040 ;  /* 0x4000004000217882 */ /* 0x000fe20000000000 */
[----:B------:R-:W-:Y:S01]  /*1400*/  UIADD3 UR36, UR11, 0x406, URZ ;  /* 0x000004060b247890 */ /* 0x000fe2000fffe03f */
[----:B------:R-:W-:Y:S01]  /*1410*/  UMOV UR37, 0x40000040 ;  /* 0x4000004000257882 */ /* 0x000fe20000000000 */
[----:B------:R-:W-:Y:S01]  /*1420*/  UIADD3 UR40, UR11, 0x600, URZ ;  /* 0x000006000b287890 */ /* 0x000fe2000fffe03f */
[----:B-1----:R-:W-:Y:S01]  /*1430*/  VIADD R4, R3, 0x8 ;  /* 0x0000000803047836 */ /* 0x002fe20000000000 */
[----:B------:R-:W-:Y:S01]  /*1440*/  UMOV UR41, 0x40000040 ;  /* 0x4000004000297882 */ /* 0x000fe20000000000 */
[----:B------:R-:W-:Y:S01]  /*1450*/  UIADD3 UR44, UR11, 0x602, URZ ;  /* 0x000006020b2c7890 */ /* 0x000fe2000fffe03f */
[----:B------:R-:W-:Y:S01]  /*1460*/  UMOV UR45, 0x40000040 ;  /* 0x40000040002d7882 */ /* 0x000fe20000000000 */
[----:B------:R-:W-:Y:S01]  /*1470*/  UIADD3 UR48, UR11, 0x604, URZ ;  /* 0x000006040b307890 */ /* 0x000fe2000fffe03f */
[----:B------:R-:W-:Y:S01]  /*1480*/  UMOV UR49, 0x40000040 ;  /* 0x4000004000317882 */ /* 0x000fe20000000000 */
[----:B------:R-:W-:Y:S01]  /*1490*/  UIADD3 UR56, UR11, 0x606, URZ ;  /* 0x000006060b387890 */ /* 0x000fe2000fffe03f */
[----:B------:R-:W-:Y:S01]  /*14a0*/  UMOV UR57, 0x40000040 ;  /* 0x4000004000397882 */ /* 0x000fe20000000000 */
[----:B------:R-:W-:-:S04]  /*14b0*/  USHF.L.U32 UR10, UR10, 0x3, URZ ;  /* 0x000000030a0a7899 */ /* 0x000fc8000800063f */
[----:B------:R-:W-:Y:S01]  /*14c0*/  ULOP3.LUT UR10, UR10, 0x8, URZ, 0xc, !UPT ;  /* 0x000000080a0a7892 */ /* 0x000fe2000f8e0c3f */
[----:B------:R-:W-:Y:S02]  /*14d0*/  WARPGROUP.DEPBAR.LE gsb0, 0x0 ;  /* 0x00008000000079c5 */ /* 0x000fe40000010000 */
[----:B------:R-:W-:-:S06]  /*14e0*/  WARPGROUP.ARRIVE ;  /* 0x00000000000079c5 */ /* 0x000fcc0000000000 */
[----:B------:R-:W-:Y:S01]  /*14f0*/  QGMMA.64x128x32.F32.E4M3.E4M3 R24, gdesc[UR4], R24, gsb0 ;  /* 0x01e00000041879f3 */ /* 0x000fe20008000818 */
[----:B------:R-:W-:Y:S02]  /*1500*/  UIADD3 UR4, UR11, 0x4, URZ ;  /* 0x000000040b047890 */ /* 0x000fe4000fffe03f */
[----:B------:R-:W-:Y:S01]  /*1510*/  UIADD3 UR6, UR18, 0x4, URZ ;  /* 0x0000000412067890 */ /* 0x000fe2000fffe03f */
[----:B------:R-:W-:Y:S01]  /*1520*/  UMOV UR5, UR9 ;  /* 0x0000000900057c82 */ /* 0x000fe20008000000 */
[----:B------:R-:W-:Y:S01]  /*1530*/  UMOV UR7, 0x40000040 ;  /* 0x4000004000077882 */ /* 0x000fe20000000000 */
[----:B------:R-:W-:Y:S02]  /*1540*/  UMOV UR9, 0x40000040 ;  /* 0x4000004000097882 */ /* 0x000fe40000000000 */
[----:B------:R-:W-:Y:S01]  /*1550*/  UMOV UR8, UR4 ;  /* 0x0000000400087c82 */ /* 0x000fe20008000000 */
[----:B------:R-:W-:Y:S01]  /*1560*/  IMAD.U32 R235, RZ, RZ, UR9 ;  /* 0x00000009ffeb7e24 */ /* 0x000fe2000f8e00ff */
[----:B------:R-:W-:Y:S01]  /*1570*/  UMOV UR4, UR8 ;  /* 0x0000000800047c82 */ /* 0x000fe20008000000 */
[----:B------:R-:W-:Y:S01]  /*1580*/  MOV R236, UR8 ;  /* 0x0000000800ec7c02 */ /* 0x000fe20008000f00 */
[----:B------:R-:W-:-:S02]  /*1590*/  WARPGROUP.DEPBAR.LE gsb0, 0x0 ;  /* 0x00008000000079c5 */ /* 0x000fc40000010000 */
[----:B------:R-:W-:-:S06]  /*15a0*/  WARPGROUP.ARRIVE ;  /* 0x00000000000079c5 */ /* 0x000fcc0000000000 */
[----:B------:R-:W-:Y:S01]  /*15b0*/  QGMMA.64x128x32.F32.E4M3.E4M3 R24, gdesc[UR4], R24, gsb0 ;  /* 0x01e00000041879f3 */ /* 0x000fe20008000818 */
[----:B------:R-:W-:Y:S02]  /*15c0*/  UIADD3 UR4, UR11, 0x6, URZ ;  /* 0x000000060b047890 */ /* 0x000fe4000fffe03f */
[----:B------:R-:W-:Y:S01]  /*15d0*/  UIADD3 UR6, UR18, 0x6, URZ ;  /* 0x0000000612067890 */ /* 0x000fe2000fffe03f */
[----:B------:R-:W-:Y:S01]  /*15e0*/  UMOV UR5, UR9 ;  /* 0x0000000900057c82 */ /* 0x000fe20008000000 */
[----:B------:R-:W-:Y:S01]  /*15f0*/  UMOV UR7, 0x40000040 ;  /* 0x4000004000077882 */ /* 0x000fe20000000000 */
[----:B------:R-:W-:Y:S02]  /*1600*/  UMOV UR9, 0x40000040 ;  /* 0x4000004000097882 */ /* 0x000fe40000000000 */
[----:B------:R-:W-:Y:S02]  /*1610*/  UMOV UR8, UR4 ;  /* 0x0000000400087c82 */ /* 0x000fe40008000000 */
[----:B------:R-:W-:Y:S01]  /*1620*/  UMOV UR4, UR8 ;  /* 0x0000000800047c82 */ /* 0x000fe20008000000 */
[----:B------:R-:W-:Y:S01]  /*1630*/  MOV R234, UR8 ;  /* 0x0000000800ea7c02 */ /* 0x000fe20008000f00 */
[----:B------:R-:W-:Y:S01]  /*1640*/  UIADD3 UR8, UR11, 0x200, URZ ;  /* 0x000002000b087890 */ /* 0x000fe2000fffe03f */
[----:B------:R-:W-:-:S02]  /*1650*/  WARPGROUP.DEPBAR.LE gsb0, 0x0 ;  /* 0x00008000000079c5 */ /* 0x000fc40000010000 */
[----:B------:R-:W-:-:S06]  /*1660*/  WARPGROUP.ARRIVE ;  /* 0x00000000000079c5 */ /* 0x000fcc0000000000 */
[----:B------:R-:W-:Y:S01]  /*1670*/  QGMMA.64x128x32.F32.E4M3.E4M3 R24, gdesc[UR4], R24, gsb0 ;  /* 0x01e00000041879f3 */ /* 0x000fe20008000818 */
[----:B------:R-:W-:Y:S01]  /*1680*/  UIADD3 UR6, UR18, 0x400, URZ ;  /* 0x0000040012067890 */ /* 0x000fe2000fffe03f */
[----:B------:R-:W-:Y:S01]  /*1690*/  UMOV UR4, UR8 ;  /* 0x0000000800047c82 */ /* 0x000fe20008000000 */
[----:B------:R-:W-:Y:S01]  /*16a0*/  UMOV UR5, UR9 ;  /* 0x0000000900057c82 */ /* 0x000fe20008000000 */
[----:B------:R-:W-:Y:S01]  /*16b0*/  UMOV UR7, 0x40000040 ;  /* 0x4000004000077882 */ /* 0x000fe20000000000 */
[----:B------:R-:W-:Y:S02]  /*16c0*/  WARPGROUP.DEPBAR.LE gsb0, 0x0 ;  /* 0x00008000000079c5 */ /* 0x000fe40000010000 */
        /* <DEDUP_REMOVED lines=79> */
[----:B------:R-:W-:Y:S01]  /*1bc0*/  ULDC UR4, c[0x0][0x28c] ;  /* 0x0000a30000047ab9 */ /* 0x000fe20000000800 */
[----:B------:R-:W-:Y:S01]  /*1bd0*/  ULDC UR5, c[0x0][0x28c] ;  /* 0x0000a30000057ab9 */ /* 0x000fe20000000800 */
[----:B------:R-:W-:Y:S01]  /*1be0*/  ISETP.GE.AND P6, PT, R2, UR4, PT ;  /* 0x0000000402007c0c */ /* 0x000fe2000bfc6270 */
[----:B------:R-:W-:Y:S01]  /*1bf0*/  ULDC UR4, c[0x0][0x28c] ;  /* 0x0000a30000047ab9 */ /* 0x000fe20000000800 */
[C---:B------:R-:W-:Y:S02]  /*1c00*/  IADD3 R2, R3.reuse, 0x9, RZ ;  /* 0x0000000903027810 */ /* 0x040fe40007ffe0ff */
[----:B------:R-:W-:Y:S01]  /*1c10*/  ISETP.GE.AND P1, PT, R4, UR5, PT ;  /* 0x0000000504007c0c */ /* 0x000fe2000bf26270 */
[C---:B------:R-:W-:Y:S01]  /*1c20*/  VIADD R4, R3.reuse, 0x10 ;  /* 0x0000001003047836 */ /* 0x040fe20000000000 */
[----:B------:R-:W-:Y:S01]  /*1c30*/  ISETP.GE.AND P2, PT, R2, UR4, PT ;  /* 0x0000000402007c0c */ /* 0x000fe2000bf46270 */
[----:B------:R-:W-:Y:S01]  /*1c40*/  ULDC UR4, c[0x0][0x28c] ;  /* 0x0000a30000047ab9 */ /* 0x000fe20000000800 */
[----:B------:R-:W-:Y:S01]  /*1c50*/  IADD3 R2, R3, 0x11, RZ ;  /* 0x0000001103027810 */ /* 0x000fe20007ffe0ff */
[----:B------:R-:W-:-:S02]  /*1c60*/  ULDC UR5, c[0x0][0x28c] ;  /* 0x0000a30000057ab9 */ /* 0x000fc40000000800 */
[----:B------:R-:W-:Y:S01]  /*1c70*/  ISETP.GE.AND P3, PT, R4, UR5, PT ;  /* 0x0000000504007c0c */ /* 0x000fe2000bf66270 */
[C---:B------:R-:W-:Y:S01]  /*1c80*/  VIADD R4, R3.reuse, 0x18 ;  /* 0x0000001803047836 */ /* 0x040fe20000000000 */
[----:B------:R-:W-:Y:S01]  /*1c90*/  ISETP.GE.AND P4, PT, R2, UR4, PT ;  /* 0x0000000402007c0c */ /* 0x000fe2000bf86270 */
[----:B------:R-:W-:Y:S01]  /*1ca0*/  ULDC UR4, c[0x0][0x28c] ;  /* 0x0000a30000047ab9 */ /* 0x000fe20000000800 */
[C---:B------:R-:W-:Y:S01]  /*1cb0*/  IADD3 R2, R3.reuse, 0x19, RZ ;  /* 0x0000001903027810 */ /* 0x040fe20007ffe0ff */
[----:B------:R-:W-:Y:S02]  /*1cc0*/  ULDC UR5, c[0x0][0x28c] ;  /* 0x0000a30000057ab9 */ /* 0x000fe40000000800 */
[----:B------:R-:W-:Y:S01]  /*1cd0*/  ISETP.GE.AND P5, PT, R4, UR5, PT ;  /* 0x0000000504007c0c */ /* 0x000fe2000bfa6270 */
[----:B------:R-:W-:Y:S01]  /*1ce0*/  VIADD R4, R3, 0x48 ;  /* 0x0000004803047836 */ /* 0x000fe20000000000 */
[----:B------:R-:W-:Y:S01]  /*1cf0*/  ULDC UR5, c[0x0][0x604] ;  /* 0x0001810000057ab9 */ /* 0x000fe20000000800 */
[----:B------:R-:W-:-:S02]  /*1d00*/  WARPGROUP.DEPBAR.LE gsb0, 0x0 ;  /* 0x00008000000079c5 */ /* 0x000fc40000010000 */
[----:B------:R-:W-:Y:S02]  /*1d10*/  FSEL R25, R25, -INF , !P6 ;  /* 0xff80000019197808 */ /* 0x000fe40007000000 */
[----:B------:R-:W-:Y:S02]  /*1d20*/  FSEL R27, R27, -INF , !P6 ;  /* 0xff8000001b1b7808 */ /* 0x000fe40007000000 */
[----:B------:R-:W-:Y:S01]  /*1d30*/  ISETP.GE.AND P6, PT, R2, UR4, PT ;  /* 0x0000000402007c0c */ /* 0x000fe2000bfc6270 */
[C---:B------:R-:W-:Y:S01]  /*1d40*/  VIADD R2, R3.reuse, 0x20 ;  /* 0x0000002003027836 */ /* 0x040fe20000000000 */
[----:B------:R-:W-:Y:S01]  /*1d50*/  ULDC UR4, c[0x0][0x28c] ;  /* 0x0000a30000047ab9 */ /* 0x000fe20000000800 */
[----:B------:R-:W-:Y:S02]  /*1d60*/  FSEL R28, R28, -INF , !P1 ;  /* 0xff8000001c1c7808 */ /* 0x000fe40004800000 */
[----:B------:R-:W-:Y:S02]  /*1d70*/  FSEL R30, R30, -INF , !P1 ;  /* 0xff8000001e1e7808 */ /* 0x000fe40004800000 */
[----:B------:R-:W-:Y:S01]  /*1d80*/  ISETP.GE.AND P1, PT, R2, UR4, PT ;  /* 0x0000000402007c0c */ /* 0x000fe2000bf26270 */
[----:B------:R-:W-:Y:S01]  /*1d90*/  ULDC UR4, c[0x0][0x28c] ;  /* 0x0000a30000047ab9 */ /* 0x000fe20000000800 */
[----:B------:R-:W-:-:S02]  /*1da0*/  IADD3 R2, R3, 0x21, RZ ;  /* 0x0000002103027810 */ /* 0x000fc40007ffe0ff */
        /* <DEDUP_REMOVED lines=43> */
[----:B------:R-:W-:Y:S01]  /*2060*/  ULDC UR4, c[0x0][0x28c] ;  /* 0x0000a30000047ab9 */ /* 0x000fe20000000800 */
[----:B------:R-:W-:Y:S02]  /*2070*/  FSEL R2, R48, -INF , !P5 ;  /* 0xff80000030027808 */ /* 0x000fe40006800000 */
[----:B------:R-:W-:Y:S02]  /*2080*/  FSEL R50, R50, -INF , !P5 ;  /* 0xff80000032327808 */ /* 0x000fe40006800000 */
[----:B------:R-:W-:Y:S01]  /*2090*/  ISETP.GE.AND P5, PT, R3, UR4, PT ;  /* 0x0000000403007c0c */ /* 0x000fe2000bfa6270 */
[----:B------:R-:W-:Y:S01]  /*20a0*/  ULDC UR4, c[0x0][0x28c] ;  /* 0x0000a30000047ab9 */ /* 0x000fe20000000800 */
[----:B------:R-:W-:-:S02]  /*20b0*/  FSEL R49, R49, -INF , !P6 ;  /* 0xff80000031317808 */ /* 0x000fc40007000000 */
[----:B------:R-:W-:Y:S02]  /*20c0*/  FSEL R24, R24, -INF , !P5 ;  /* 0xff80000018187808 */ /* 0x000fe40006800000 */
[----:B------:R-:W-:Y:S02]  /*20d0*/  FSEL R51, R51, -INF , !P6 ;  /* 0xff80000033337808 */ /* 0x000fe40007000000 */
[----:B------:R-:W-:Y:S01]  /*20e0*/  ISETP.GE.AND P6, PT, R4, UR4, PT ;  /* 0x0000000404007c0c */ /* 0x000fe2000bfc6270 */
[----:B------:R-:W-:Y:S01]  /*20f0*/  ULDC UR4, c[0x0][0x28c] ;  /* 0x0000a30000047ab9 */ /* 0x000fe20000000800 */
[----:B------:R-:W-:Y:S02]  /*2100*/  IADD3 R4, R3, 0x49, RZ ;  /* 0x0000004903047810 */ /* 0x000fe40007ffe0ff */
[----:B------:R-:W-:Y:S02]  /*2110*/  FMNMX R5, R24, R25, !PT ;  /* 0x0000001918057209 */ /* 0x000fe40007800000 */
[----:B------:R-:W-:-:S02]  /*2120*/  FSEL R52, R52, -INF , !P1 ;  /* 0xff80000034347808 */ /* 0x000fc40004800000 */
[----:B------:R-:W-:Y:S02]  /*2130*/  FSEL R54, R54, -INF , !P1 ;  /* 0xff80000036367808 */ /* 0x000fe40004800000 */
[----:B------:R-:W-:Y:S01]  /*2140*/  ISETP.GE.AND P1, PT, R4, UR4, PT ;  /* 0x0000000404007c0c */ /* 0x000fe2000bf26270 */
[----:B------:R-:W-:Y:S01]  /*2150*/  ULDC UR4, c[0x0][0x28c] ;  /* 0x0000a30000047ab9 */ /* 0x000fe20000000800 */
[----:B------:R-:W-:Y:S02]  /*2160*/  FMNMX R4, R28, R5, !PT ;  /* 0x000000051c047209 */ /* 0x000fe40007800000 */
[----:B------:R-:W-:Y:S02]  /*2170*/  FSEL R53, R53, -INF , !P2 ;  /* 0xff80000035357808 */ /* 0x000fe40005000000 */
[----:B------:R-:W-:Y:S02]  /*2180*/  FMNMX R5, R29, R4, !PT ;  /* 0x000000041d057209 */ /* 0x000fe40007800000 */
[----:B------:R-:W-:-:S02]  /*2190*/  FSEL R55, R55, -INF , !P2 ;  /* 0xff80000037377808 */ /* 0x000fc40005000000 */
[----:B------:R-:W-:Y:S02]  /*21a0*/  FMNMX R4, R32, R5, !PT ;  /* 0x0000000520047209 */ /* 0x000fe40007800000 */
[----:B------:R-:W-:Y:S01]  /*21b0*/  ISETP.GE.AND P2, PT, R6, UR4, PT ;  /* 0x0000000406007c0c */ /* 0x000fe2000bf46270 */
[----:B------:R-:W-:Y:S01]  /*21c0*/  ULDC UR4, c[0x0][0x28c] ;  /* 0x0000a30000047ab9 */ /* 0x000fe20000000800 */
[----:B------:R-:W-:Y:S02]  /*21d0*/  FMNMX R5, R33, R4, !PT ;  /* 0x0000000421057209 */ /* 0x000fe40007800000 */
[----:B------:R-:W-:Y:S02]  /*21e0*/  IADD3 R6, R3, 0x51, RZ ;  /* 0x0000005103067810 */ /* 0x000fe40007ffe0ff */
[----:B------:R-:W-:Y:S02]  /*21f0*/  FMNMX R4, R36, R5, !PT ;  /* 0x0000000524047209 */ /* 0x000fe40007800000 */
[----:B------:R-:W-:-:S02]  /*2200*/  FSEL R56, R56, -INF , !P3 ;  /* 0xff80000038387808 */ /* 0x000fc40005800000 */
[----:B------:R-:W-:Y:S02]  /*2210*/  FSEL R58, R58, -INF , !P3 ;  /* 0xff8000003a3a7808 */ /* 0x000fe40005800000 */
[----:B------:R-:W-:Y:S01]  /*2220*/  ISETP.GE.AND P3, PT, R6, UR4, PT ;  /* 0x0000000406007c0c */ /* 0x000fe2000bf66270 */
[----:B------:R-:W-:Y:S01]  /*2230*/  VIADD R6, R3, 0x58 ;  /* 0x0000005803067836 */ /* 0x000fe20000000000 */
[----:B------:R-:W-:Y:S01]  /*2240*/  FMNMX R5, R37, R4, !PT ;  /* 0x0000000425057209 */ /* 0x000fe20007800000 */
[----:B------:R-:W-:Y:S01]  /*2250*/  ULDC UR4, c[0x0][0x28c] ;  /* 0x0000a30000047ab9 */ /* 0x000fe20000000800 */
[----:B------:R-:W-:Y:S02]  /*2260*/  FSEL R57, R57, -INF , !P4 ;  /* 0xff80000039397808 */ /* 0x000fe40006000000 */
[----:B------:R-:W-:Y:S02]  /*2270*/  FSEL R59, R59, -INF , !P4 ;  /* 0xff8000003b3b7808 */ /* 0x000fe40006000000 */
[----:B------:R-:W-:-:S02]  /*2280*/  FMNMX R4, R40, R5, !PT ;  /* 0x0000000528047209 */ /* 0x000fc40007800000 */
[----:B------:R-:W-:Y:S01]  /*2290*/  ISETP.GE.AND P4, PT, R6, UR4, PT ;  /* 0x0000000406007c0c */ /* 0x000fe2000bf86270 */
[----:B------:R-:W-:Y:S01]  /*22a0*/  ULDC UR4, c[0x0][0x28c] ;  /* 0x0000a30000047ab9 */ /* 0x000fe20000000800 */
[----:B------:R-:W-:Y:S02]  /*22b0*/  IADD3 R6, R3, 0x59, RZ ;  /* 0x0000005903067810 */ /* 0x000fe40007ffe0ff */
[----:B------:R-:W-:Y:S02]  /*22c0*/  FMNMX R5, R41, R4, !PT ;  /* 0x0000000429057209 */ /* 0x000fe40007800000 */
[----:B------:R-:W-:Y:S02]  /*22d0*/  FSEL R60, R60, -INF , !P6 ;  /* 0xff8000003c3c7808 */ /* 0x000fe40007000000 */
[----:B------:R-:W-:Y:S02]  /*22e0*/  FSEL R62, R62, -INF , !P6 ;  /* 0xff8000003e3e7808 */ /* 0x000fe40007000000 */
[----:B------:R-:W-:Y:S01]  /*22f0*/  ISETP.GE.AND P6, PT, R6, UR4, PT ;  /* 0x0000000406007c0c */ /* 0x000fe2000bfc6270 */
[----:B------:R-:W-:Y:S01]  /*2300*/  VIADD R6, R3, 0x60 ;  /* 0x0000006003067836 */ /* 0x000fe20000000000 */
[----:B------:R-:W-:Y:S01]  /*2310*/  FMNMX R4, R44, R5, !PT ;  /* 0x000000052c047209 */ /* 0x000fe20007800000 */
[----:B------:R-:W-:Y:S01]  /*2320*/  ULDC UR4, c[0x0][0x28c] ;  /* 0x0000a30000047ab9 */ /* 0x000fe20000000800 */
[----:B------:R-:W-:-:S02]  /*2330*/  FSEL R61, R61, -INF , !P1 ;  /* 0xff8000003d3d7808 */ /* 0x000fc40004800000 */
[----:B------:R-:W-:Y:S02]  /*2340*/  FSEL R63, R63, -INF , !P1 ;  /* 0xff8000003f3f7808 */ /* 0x000fe40004800000 */
[----:B------:R-:W-:Y:S01]  /*2350*/  ISETP.GE.AND P1, PT, R6, UR4, PT ;  /* 0x0000000406007c0c */ /* 0x000fe2000bf26270 */
[----:B------:R-:W-:Y:S01]  /*2360*/  ULDC UR4, c[0x0][0x28c] ;  /* 0x0000a30000047ab9 */ /* 0x000fe20000000800 */
[----:B------:R-:W-:Y:S02]  /*2370*/  FMNMX R5, R45, R4, !PT ;  /* 0x000000042d057209 */ /* 0x000fe40007800000 */
[----:B------:R-:W-:Y:S02]  /*2380*/  IADD3 R6, R3, 0x61, RZ ;  /* 0x0000006103067810 */ /* 0x000fe40007ffe0ff */
[----:B------:R-:W-:Y:S02]  /*2390*/  FSEL R48, R26, -INF , !P5 ;  /* 0xff8000001a307808 */ /* 0x000fe40006800000 */
[----:B------:R-:W-:-:S02]  /*23a0*/  FMNMX R4, R2, R5, !PT ;  /* 0x0000000502047209 */ /* 0x000fc40007800000 */
[----:B------:R-:W-:Y:S01]  /*23b0*/  ISETP.GE.AND P5, PT, R6, UR4, PT ;  /* 0x0000000406007c0c */ /* 0x000fe2000bfa6270 */
[----:B------:R-:W-:Y:S01]  /*23c0*/  VIADD R6, R3, 0x68 ;  /* 0x0000006803067836 */ /* 0x000fe20000000000 */
[----:B------:R-:W-:Y:S01]  /*23d0*/  FMNMX R7, R49, R4, !PT ;  /* 0x0000000431077209 */ /* 0x000fe20007800000 */
[----:B------:R-:W-:Y:S01]  /*23e0*/  ULDC UR4, c[0x0][0x28c] ;  /* 0x0000a30000047ab9 */ /* 0x000fe20000000800 */
[----:B------:R-:W-:Y:S02]  /*23f0*/  FSEL R64, R64, -INF , !P2 ;  /* 0xff80000040407808 */ /* 0x000fe40005000000 */
[----:B------:R-:W-:Y:S02]  /*2400*/  FSEL R66, R66, -INF , !P2 ;  /* 0xff80000042427808 */ /* 0x000fe40005000000 */
[----:B------:R-:W-:Y:S02]  /*2410*/  FMNMX R5, R48, R27, !PT ;  /* 0x0000001b30057209 */ /* 0x000fe40007800000 */
[----:B------:R-:W-:Y:S01]  /*2420*/  ISETP.GE.AND P2, PT, R6, UR4, PT ;  /* 0x0000000406007c0c */ /* 0x000fe2000bf46270 */
[----:B------:R-:W-:Y:S01]  /*2430*/  ULDC UR4, c[0x0][0x28c] ;  /* 0x0000a30000047ab9 */ /* 0x000fe20000000800 */
[----:B------:R-:W-:-:S02]  /*2440*/  FMNMX R6, R52, R7, !PT ;  /* 0x0000000734067209 */ /* 0x000fc40007800000 */
[----:B------:R-:W-:Y:S02]  /*2450*/  FMNMX R4, R30, R5, !PT ;  /* 0x000000051e047209 */ /* 0x000fe40007800000 */
[----:B------:R-:W-:Y:S02]  /*2460*/  FMNMX R7, R53, R6, !PT ;  /* 0x0000000635077209 */ /* 0x000fe40007800000 */
[----:B------:R-:W-:Y:S02]  /*2470*/  FMNMX R5, R31, R4, !PT ;  /* 0x000000041f057209 */ /* 0x000fe40007800000 */
[----:B------:R-:W-:Y:S02]  /*2480*/  FMNMX R6, R56, R7, !PT ;  /* 0x0000000738067209 */ /* 0x000fe40007800000 */
[----:B------:R-:W-:Y:S02]  /*2490*/  FMNMX R4, R34, R5, !PT ;  /* 0x0000000522047209 */ /* 0x000fe40007800000 */
[----:B------:R-:W-:-:S02]  /*24a0*/  FMNMX R7, R57, R6, !PT ;  /* 0x0000000639077209 */ /* 0x000fc40007800000 */
[----:B------:R-:W-:Y:S02]  /*24b0*/  FMNMX R5, R35, R4, !PT ;  /* 0x0000000423057209 */ /* 0x000fe40007800000 */
[----:B------:R-:W-:Y:S02]  /*24c0*/  FMNMX R6, R60, R7, !PT ;  /* 0x000000073c067209 */ /* 0x000fe40007800000 */
[----:B------:R-:W-:Y:S02]  /*24d0*/  FMNMX R4, R38, R5, !PT ;  /* 0x0000000526047209 */ /* 0x000fe40007800000 */
[----:B------:R-:W-:Y:S02]  /*24e0*/  FMNMX R7, R61, R6, !PT ;  /* 0x000000063d077209 */ /* 0x000fe40007800000 */
[----:B------:R-:W-:Y:S02]  /*24f0*/  FSEL R65, R65, -INF , !P3 ;  /* 0xff80000041417808 */ /* 0x000fe40005800000 */
[----:B------:R-:W-:-:S02]  /*2500*/  FSEL R67, R67, -INF , !P3 ;  /* 0xff80000043437808 */ /* 0x000fc40005800000 */
[----:B------:R-:W-:Y:S02]  /*2510*/  FMNMX R5, R39, R4, !PT ;  /* 0x0000000427057209 */ /* 0x000fe40007800000 */
[----:B------:R-:W-:Y:S01]  /*2520*/  ISETP.GE.AND P3, PT, R9, UR4, PT ;  /* 0x0000000409007c0c */ /* 0x000fe2000bf66270 */
[----:B------:R-:W-:Y:S01]  /*2530*/  VIADD R9, R3, 0x70 ;  /* 0x0000007003097836 */ /* 0x000fe20000000000 */
[----:B------:R-:W-:Y:S01]  /*2540*/  FMNMX R6, R64, R7, !PT ;  /* 0x0000000740067209 */ /* 0x000fe20007800000 */
[----:B------:R-:W-:Y:S01]  /*2550*/  ULDC UR4, c[0x0][0x28c] ;  /* 0x0000a30000047ab9 */ /* 0x000fe20000000800 */
[----:B------:R-:W-:Y:S02]  /*2560*/  FMNMX R4, R42, R5, !PT ;  /* 0x000000052a047209 */ /* 0x000fe40007800000 */
[----:B------:R-:W-:Y:S02]  /*2570*/  FSEL R68, R68, -INF , !P4 ;  /* 0xff80000044447808 */ /* 0x000fe40006000000 */
[----:B------:R-:W-:-:S02]  /*2580*/  FMNMX R7, R65, R6, !PT ;  /* 0x0000000641077209 */ /* 0x000fc40007800000 */
[----:B------:R-:W-:Y:S02]  /*2590*/  FSEL R70, R70, -INF , !P4 ;  /* 0xff80000046467808 */ /* 0x000fe40006000000 */
[----:B------:R-:W-:Y:S01]  /*25a0*/  ISETP.GE.AND P4, PT, R9, UR4, PT ;  /* 0x0000000409007c0c */ /* 0x000fe2000bf86270 */
[----:B------:R-:W-:Y:S01]  /*25b0*/  ULDC UR4, c[0x0][0x28c] ;  /* 0x0000a30000047ab9 */ /* 0x000fe20000000800 */
[----:B------:R-:W-:Y:S02]  /*25c0*/  IADD3 R9, R3, 0x71, RZ ;  /* 0x0000007103097810 */ /* 0x000fe40007ffe0ff */
[----:B------:R-:W-:Y:S02]  /*25d0*/  FMNMX R5, R43, R4, !PT ;  /* 0x000000042b057209 */ /* 0x000fe40007800000 */
[----:B------:R-:W-:Y:S02]  /*25e0*/  FSEL R69, R69, -INF , !P6 ;  /* 0xff80000045457808 */ /* 0x000fe40007000000 */
[----:B------:R-:W-:-:S02]  /*25f0*/  FMNMX R6, R68, R7, !PT ;  /* 0x0000000744067209 */ /* 0x000fc40007800000 */
[----:B------:R-:W-:Y:S01]  /*2600*/  FSEL R71, R71, -INF , !P6 ;  /* 0xff80000047477808 */ /* 0x000fe20007000000 */
[----:B------:R-:W1:Y:S01]  /*2610*/  LDC R7, c[0x0][0x28c] ;  /* 0x0000a300ff077b82 */ /* 0x000e620000000800 */
[----:B------:R-:W-:Y:S01]  /*2620*/  ISETP.GE.AND P6, PT, R9, UR4, PT ;  /* 0x0000000409007c0c */ /* 0x000fe2000bfc6270 */
[----:B------:R-:W-:Y:S01]  /*2630*/  ULDC UR4, c[0x0][0x28c] ;  /* 0x0000a30000047ab9 */ /* 0x000fe20000000800 */
[----:B------:R-:W-:Y:S02]  /*2640*/  FMNMX R4, R46, R5, !PT ;  /* 0x000000052e047209 */ /* 0x000fe40007800000 */
[----:B------:R-:W-:Y:S02]  /*2650*/  FSEL R72, R72, -INF , !P1 ;  /* 0xff80000048487808 */ /* 0x000fe40004800000 */
[----:B------:R-:W-:Y:S02]  /*2660*/  FMNMX R9, R69, R6, !PT ;  /* 0x0000000645097209 */ /* 0x000fe40007800000 */
[----:B------:R-:W-:-:S02]  /*2670*/  FMNMX R5, R47, R4, !PT ;  /* 0x000000042f057209 */ /* 0x000fc40007800000 */
[----:B------:R-:W-:Y:S02]  /*2680*/  FSEL R73, R73, -INF , !P5 ;  /* 0xff80000049497808 */ /* 0x000fe40006800000 */
[----:B------:R-:W-:Y:S02]  /*2690*/  FMNMX R6, R72, R9, !PT ;  /* 0x0000000948067209 */ /* 0x000fe40007800000 */
[----:B------:R-:W-:Y:S02]  /*26a0*/  FMNMX R4, R50, R5, !PT ;  /* 0x0000000532047209 */ /* 0x000fe40007800000 */
[----:B------:R-:W-:Y:S02]  /*26b0*/  FSEL R76, R76, -INF , !P2 ;  /* 0xff8000004c4c7808 */ /* 0x000fe40005000000 */
[----:B------:R-:W-:Y:S02]  /*26c0*/  FMNMX R9, R73, R6, !PT ;  /* 0x0000000649097209 */ /* 0x000fe40007800000 */
[----:B------:R-:W-:-:S02]  /*26d0*/  FSEL R74, R74, -INF , !P1 ;  /* 0xff8000004a4a7808 */ /* 0x000fc40004800000 */
[----:B------:R-:W-:Y:S02]  /*26e0*/  FMNMX R5, R51, R4, !PT ;  /* 0x0000000433057209 */ /* 0x000fe40007800000 */
[----:B------:R-:W-:Y:S01]  /*26f0*/  ISETP.GE.AND P1, PT, R10, UR4, PT ;  /* 0x000000040a007c0c */ /* 0x000fe2000bf26270 */
[----:B------:R-:W-:Y:S01]  /*2700*/  ULDC UR4, c[0x0][0x604] ;  /* 0x0001810000047ab9 */ /* 0x000fe20000000800 */
[----:B------:R-:W-:Y:S02]  /*2710*/  FSEL R77, R77, -INF , !P3 ;  /* 0xff8000004d4d7808 */ /* 0x000fe40005800000 */
[----:B------:R-:W-:Y:S02]  /*2720*/  FMNMX R10, R76, R9, !PT ;  /* 0x000000094c0a7209 */ /* 0x000fe40007800000 */
[----:B------:R-:W-:Y:S02]  /*2730*/  FMNMX R6, R54, R5, !PT ;  /* 0x0000000536067209 */ /* 0x000fe40007800000 */
[----:B------:R-:W-:-:S02]  /*2740*/  FSEL R80, R80, -INF , !P4 ;  /* 0xff80000050507808 */ /* 0x000fc40006000000 */
[----:B------:R-:W-:Y:S02]  /*2750*/  FMNMX R9, R77, R10, !PT ;  /* 0x0000000a4d097209 */ /* 0x000fe40007800000 */
[----:B------:R-:W-:Y:S02]  /*2760*/  FMNMX R5, R55, R6, !PT ;  /* 0x0000000637057209 */ /* 0x000fe40007800000 */
[----:B------:R-:W-:Y:S02]  /*2770*/  IADD3 R4, R3, 0x79, RZ ;  /* 0x0000007903047810 */ /* 0x000fe40007ffe0ff */
[----:B------:R-:W-:Y:S02]  /*2780*/  FSEL R81, R81, -INF , !P6 ;  /* 0xff80000051517808 */ /* 0x000fe40007000000 */
[----:B------:R-:W-:Y:S02]  /*2790*/  FMNMX R10, R80, R9, !PT ;  /* 0x00000009500a7209 */ /* 0x000fe40007800000 */
[----:B------:R-:W-:-:S02]  /*27a0*/  FSEL R75, R75, -INF , !P5 ;  /* 0xff8000004b4b7808 */ /* 0x000fc40006800000 */
[----:B------:R-:W-:Y:S02]  /*27b0*/  FMNMX R6, R58, R5, !PT ;  /* 0x000000053a067209 */ /* 0x000fe40007800000 */
[----:B-1----:R-:W-:Y:S02]  /*27c0*/  ISETP.GE.AND P5, PT, R4, R7, PT ;  /* 0x000000070400720c */ /* 0x002fe40003fa6270 */
[----:B------:R-:W-:Y:S02]  /*27d0*/  FSEL R84, R84, -INF , !P1 ;  /* 0xff80000054547808 */ /* 0x000fe40004800000 */
[----:B------:R-:W-:Y:S02]  /*27e0*/  FMNMX R9, R81, R10, !PT ;  /* 0x0000000a51097209 */ /* 0x000fe40007800000 */
[----:B------:R-:W-:Y:S02]  /*27f0*/  FMNMX R5, R59, R6, !PT ;  /* 0x000000063b057209 */ /* 0x000fe40007800000 */
[----:B------:R-:W-:-:S02]  /*2800*/  FSEL R85, R85, -INF , !P5 ;  /* 0xff80000055557808 */ /* 0x000fc40006800000 */
[----:B------:R-:W-:Y:S02]  /*2810*/  FMNMX R6, R84, R9, !PT ;  /* 0x0000000954067209 */ /* 0x000fe40007800000 */
[----:B------:R-:W-:Y:S02]  /*2820*/  FMNMX R4, R62, R5, !PT ;  /* 0x000000053e047209 */ /* 0x000fe40007800000 */
[----:B------:R-:W-:Y:S02]  /*2830*/  FMNMX R6, R85, R6, !PT ;  /* 0x0000000655067209 */ /* 0x000fe40007800000 */
[----:B------:R-:W-:Y:S02]  /*2840*/  FMNMX R5, R63, R4, !PT ;  /* 0x000000043f057209 */ /* 0x000fe40007800000 */
[----:B------:R-:W-:Y:S01]  /*2850*/  FSEL R78, R78, -INF , !P2 ;  /* 0xff8000004e4e7808 */ /* 0x000fe20005000000 */
[----:B------:R-:W1:Y:S01]  /*2860*/  SHFL.BFLY PT, R9, R6, 0x1, 0x1f ;  /* 0x0c201f0006097f89 */ /* 0x000e6200000e0000 */
[----:B------:R-:W-:-:S02]  /*2870*/  FMNMX R4, R66, R5, !PT ;  /* 0x0000000542047209 */ /* 0x000fc40007800000 */
[----:B------:R-:W-:Y:S02]  /*2880*/  FSEL R79, R79, -INF , !P3 ;  /* 0xff8000004f4f7808 */ /* 0x000fe40005800000 */
[----:B------:R-:W-:Y:S02]  /*2890*/  FMNMX R5, R67, R4, !PT ;  /* 0x0000000443057209 */ /* 0x000fe40007800000 */
[----:B------:R-:W-:Y:S02]  /*28a0*/  FSEL R82, R82, -INF , !P4 ;  /* 0xff80000052527808 */ /* 0x000fe40006000000 */
[----:B------:R-:W-:Y:S02]  /*28b0*/  FMNMX R4, R70, R5, !PT ;  /* 0x0000000546047209 */ /* 0x000fe40007800000 */
[----:B------:R-:W-:Y:S02]  /*28c0*/  FSEL R83, R83, -INF , !P6 ;  /* 0xff80000053537808 */ /* 0x000fe40007000000 */
[----:B------:R-:W-:-:S02]  /*28d0*/  FMNMX R5, R71, R4, !PT ;  /* 0x0000000447057209 */ /* 0x000fc40007800000 */
[----:B------:R-:W-:Y:S02]  /*28e0*/  FSEL R86, R86, -INF , !P1 ;  /* 0xff80000056567808 */ /* 0x000fe40004800000 */
[----:B------:R-:W-:Y:S02]  /*28f0*/  FMNMX R4, R74, R5, !PT ;  /* 0x000000054a047209 */ /* 0x000fe40007800000 */
[----:B------:R-:W-:Y:S02]  /*2900*/  FSEL R87, R87, -INF , !P5 ;  /* 0xff80000057577808 */ /* 0x000fe40006800000 */
[----:B------:R-:W-:Y:S02]  /*2910*/  FMNMX R5, R75, R4, !PT ;  /* 0x000000044b057209 */ /* 0x000fe40007800000 */
[----:B-1----:R-:W-:Y:S02]  /*2920*/  FMNMX R9, R6, R9, !PT ;  /* 0x0000000906097209 */ /* 0x002fe40007800000 */
[----:B------:R-:W-:-:S03]  /*2930*/  FMNMX R4, R78, R5, !PT ;  /* 0x000000054e047209 */ /* 0x000fc60007800000 */
[----:B------:R-:W1:Y:S01]  /*2940*/  SHFL.BFLY PT, R6, R9, 0x2, 0x1f ;  /* 0x0c401f0009067f89 */ /* 0x000e6200000e0000 */
[----:B------:R-:W-:-:S04]  /*2950*/  FMNMX R5, R79, R4, !PT ;  /* 0x000000044f057209 */ /* 0x000fc80007800000 */
[----:B------:R-:W-:-:S04]  /*2960*/  FMNMX R4, R82, R5, !PT ;  /* 0x0000000552047209 */ /* 0x000fc80007800000 */
[----:B------:R-:W-:-:S04]  /*2970*/  FMNMX R5, R83, R4, !PT ;  /* 0x0000000453057209 */ /* 0x000fc80007800000 */
[----:B------:R-:W-:-:S04]  /*2980*/  FMNMX R4, R86, R5, !PT ;  /* 0x0000000556047209 */ /* 0x000fc80007800000 */
[----:B------:R-:W-:-:S05]  /*2990*/  FMNMX R4, R87, R4, !PT ;  /* 0x0000000457047209 */ /* 0x000fca0007800000 */
[----:B------:R-:W2:Y:S01]  /*29a0*/  SHFL.BFLY PT, R11, R4, 0x1, 0x1f ;  /* 0x0c201f00040b7f89 */ /* 0x000ea200000e0000 */
[----:B-1----:R-:W-:-:S04]  /*29b0*/  FMNMX R5, R9, R6, !PT ;  /* 0x0000000609057209 */ /* 0x002fc80007800000 */
[----:B------:R-:W-:-:S04]  /*29c0*/  FSETP.NEU.AND P1, PT, R5, -INF , PT ;  /* 0xff8000000500780b */ /* 0x000fc80003f2d000 */
[----:B------:R-:W-:-:S05]  /*29d0*/  FSEL R6, R5, RZ, P1 ;  /* 0x000000ff05067208 */ /* 0x000fca0000800000 */
[----:B------:R-:W-:Y:S01]  /*29e0*/  FMUL R9, R6, UR4 ;  /* 0x0000000406097c20 */ /* 0x000fe20008400000 */
[----:B------:R-:W-:-:S03]  /*29f0*/  ULDC UR4, c[0x0][0x604] ;  /* 0x0001810000047ab9 */ /* 0x000fc60000000800 */
[--C-:B------:R-:W-:Y:S01]  /*2a00*/  FFMA R24, R24, UR4, -R9.reuse ;  /* 0x0000000418187c23 */ /* 0x100fe20008000809 */
[----:B------:R-:W-:Y:S02]  /*2a10*/  ULDC UR4, c[0x0][0x604] ;  /* 0x0001810000047ab9 */ /* 0x000fe40000000800 */
[--C-:B------:R-:W-:Y:S01]  /*2a20*/  FFMA R25, R25, UR4, -R9.reuse ;  /* 0x0000000419197c23 */ /* 0x100fe20008000809 */
[----:B------:R-:W-:Y:S01]  /*2a30*/  ULDC UR4, c[0x0][0x604] ;  /* 0x0001810000047ab9 */ /* 0x000fe20000000800 */
[----:B--2---:R-:W-:Y:S01]  /*2a40*/  FMNMX R11, R4, R11, !PT ;  /* 0x0000000b040b7209 */ /* 0x004fe20007800000 */
[--C-:B------:R-:W-:Y:S01]  /*2a50*/  FFMA R28, R28, UR4, -R9.reuse ;  /* 0x000000041c1c7c23 */ /* 0x100fe20008000809 */
[----:B------:R-:W-:Y:S01]  /*2a60*/  ULDC UR4, c[0x0][0x604] ;  /* 0x0001810000047ab9 */ /* 0x000fe20000000800 */
[----:B------:R-:W-:Y:S01]  /*2a70*/  FSETP.GEU.AND P4, PT, R25, -126, PT ;  /* 0xc2fc00001900780b */ /* 0x000fe20003f8e000 */
[--C-:B------:R-:W-:Y:S01]  /*2a80*/  FFMA R29, R29, UR4, -R9.reuse ;  /* 0x000000041d1d7c23 */ /* 0x100fe20008000809 */
[----:B------:R-:W1:Y:S01]  /*2a90*/  SHFL.BFLY PT, R6, R11, 0x2, 0x1f ;  /* 0x0c401f000b067f89 */ /* 0x000e6200000e0000 */
[----:B------:R-:W-:Y:S01]  /*2aa0*/  FSETP.GEU.AND P3, PT, R24, -126, PT ;  /* 0xc2fc00001800780b */ /* 0x000fe20003f6e000 */
[----:B------:R-:W-:Y:S01]  /*2ab0*/  ULDC UR4, c[0x0][0x604] ;  /* 0x0001810000047ab9 */ /* 0x000fe20000000800 */
[----:B------:R-:W-:Y:S01]  /*2ac0*/  FSETP.GEU.AND P5, PT, R28, -126, PT ;  /* 0xc2fc00001c00780b */ /* 0x000fe20003fae000 */
[----:B------:R-:W-:Y:S01]  /*2ad0*/  FFMA R32, R32, UR4, -R9 ;  /* 0x0000000420207c23 */ /* 0x000fe20008000809 */
[----:B------:R-:W-:Y:S01]  /*2ae0*/  FSETP.GEU.AND P6, PT, R29, -126, PT ;  /* 0xc2fc00001d00780b */ /* 0x000fe20003fce000 */
[----:B------:R-:W-:-:S02]  /*2af0*/  ULDC UR4, c[0x0][0x604] ;  /* 0x0001810000047ab9 */ /* 0x000fc40000000800 */
[--C-:B------:R-:W-:Y:S01]  /*2b00*/  FFMA R33, R33, UR4, -R9.reuse ;  /* 0x0000000421217c23 */ /* 0x100fe20008000809 */
[----:B------:R-:W-:Y:S01]  /*2b10*/  ULDC UR4, c[0x0][0x604] ;  /* 0x0001810000047ab9 */ /* 0x000fe20000000800 */
[----:B------:R-:W-:Y:S01]  /*2b20*/  FSETP.GEU.AND P1, PT, R32, -126, PT ;  /* 0xc2fc00002000780b */ /* 0x000fe20003f2e000 */
[----:B------:R-:W-:Y:S01]  /*2b30*/  @!P4 FMUL R25, R25, 0.5 ;  /* 0x3f0000001919c820 */ /* 0x000fe20000400000 */
[--C-:B------:R-:W-:Y:S01]  /*2b40*/  FFMA R36, R36, UR4, -R9.reuse ;  /* 0x0000000424247c23 */ /* 0x100fe20008000809 */
[----:B------:R-:W-:Y:S01]  /*2b50*/  ULDC UR4, c[0x0][0x604] ;  /* 0x0001810000047ab9 */ /* 0x000fe20000000800 */
[----:B------:R-:W-:Y:S01]  /*2b60*/  @!P3 FMUL R24, R24, 0.5 ;  /* 0x3f0000001818b820 */ /* 0x000fe20000400000 */
[----:B------:R-:W-:Y:S01]  /*2b70*/  FFMA R4, R37, UR4, -R9 ;  /* 0x0000000425047c23 */ /* 0x000fe20008000809 */
[----:B------:R-:W-:Y:S01]  /*2b80*/  @!P5 FMUL R28, R28, 0.5 ;  /* 0x3f0000001c1cd820 */ /* 0x000fe20000400000 */
[----:B------:R-:W2:Y:S01]  /*2b90*/  MUFU.EX2 R25, R25 ;  /* 0x0000001900197308 */ /* 0x000ea20000000800 */
[----:B------:R-:W-:Y:S01]  /*2ba0*/  @!P6 FMUL R29, R29, 0.5 ;  /* 0x3f0000001d1de820 */ /* 0x000fe20000400000 */
[----:B------:R-:W-:-:S02]  /*2bb0*/  ULDC UR4, c[0x0][0x604] ;  /* 0x0001810000047ab9 */ /* 0x000fc40000000800 */
[--C-:B------:R-:W-:Y:S01]  /*2bc0*/  FFMA R40, R40, UR4, -R9.reuse ;  /* 0x0000000428287c23 */ /* 0x100fe20008000809 */
[----:B------:R-:W-:Y:S01]  /*2bd0*/  ULDC UR4, c[0x0][0x604] ;  /* 0x0001810000047ab9 */ /* 0x000fe20000000800 */
[----:B------:R-:W-:Y:S01]  /*2be0*/  @!P1 FMUL R32, R32, 0.5 ;  /* 0x3f00000020209820 */ /* 0x000fe20000400000 */
[----:B-1----:R-:W-:Y:S01]  /*2bf0*/  FMNMX R6, R11, R6, !PT ;  /* 0x000000060b067209 */ /* 0x002fe20007800000 */
[----:B------:R-:W1:Y:S01]  /*2c00*/  MUFU.EX2 R15, R29 ;  /* 0x0000001d000f7308 */ /* 0x000e620000000800 */
[--C-:B------:R-:W-:Y:S01]  /*2c10*/  FFMA R10, R41, UR4, -R9.reuse ;  /* 0x00000004290a7c23 */ /* 0x100fe20008000809 */
[----:B------:R-:W-:Y:S01]  /*2c20*/  ULDC UR4, c[0x0][0x604] ;  /* 0x0001810000047ab9 */ /* 0x000fe20000000800 */
[----:B------:R-:W-:Y:S01]  /*2c30*/  FSETP.NEU.AND P2, PT, R6, -INF , PT ;  /* 0xff8000000600780b */ /* 0x000fe20003f4d000 */
[--C-:B------:R-:W-:Y:S01]  /*2c40*/  FFMA R44, R44, UR4, -R9.reuse ;  /* 0x000000042c2c7c23 */ /* 0x100fe20008000809 */
[----:B------:R-:W-:Y:S02]  /*2c50*/  ULDC UR4, c[0x0][0x604] ;  /* 0x0001810000047ab9 */ /* 0x000fe40000000800 */
[----:B------:R-:W-:Y:S01]  /*2c60*/  FSEL R90, R6, RZ, P2 ;  /* 0x000000ff065a7208 */ /* 0x000fe20001000000 */
[----:B------:R-:W3:Y:S01]  /*2c70*/  MUFU.EX2 R13, R24 ;  /* 0x00000018000d7308 */ /* 0x000ee20000000800 */
[----:B------:R-:W-:Y:S01]  /*2c80*/  FSETP.GEU.AND P2, PT, R33, -126, PT ;  /* 0xc2fc00002100780b */ /* 0x000fe20003f4e000 */
[----:B--2---:R-:W-:Y:S01]  /*2c90*/  @!P4 FMUL R25, R25, R25 ;  /* 0x000000191919c220 */ /* 0x004fe20000400000 */
[----:B------:R-:W-:Y:S01]  /*2ca0*/  FSETP.GEU.AND P4, PT, R4, -126, PT ;  /* 0xc2fc00000400780b */ /* 0x000fe20003f8e000 */
[----:B------:R-:W-:Y:S01]  /*2cb0*/  FFMA R12, R45, UR4, -R9 ;  /* 0x000000042d0c7c23 */ /* 0x000fe20008000809 */
[----:B------:R-:W-:-:S02]  /*2cc0*/  ULDC UR4, c[0x0][0x604] ;  /* 0x0001810000047ab9 */ /* 0x000fc40000000800 */
[--C-:B------:R-:W-:Y:S01]  /*2cd0*/  FFMA R2, R2, UR4, -R9.reuse ;  /* 0x0000000402027c23 */ /* 0x100fe20008000809 */
[----:B------:R-:W2:Y:S01]  /*2ce0*/  MUFU.EX2 R11, R28 ;  /* 0x0000001c000b7308 */ /* 0x000ea20000000800 */
[----:B-1----:R-:W-:Y:S01]  /*2cf0*/  @!P6 FMUL R15, R15, R15 ;  /* 0x0000000f0f0fe220 */ /* 0x002fe20000400000 */
[----:B------:R-:W-:Y:S01]  /*2d00*/  FSETP.GEU.AND P6, PT, R10, -126, PT ;  /* 0xc2fc00000a00780b */ /* 0x000fe20003fce000 */
[----:B------:R-:W-:Y:S01]  /*2d10*/  ULDC UR4, c[0x0][0x604] ;  /* 0x0001810000047ab9 */ /* 0x000fe20000000800 */
[----:B------:R-:W-:Y:S01]  /*2d20*/  F2FP.SATFINITE.E4M3.F32.PACK_AB_MERGE_C R91, R151, R25, RZ ;  /* 0x00000019975b723e */ /* 0x000fe200048070ff */
[----:B------:R-:W-:Y:S01]  /*2d30*/  FFMA R21, R49, UR4, -R9 ;  /* 0x0000000431157c23 */ /* 0x000fe20008000809 */
[----:B------:R-:W-:Y:S01]  /*2d40*/  @!P2 FMUL R33, R33, 0.5 ;  /* 0x3f0000002121a820 */ /* 0x000fe20000400000 */
[----:B------:R-:W-:Y:S01]  /*2d50*/  ULDC UR4, c[0x0][0x604] ;  /* 0x0001810000047ab9 */ /* 0x000fe20000000800 */
[----:B------:R-:W1:Y:S01]  /*2d60*/  MUFU.EX2 R17, R32 ;  /* 0x0000002000117308 */ /* 0x000e620000000800 */
[----:B---3--:R-:W-:Y:S01]  /*2d70*/  @!P3 FMUL R13, R13, R13 ;  /* 0x0000000d0d0db220 */ /* 0x008fe20000400000 */
[----:B------:R-:W-:Y:S01]  /*2d80*/  FSETP.GEU.AND P3, PT, R36, -126, PT ;  /* 0xc2fc00002400780b */ /* 0x000fe20003f6e000 */
[----:B------:R-:W-:Y:S01]  /*2d90*/  @!P4 FMUL R4, R4, 0.5 ;  /* 0x3f0000000404c820 */ /* 0x000fe20000400000 */
[----:B------:R-:W-:-:S03]  /*2da0*/  F2FP.SATFINITE.E4M3.F32.PACK_AB_MERGE_C R93, R151, R15, RZ ;  /* 0x0000000f975d723e */ /* 0x000fc600048070ff */
[----:B------:R-:W-:Y:S01]  /*2db0*/  @!P6 FMUL R10, R10, 0.5 ;  /* 0x3f0000000a0ae820 */ /* 0x000fe20000400000 */
[----:B------:R-:W3:Y:S01]  /*2dc0*/  MUFU.EX2 R19, R33 ;  /* 0x0000002100137308 */ /* 0x000ee20000000800 */
[----:B--2---:R-:W-:Y:S01]  /*2dd0*/  @!P5 FMUL R11, R11, R11 ;  /* 0x0000000b0b0bd220 */ /* 0x004fe20000400000 */
[----:B------:R-:W-:Y:S02]  /*2de0*/  FSETP.GEU.AND P5, PT, R40, -126, PT ;  /* 0xc2fc00002800780b */ /* 0x000fe40003fae000 */
[----:B------:R-:W-:Y:S02]  /*2df0*/  LOP3.LUT R93, R93, 0xffff, RZ, 0xc0, !PT ;  /* 0x0000ffff5d5d7812 */ /* 0x000fe400078ec0ff */
[----:B------:R-:W-:Y:S01]  /*2e00*/  F2FP.SATFINITE.E4M3.F32.PACK_AB_MERGE_C R92, R151, R11, RZ ;  /* 0x0000000b975c723e */ /* 0x000fe200048070ff */
[----:B------:R-:W-:Y:S01]  /*2e10*/  @!P3 FMUL R36, R36, 0.5 ;  /* 0x3f0000002424b820 */ /* 0x000fe20000400000 */
[----:B------:R-:W2:Y:S01]  /*2e20*/  MUFU.EX2 R45, R10 ;  /* 0x0000000a002d7308 */ /* 0x000ea20000000800 */
[----:B-1----:R-:W-:Y:S01]  /*2e30*/  @!P1 FMUL R17, R17, R17 ;  /* 0x0000001111119220 */ /* 0x002fe20000400000 */
[----:B------:R-:W-:-:S02]  /*2e40*/  FSETP.GEU.AND P1, PT, R44, -126, PT ;  /* 0xc2fc00002c00780b */ /* 0x000fc40003f2e000 */
[----:B------:R-:W-:Y:S02]  /*2e50*/  LOP3.LUT R92, R92, 0xff, RZ, 0xc0, !PT ;  /* 0x000000ff5c5c7812 */ /* 0x000fe400078ec0ff */
[----:B------:R-:W-:Y:S01]  /*2e60*/  F2FP.SATFINITE.E4M3.F32.PACK_AB_MERGE_C R94, R151, R17, RZ ;  /* 0x00000011975e723e */ /* 0x000fe200048070ff */
[----:B------:R-:W-:Y:S01]  /*2e70*/  @!P5 FMUL R40, R40, 0.5 ;  /* 0x3f0000002828d820 */ /* 0x000fe20000400000 */
[----:B------:R-:W1:Y:S01]  /*2e80*/  MUFU.EX2 R37, R36 ;  /* 0x0000002400257308 */ /* 0x000e620000000800 */
[----:B---3--:R-:W-:Y:S01]  /*2e90*/  @!P2 FMUL R19, R19, R19 ;  /* 0x000000131313a220 */ /* 0x008fe20000400000 */
[----:B------:R-:W-:Y:S02]  /*2ea0*/  FSETP.GEU.AND P2, PT, R12, -126, PT ;  /* 0xc2fc00000c00780b */ /* 0x000fe40003f4e000 */
[----:B------:R-:W-:Y:S02]  /*2eb0*/  PRMT R92, R93, 0x7604, R92 ;  /* 0x000076045d5c7816 */ /* 0x000fe4000000005c */
[----:B------:R-:W-:Y:S01]  /*2ec0*/  F2FP.SATFINITE.E4M3.F32.PACK_AB_MERGE_C R95, R151, R19, RZ ;  /* 0x00000013975f723e */ /* 0x000fe200048070ff */
[----:B------:R-:W-:Y:S01]  /*2ed0*/  @!P1 FMUL R44, R44, 0.5 ;  /* 0x3f0000002c2c9820 */ /* 0x000fe20000400000 */
[----:B------:R3:W4:Y:S01]  /*2ee0*/  MUFU.EX2 R41, R4 ;  /* 0x0000000400297308 */ /* 0x0007220000000800 */
[----:B--2---:R-:W-:Y:S01]  /*2ef0*/  @!P6 FMUL R45, R45, R45 ;  /* 0x0000002d2d2de220 */ /* 0x004fe20000400000 */
[----:B------:R-:W-:-:S02]  /*2f00*/  LOP3.LUT R94, R94, 0xff, RZ, 0xc0, !PT ;  /* 0x000000ff5e5e7812 */ /* 0x000fc400078ec0ff */
[----:B------:R-:W-:Y:S02]  /*2f10*/  LOP3.LUT R95, R95, 0xffff, RZ, 0xc0, !PT ;  /* 0x0000ffff5f5f7812 */ /* 0x000fe400078ec0ff */
[----:B------:R-:W-:Y:S01]  /*2f20*/  F2FP.SATFINITE.E4M3.F32.PACK_AB_MERGE_C R99, R151, R45, RZ ;  /* 0x0000002d9763723e */ /* 0x000fe200048070ff */
[----:B------:R-:W-:Y:S01]  /*2f30*/  @!P2 FMUL R12, R12, 0.5 ;  /* 0x3f0000000c0ca820 */ /* 0x000fe20000400000 */
[----:B------:R-:W2:Y:S01]  /*2f40*/  MUFU.EX2 R88, R40 ;  /* 0x0000002800587308 */ /* 0x000ea20000000800 */
[--C-:B---3--:R-:W-:Y:S01]  /*2f50*/  FFMA R4, R52, UR4, -R9.reuse ;  /* 0x0000000434047c23 */ /* 0x108fe20008000809 */
[----:B------:R-:W-:Y:S01]  /*2f60*/  ULDC UR4, c[0x0][0x604] ;  /* 0x0001810000047ab9 */ /* 0x000fe20000000800 */
[----:B-1----:R-:W-:Y:S01]  /*2f70*/  @!P3 FMUL R37, R37, R37 ;  /* 0x000000252525b220 */ /* 0x002fe20000400000 */
[--C-:B------:R-:W-:Y:S01]  /*2f80*/  FFMA R10, R53, UR4, -R9.reuse ;  /* 0x00000004350a7c23 */ /* 0x100fe20008000809 */
[----:B------:R-:W-:Y:S01]  /*2f90*/  FSETP.GEU.AND P3, PT, R2, -126, PT ;  /* 0xc2fc00000200780b */ /* 0x000fe20003f6e000 */
[----:B------:R-:W-:Y:S01]  /*2fa0*/  ULDC UR4, c[0x0][0x604] ;  /* 0x0001810000047ab9 */ /* 0x000fe20000000800 */
[----:B------:R-:W-:Y:S01]  /*2fb0*/  LOP3.LUT R99, R99, 0xffff, RZ, 0xc0, !PT ;  /* 0x0000ffff63637812 */ /* 0x000fe200078ec0ff */
[----:B------:R-:W1:Y:S01]  /*2fc0*/  MUFU.EX2 R89, R44 ;  /* 0x0000002c00597308 */ /* 0x000e620000000800 */
[----:B------:R-:W-:Y:S01]  /*2fd0*/  FSETP.GEU.AND P6, PT, R10, -126, PT ;  /* 0xc2fc00000a00780b */ /* 0x000fe20003fce000 */
[----:B----4-:R-:W-:Y:S01]  /*2fe0*/  @!P4 FMUL R41, R41, R41 ;  /* 0x000000292929c220 */ /* 0x010fe20000400000 */
[----:B------:R-:W-:Y:S01]  /*2ff0*/  FSETP.GEU.AND P4, PT, R21, -126, PT ;  /* 0xc2fc00001500780b */ /* 0x000fe20003f8e000 */
[----:B------:R-:W-:Y:S01]  /*3000*/  FFMA R56, R56, UR4, -R9 ;  /* 0x0000000438387c23 */ /* 0x000fe20008000809 */
[----:B------:R-:W-:Y:S01]  /*3010*/  ULDC UR4, c[0x0][0x604] ;  /* 0x0001810000047ab9 */ /* 0x000fe20000000800 */
[----:B------:R-:W-:-:S02]  /*3020*/  F2FP.SATFINITE.E4M3.F32.PACK_AB_MERGE_C R96, R151, R37, RZ ;  /* 0x000000259760723e */ /* 0x000fc400048070ff */
[----:B------:R3:W4:Y:S01]  /*3030*/  MUFU.EX2 R49, R12 ;  /* 0x0000000c00317308 */ /* 0x0007220000000800 */
[----:B--2---:R-:W-:Y:S01]  /*3040*/  @!P5 FMUL R88, R88, R88 ;  /* 0x000000585858d220 */ /* 0x004fe20000400000 */
[----:B------:R-:W-:Y:S01]  /*3050*/  FSETP.GEU.AND P5, PT, R4, -126, PT ;  /* 0xc2fc00000400780b */ /* 0x000fe20003fae000 */
[----:B------:R-:W-:Y:S01]  /*3060*/  @!P3 FMUL R2, R2, 0.5 ;  /* 0x3f0000000202b820 */ /* 0x000fe20000400000 */
[C---:B------:R-:W-:Y:S02]  /*3070*/  F2FP.SATFINITE.E4M3.F32.PACK_AB_MERGE_C R97, R151.reuse, R41, RZ ;  /* 0x000000299761723e */ /* 0x040fe400048070ff */
[----:B------:R-:W-:Y:S01]  /*3080*/  @!P6 FMUL R10, R10, 0.5 ;  /* 0x3f0000000a0ae820 */ /* 0x000fe20000400000 */
[----:B------:R-:W-:Y:S01]  /*3090*/  F2FP.SATFINITE.E4M3.F32.PACK_AB_MERGE_C R98, R151, R88, RZ ;  /* 0x000000589762723e */ /* 0x000fe200048070ff */
[----:B------:R-:W-:Y:S01]  /*30a0*/  @!P4 FMUL R21, R21, 0.5 ;  /* 0x3f0000001515c820 */ /* 0x000fe20000400000 */
[----:B------:R-:W2:Y:S01]  /*30b0*/  MUFU.EX2 R23, R2 ;  /* 0x0000000200177308 */ /* 0x000ea20000000800 */
[--C-:B---3--:R-:W-:Y:S01]  /*30c0*/  FFMA R12, R57, UR4, -R9.reuse ;  /* 0x00000004390c7c23 */ /* 0x108fe20008000809 */
[----:B------:R-:W-:Y:S01]  /*30d0*/  ULDC UR4, c[0x0][0x604] ;  /* 0x0001810000047ab9 */ /* 0x000fe20000000800 */
[----:B-1----:R-:W-:Y:S01]  /*30e0*/  @!P1 FMUL R89, R89, R89 ;  /* 0x0000005959599220 */ /* 0x002fe20000400000 */
[--C-:B------:R-:W-:Y:S01]  /*30f0*/  FFMA R14, R60, UR4, -R9.reuse ;  /* 0x000000043c0e7c23 */ /* 0x100fe20008000809 */
[----:B------:R-:W-:Y:S01]  /*3100*/  ULDC UR4, c[0x0][0x604] ;  /* 0x0001810000047ab9 */ /* 0x000fe20000000800 */
[----:B------:R-:W-:Y:S01]  /*3110*/  @!P5 FMUL R4, R4, 0.5 ;  /* 0x3f0000000404d820 */ /* 0x000fe20000400000 */
[--C-:B------:R-:W-:Y:S01]  /*3120*/  FFMA R16, R61, UR4, -R9.reuse ;  /* 0x000000043d107c23 */ /* 0x100fe20008000809 */
[----:B------:R-:W1:Y:S01]  /*3130*/  MUFU.EX2 R10, R10 ;  /* 0x0000000a000a7308 */ /* 0x000e620000000800 */
[----:B------:R-:W-:Y:S01]  /*3140*/  ULDC UR4, c[0x0][0x604] ;  /* 0x0001810000047ab9 */ /* 0x000fe20000000800 */
[----:B----4-:R-:W-:Y:S01]  /*3150*/  @!P2 FMUL R49, R49, R49 ;  /* 0x000000313131a220 */ /* 0x010fe20000400000 */
[--C-:B------:R-:W-:Y:S01]  /*3160*/  FFMA R18, R64, UR4, -R9.reuse ;  /* 0x0000000440127c23 */ /* 0x100fe20008000809 */
[----:B------:R-:W-:Y:S01]  /*3170*/  ULDC UR4, c[0x0][0x604] ;  /* 0x0001810000047ab9 */ /* 0x000fe20000000800 */
[----:B------:R-:W-:Y:S01]  /*3180*/  FSETP.GEU.AND P1, PT, R56, -126, PT ;  /* 0xc2fc00003800780b */ /* 0x000fe20003f2e000 */
[--C-:B------:R-:W-:Y:S01]  /*3190*/  FFMA R20, R65, UR4, -R9.reuse ;  /* 0x0000000441147c23 */ /* 0x100fe20008000809 */
[----:B------:R-:W-:Y:S01]  /*31a0*/  FSETP.GEU.AND P2, PT, R12, -126, PT ;  /* 0xc2fc00000c00780b */ /* 0x000fe20003f4e000 */
[----:B------:R-:W3:Y:S01]  /*31b0*/  MUFU.EX2 R21, R21 ;  /* 0x0000001500157308 */ /* 0x000ee20000000800 */
[----:B--2---:R-:W-:Y:S01]  /*31c0*/  @!P3 FMUL R23, R23, R23 ;  /* 0x000000171717b220 */ /* 0x004fe20000400000 */
[----:B------:R-:W-:Y:S01]  /*31d0*/  FSETP.GEU.AND P3, PT, R14, -126, PT ;  /* 0xc2fc00000e00780b */ /* 0x000fe20003f6e000 */
[----:B------:R-:W-:Y:S01]  /*31e0*/  ULDC UR4, c[0x0][0x604] ;  /* 0x0001810000047ab9 */ /* 0x000fe20000000800 */
[C---:B------:R-:W-:Y:S01]  /*31f0*/  F2FP.SATFINITE.E4M3.F32.PACK_AB_MERGE_C R100, R151.reuse, R49, RZ ;  /* 0x000000319764723e */ /* 0x040fe200048070ff */
[--C-:B------:R-:W-:Y:S01]  /*3200*/  FFMA R22, R68, UR4, -R9.reuse ;  /* 0x0000000444167c23 */ /* 0x100fe20008000809 */
[----:B------:R-:W-:Y:S01]  /*3210*/  ULDC UR4, c[0x0][0x604] ;  /* 0x0001810000047ab9 */ /* 0x000fe20000000800 */
[----:B------:R-:W-:Y:S01]  /*3220*/  F2FP.SATFINITE.E4M3.F32.PACK_AB_MERGE_C R101, R151, R23, RZ ;  /* 0x000000179765723e */ /* 0x000fe200048070ff */
[----:B------:R-:W2:Y:S01]  /*3230*/  MUFU.EX2 R4, R4 ;  /* 0x0000000400047308 */ /* 0x000ea20000000800 */
[----:B-1----:R-:W-:Y:S01]  /*3240*/  @!P6 FMUL R10, R10, R10 ;  /* 0x0000000a0a0ae220 */ /* 0x002fe20000400000 */
[----:B------:R-:W-:Y:S01]  /*3250*/  FSETP.GEU.AND P6, PT, R20, -126, PT ;  /* 0xc2fc00001400780b */ /* 0x000fe20003fce000 */
[----:B------:R-:W-:Y:S01]  /*3260*/  @!P1 FMUL R56, R56, 0.5 ;  /* 0x3f00000038389820 */ /* 0x000fe20000400000 */
[----:B------:R-:W-:Y:S01]  /*3270*/  @!P2 FMUL R12, R12, 0.5 ;  /* 0x3f0000000c0ca820 */ /* 0x000fe20000400000 */
[--C-:B------:R-:W-:Y:S01]  /*3280*/  FFMA R24, R69, UR4, -R9.reuse ;  /* 0x0000000445187c23 */ /* 0x100fe20008000809 */
[----:B------:R-:W-:Y:S01]  /*3290*/  ULDC UR4, c[0x0][0x604] ;  /* 0x0001810000047ab9 */ /* 0x000fe20000000800 */
[----:B------:R-:W-:Y:S01]  /*32a0*/  @!P3 FMUL R14, R14, 0.5 ;  /* 0x3f0000000e0eb820 */ /* 0x000fe20000400000 */
[----:B------:R-:W1:Y:S01]  /*32b0*/  MUFU.EX2 R2, R56 ;  /* 0x0000003800027308 */ /* 0x000e620000000800 */
[----:B---3--:R-:W-:Y:S01]  /*32c0*/  @!P4 FMUL R21, R21, R21 ;  /* 0x000000151515c220 */ /* 0x008fe20000400000 */
[----:B------:R-:W-:Y:S01]  /*32d0*/  FSETP.GEU.AND P4, PT, R16, -126, PT ;  /* 0xc2fc00001000780b */ /* 0x000fe20003f8e000 */
[--C-:B------:R-:W-:Y:S01]  /*32e0*/  FFMA R26, R72, UR4, -R9.reuse ;  /* 0x00000004481a7c23 */ /* 0x100fe20008000809 */
[----:B------:R-:W-:Y:S01]  /*32f0*/  ULDC UR4, c[0x0][0x604] ;  /* 0x0001810000047ab9 */ /* 0x000fe20000000800 */
[----:B------:R-:W-:Y:S01]  /*3300*/  F2FP.SATFINITE.E4M3.F32.PACK_AB_MERGE_C R105, R151, R10, RZ ;  /* 0x0000000a9769723e */ /* 0x000fe200048070ff */
[--C-:B------:R-:W-:Y:S01]  /*3310*/  FFMA R28, R73, UR4, -R9.reuse ;  /* 0x00000004491c7c23 */ /* 0x100fe20008000809 */
[----:B------:R-:W-:Y:S01]  /*3320*/  @!P6 FMUL R20, R20, 0.5 ;  /* 0x3f0000001414e820 */ /* 0x000fe20000400000 */
[----:B------:R-:W3:Y:S01]  /*3330*/  MUFU.EX2 R12, R12 ;  /* 0x0000000c000c7308 */ /* 0x000ee20000000800 */
[----:B--2---:R-:W-:Y:S01]  /*3340*/  @!P5 FMUL R4, R4, R4 ;  /* 0x000000040404d220 */ /* 0x004fe20000400000 */
[----:B------:R-:W-:Y:S01]  /*3350*/  FSETP.GEU.AND P5, PT, R18, -126, PT ;  /* 0xc2fc00001200780b */ /* 0x000fe20003fae000 */
[----:B------:R-:W-:Y:S01]  /*3360*/  ULDC UR4, c[0x0][0x604] ;  /* 0x0001810000047ab9 */ /* 0x000fe20000000800 */
[----:B------:R-:W-:Y:S01]  /*3370*/  F2FP.SATFINITE.E4M3.F32.PACK_AB_MERGE_C R102, R151, R21, RZ ;  /* 0x000000159766723e */ /* 0x000fe200048070ff */
[--C-:B------:R-:W-:Y:S01]  /*3380*/  FFMA R32, R76, UR4, -R9.reuse ;  /* 0x000000044c207c23 */ /* 0x100fe20008000809 */
[----:B------:R-:W-:Y:S01]  /*3390*/  ULDC UR4, c[0x0][0x604] ;  /* 0x0001810000047ab9 */ /* 0x000fe20000000800 */
[----:B------:R-:W-:Y:S01]  /*33a0*/  @!P4 FMUL R16, R16, 0.5 ;  /* 0x3f0000001010c820 */ /* 0x000fe20000400000 */
[----:B------:R-:W2:Y:S01]  /*33b0*/  MUFU.EX2 R20, R20 ;  /* 0x0000001400147308 */ /* 0x000ea20000000800 */
[----:B-1----:R-:W-:Y:S01]  /*33c0*/  @!P1 FMUL R2, R2, R2 ;  /* 0x0000000202029220 */ /* 0x002fe20000400000 */
[----:B------:R-:W-:Y:S01]  /*33d0*/  FSETP.GEU.AND P1, PT, R22, -126, PT ;  /* 0xc2fc00001600780b */ /* 0x000fe20003f2e000 */
[--C-:B------:R-:W-:Y:S01]  /*33e0*/  FFMA R36, R77, UR4, -R9.reuse ;  /* 0x000000044d247c23 */ /* 0x100fe20008000809 */
[----:B------:R-:W-:Y:S01]  /*33f0*/  ULDC UR4, c[0x0][0x604] ;  /* 0x0001810000047ab9 */ /* 0x000fe20000000800 */
[----:B------:R-:W-:Y:S01]  /*3400*/  F2FP.SATFINITE.E4M3.F32.PACK_AB_MERGE_C R104, R151, R4, RZ ;  /* 0x000000049768723e */ /* 0x000fe200048070ff */
[--C-:B------:R-:W-:Y:S01]  /*3410*/  FFMA R40, R80, UR4, -R9.reuse ;  /* 0x0000000450287c23 */ /* 0x100fe20008000809 */
[----:B------:R-:W-:Y:S01]  /*3420*/  @!P5 FMUL R18, R18, 0.5 ;  /* 0x3f0000001212d820 */ /* 0x000fe20000400000 */
[----:B------:R-:W1:Y:S01]  /*3430*/  MUFU.EX2 R14, R14 ;  /* 0x0000000e000e7308 */ /* 0x000e620000000800 */
[----:B---3--:R-:W-:Y:S01]  /*3440*/  @!P2 FMUL R12, R12, R12 ;  /* 0x0000000c0c0ca220 */ /* 0x008fe20000400000 */
[----:B------:R-:W-:Y:S01]  /*3450*/  FSETP.GEU.AND P2, PT, R24, -126, PT ;  /* 0xc2fc00001800780b */ /* 0x000fe20003f4e000 */
[----:B------:R-:W-:Y:S01]  /*3460*/  ULDC UR4, c[0x0][0x604] ;  /* 0x0001810000047ab9 */ /* 0x000fe20000000800 */
[----:B------:R-:W-:Y:S01]  /*3470*/  LOP3.LUT R100, R100, 0xffff, RZ, 0xc0, !PT ;  /* 0x0000ffff64647812 */ /* 0x000fe200078ec0ff */
[--C-:B------:R-:W-:Y:S01]  /*3480*/  FFMA R44, R81, UR4, -R9.reuse ;  /* 0x00000004512c7c23 */ /* 0x100fe20008000809 */
[----:B------:R-:W-:Y:S01]  /*3490*/  ULDC UR4, c[0x0][0x604] ;  /* 0x0001810000047ab9 */ /* 0x000fe20000000800 */
[----:B------:R-:W-:Y:S01]  /*34a0*/  @!P1 FMUL R22, R22, 0.5 ;  /* 0x3f00000016169820 */ /* 0x000fe20000400000 */
[----:B------:R-:W3:Y:S01]  /*34b0*/  MUFU.EX2 R16, R16 ;  /* 0x0000001000107308 */ /* 0x000ee20000000800 */
[----:B--2---:R-:W-:Y:S01]  /*34c0*/  @!P6 FMUL R20, R20, R20 ;  /* 0x000000141414e220 */ /* 0x004fe20000400000 */
[----:B------:R-:W-:Y:S01]  /*34d0*/  FSETP.GEU.AND P6, PT, R36, -126, PT ;  /* 0xc2fc00002400780b */ /* 0x000fe20003fce000 */
[--C-:B------:R-:W-:Y:S01]  /*34e0*/  FFMA R29, R84, UR4, -R9.reuse ;  /* 0x00000004541d7c23 */ /* 0x100fe20008000809 */
[----:B------:R-:W-:Y:S01]  /*34f0*/  ULDC UR4, c[0x0][0x604] ;  /* 0x0001810000047ab9 */ /* 0x000fe20000000800 */
[----:B------:R-:W-:Y:S01]  /*3500*/  FADD R53, R19, R20 ;  /* 0x0000001413357221 */ /* 0x000fe20000000000 */
[----:B------:R-:W-:Y:S01]  /*3510*/  FFMA R9, R85, UR4, -R9 ;  /* 0x0000000455097c23 */ /* 0x000fe20008000809 */
[----:B------:R-:W-:Y:S01]  /*3520*/  @!P2 FMUL R24, R24, 0.5 ;  /* 0x3f0000001818a820 */ /* 0x000fe20000400000 */
[----:B------:R-:W2:Y:S01]  /*3530*/  MUFU.EX2 R18, R18 ;  /* 0x0000001200127308 */ /* 0x000ea20000000800 */
[----:B-1----:R-:W-:Y:S01]  /*3540*/  @!P3 FMUL R14, R14, R14 ;  /* 0x0000000e0e0eb220 */ /* 0x002fe20000400000 */
[----:B------:R-:W-:Y:S01]  /*3550*/  FSETP.GEU.AND P3, PT, R26, -126, PT ;  /* 0xc2fc00001a00780b */ /* 0x000fe20003f6e000 */
[----:B------:R-:W-:Y:S01]  /*3560*/  ULDC UR4, c[0x0][0x604] ;  /* 0x0001810000047ab9 */ /* 0x000fe20000000800 */
[----:B------:R-:W-:Y:S01]  /*3570*/  F2FP.SATFINITE.E4M3.F32.PACK_AB_MERGE_C R85, R151, R13, RZ ;  /* 0x0000000d9755723e */ /* 0x000fe200048070ff */
[----:B------:R-:W-:Y:S01]  /*3580*/  FMUL R90, R90, UR4 ;  /* 0x000000045a5a7c20 */ /* 0x000fe20008400000 */
[----:B------:R-:W-:Y:S01]  /*3590*/  ULDC UR4, c[0x0][0x604] ;  /* 0x0001810000047ab9 */ /* 0x000fe20000000800 */
[----:B------:R-:W-:Y:S01]  /*35a0*/  @!P6 FMUL R36, R36, 0.5 ;  /* 0x3f0000002424e820 */ /* 0x000fe20000400000 */
[----:B------:R-:W1:Y:S01]  /*35b0*/  MUFU.EX2 R22, R22 ;  /* 0x0000001600167308 */ /* 0x000e620000000800 */
[----:B---3--:R-:W-:Y:S01]  /*35c0*/  @!P4 FMUL R16, R16, R16 ;  /* 0x000000101010c220 */ /* 0x008fe20000400000 */
[----:B------:R-:W-:Y:S01]  /*35d0*/  FSETP.GEU.AND P4, PT, R28, -126, PT ;  /* 0xc2fc00001c00780b */ /* 0x000fe20003f8e000 */
[--C-:B------:R-:W-:Y:S01]  /*35e0*/  FFMA R27, R27, UR4, -R90.reuse ;  /* 0x000000041b1b7c23 */ /* 0x100fe2000800085a */
[--C-:B------:R-:W-:Y:S01]  /*35f0*/  FFMA R48, R48, UR5, -R90.reuse ;  /* 0x0000000530307c23 */ /* 0x100fe2000800085a */
[----:B------:R-:W-:Y:S01]  /*3600*/  ULDC UR4, c[0x0][0x604] ;  /* 0x0001810000047ab9 */ /* 0x000fe20000000800 */
[----:B------:R-:W-:Y:S01]  /*3610*/  ULDC UR5, c[0x0][0x604] ;  /* 0x0001810000057ab9 */ /* 0x000fe20000000800 */
[----:B------:R-:W-:Y:S01]  /*3620*/  @!P3 FMUL R26, R26, 0.5 ;  /* 0x3f0000001a1ab820 */ /* 0x000fe20000400000 */
[----:B------:R-:W3:Y:S01]  /*3630*/  MUFU.EX2 R24, R24 ;  /* 0x0000001800187308 */ /* 0x000ee20000000800 */
[----:B--2---:R-:W-:Y:S01]  /*3640*/  @!P5 FMUL R18, R18, R18 ;  /* 0x000000121212d220 */ /* 0x004fe20000400000 */
[----:B------:R-:W-:Y:S01]  /*3650*/  FSETP.GEU.AND P5, PT, R32, -126, PT ;  /* 0xc2fc00002000780b */ /* 0x000fe20003fae000 */
[--C-:B------:R-:W-:Y:S01]  /*3660*/  FFMA R52, R30, UR4, -R90.reuse ;  /* 0x000000041e347c23 */ /* 0x100fe2000800085a */
[----:B------:R-:W-:Y:S01]  /*3670*/  ULDC UR4, c[0x0][0x604] ;  /* 0x0001810000047ab9 */ /* 0x000fe20000000800 */
[--C-:B------:R-:W-:Y:S01]  /*3680*/  FFMA R75, R75, UR5, -R90.reuse ;  /* 0x000000054b4b7c23 */ /* 0x100fe2000800085a */
[--C-:B------:R-:W-:Y:S01]  /*3690*/  FFMA R31, R31, UR4, -R90.reuse ;  /* 0x000000041f1f7c23 */ /* 0x100fe2000800085a */
[----:B------:R-:W-:Y:S01]  /*36a0*/  @!P4 FMUL R28, R28, 0.5 ;  /* 0x3f0000001c1cc820 */ /* 0x000fe20000400000 */
[----:B------:R-:W2:Y:S01]  /*36b0*/  MUFU.EX2 R36, R36 ;  /* 0x0000002400247308 */ /* 0x000ea20000000800 */
[----:B-1----:R-:W-:Y:S01]  /*36c0*/  @!P1 FMUL R22, R22, R22 ;  /* 0x0000001616169220 */ /* 0x002fe20000400000 */
[----:B------:R-:W-:Y:S01]  /*36d0*/  FSETP.GEU.AND P1, PT, R40, -126, PT ;  /* 0xc2fc00002800780b */ /* 0x000fe20003f2e000 */
[----:B------:R-:W-:Y:S01]  /*36e0*/  ULDC UR4, c[0x0][0x604] ;  /* 0x0001810000047ab9 */ /* 0x000fe20000000800 */
[----:B------:R-:W-:Y:S01]  /*36f0*/  ULDC UR5, c[0x0][0x604] ;  /* 0x0001810000057ab9 */ /* 0x000fe20000000800 */
[----:B------:R-:W-:Y:S01]  /*3700*/  F2FP.SATFINITE.E4M3.F32.PACK_AB_MERGE_C R108, R151, R16, RZ ;  /* 0x00000010976c723e */ /* 0x000fe200048070ff */
[----:B------:R-:W-:Y:S01]  /*3710*/  FFMA R86, R86, UR5, -R90 ;  /* 0x0000000556567c23 */ /* 0x000fe2000800085a */
[----:B------:R-:W-:Y:S01]  /*3720*/  @!P5 FMUL R32, R32, 0.5 ;  /* 0x3f0000002020d820 */ /* 0x000fe20000400000 */
[----:B------:R-:W1:Y:S01]  /*3730*/  MUFU.EX2 R26, R26 ;  /* 0x0000001a001a7308 */ /* 0x000e620000000800 */
[----:B---3--:R-:W-:Y:S01]  /*3740*/  @!P2 FMUL R24, R24, R24 ;  /* 0x000000181818a220 */ /* 0x008fe20000400000 */
[----:B------:R-:W-:-:S02]  /*3750*/  FSETP.GEU.AND P2, PT, R44, -126, PT ;  /* 0xc2fc00002c00780b */ /* 0x000fc40003f4e000 */
[----:B------:R-:W-:Y:S02]  /*3760*/  LOP3.LUT R85, R85, 0xff, RZ, 0xc0, !PT ;  /* 0x000000ff55557812 */ /* 0x000fe400078ec0ff */
[----:B------:R-:W-:Y:S01]  /*3770*/  F2FP.SATFINITE.E4M3.F32.PACK_AB_MERGE_C R106, R151, R12, RZ ;  /* 0x0000000c976a723e */ /* 0x000fe200048070ff */
[----:B------:R-:W-:Y:S01]  /*3780*/  @!P1 FMUL R40, R40, 0.5 ;  /* 0x3f00000028289820 */ /* 0x000fe20000400000 */
[----:B------:R-:W3:Y:S01]  /*3790*/  MUFU.EX2 R28, R28 ;  /* 0x0000001c001c7308 */ /* 0x000ee20000000800 */
[----:B--2---:R-:W-:Y:S01]  /*37a0*/  @!P6 FMUL R36, R36, R36 ;  /* 0x000000242424e220 */ /* 0x004fe20000400000 */
[----:B------:R-:W-:Y:S02]  /*37b0*/  FSETP.GEU.AND P6, PT, R27, -126, PT ;  /* 0xc2fc00001b00780b */ /* 0x000fe40003fce000 */
[----:B------:R-:W-:Y:S02]  /*37c0*/  F2FP.SATFINITE.E4M3.F32.PACK_AB_MERGE_C R109, R151, R20, RZ ;  /* 0x00000014976d723e */ /* 0x000fe400048070ff */
[----:B------:R-:W-:Y:S01]  /*37d0*/  LOP3.LUT R108, R108, 0xffff, RZ, 0xc0, !PT ;  /* 0x0000ffff6c6c7812 */ /* 0x000fe200078ec0ff */
[----:B------:R-:W-:Y:S01]  /*37e0*/  @!P2 FMUL R44, R44, 0.5 ;  /* 0x3f0000002c2ca820 */ /* 0x000fe20000400000 */
[----:B------:R-:W2:Y:S01]  /*37f0*/  MUFU.EX2 R32, R32 ;  /* 0x0000002000207308 */ /* 0x000ea20000000800 */
[----:B-1----:R-:W-:Y:S01]  /*3800*/  @!P3 FMUL R26, R26, R26 ;  /* 0x0000001a1a1ab220 */ /* 0x002fe20000400000 */
[----:B------:R-:W-:-:S02]  /*3810*/  FSETP.GEU.AND P3, PT, R29, -126, PT ;  /* 0xc2fc00001d00780b */ /* 0x000fc40003f6e000 */
[----:B------:R-:W-:Y:S02]  /*3820*/  LOP3.LUT R101, R101, 0xff, RZ, 0xc0, !PT ;  /* 0x000000ff65657812 */ /* 0x000fe400078ec0ff */
[----:B------:R-:W-:Y:S01]  /*3830*/  LOP3.LUT R102, R102, 0xffff, RZ, 0xc0, !PT ;  /* 0x0000ffff66667812 */ /* 0x000fe200078ec0ff */
[----:B------:R-:W-:Y:S01]  /*3840*/  @!P6 FMUL R27, R27, 0.5 ;  /* 0x3f0000001b1be820 */ /* 0x000fe20000400000 */
[----:B------:R-:W1:Y:S01]  /*3850*/  MUFU.EX2 R40, R40 ;  /* 0x0000002800287308 */ /* 0x000e620000000800 */
[----:B---3--:R-:W-:Y:S01]  /*3860*/  @!P4 FMUL R28, R28, R28 ;  /* 0x0000001c1c1cc220 */ /* 0x008fe20000400000 */
[----:B------:R-:W-:Y:S02]  /*3870*/  FSETP.GEU.AND P4, PT, R9, -126, PT ;  /* 0xc2fc00000900780b */ /* 0x000fe40003f8e000 */
[----:B------:R-:W-:Y:S02]  /*3880*/  LOP3.LUT R96, R96, 0xff, RZ, 0xc0, !PT ;  /* 0x000000ff60607812 */ /* 0x000fe400078ec0ff */
[----:B------:R-:W-:Y:S01]  /*3890*/  F2FP.SATFINITE.E4M3.F32.PACK_AB_MERGE_C R111, R151, R28, RZ ;  /* 0x0000001c976f723e */ /* 0x000fe200048070ff */
[----:B------:R-:W-:Y:S01]  /*38a0*/  @!P3 FMUL R29, R29, 0.5 ;  /* 0x3f0000001d1db820 */ /* 0x000fe20000400000 */
[----:B------:R-:W3:Y:S01]  /*38b0*/  MUFU.EX2 R44, R44 ;  /* 0x0000002c002c7308 */ /* 0x000ee20000000800 */
[----:B--2---:R-:W-:Y:S01]  /*38c0*/  @!P5 FMUL R32, R32, R32 ;  /* 0x000000202020d220 */ /* 0x004fe20000400000 */
[----:B------:R-:W-:-:S02]  /*38d0*/  FSETP.GEU.AND P5, PT, R48, -126, PT ;  /* 0xc2fc00003000780b */ /* 0x000fc40003fae000 */
[----:B------:R-:W-:Y:S02]  /*38e0*/  LOP3.LUT R97, R97, 0xffff, RZ, 0xc0, !PT ;  /* 0x0000ffff61617812 */ /* 0x000fe400078ec0ff */
[----:B------:R-:W-:Y:S01]  /*38f0*/  F2FP.SATFINITE.E4M3.F32.PACK_AB_MERGE_C R110, R151, R24, RZ ;  /* 0x00000018976e723e */ /* 0x000fe200048070ff */
[----:B------:R-:W-:Y:S01]  /*3900*/  @!P4 FMUL R9, R9, 0.5 ;  /* 0x3f0000000909c820 */ /* 0x000fe20000400000 */
[----:B------:R-:W2:Y:S01]  /*3910*/  MUFU.EX2 R30, R27 ;  /* 0x0000001b001e7308 */ /* 0x000ea20000000800 */
[----:B-1----:R-:W-:Y:S01]  /*3920*/  @!P1 FMUL R40, R40, R40 ;  /* 0x0000002828289220 */ /* 0x002fe20000400000 */
[----:B------:R-:W-:Y:S02]  /*3930*/  FSETP.GEU.AND P1, PT, R52, -126, PT ;  /* 0xc2fc00003400780b */ /* 0x000fe40003f2e000 */
[----:B------:R-:W-:Y:S02]  /*3940*/  PRMT R101, R102, 0x7604, R101 ;  /* 0x0000760466657816 */ /* 0x000fe40000000065 */
[----:B------:R-:W-:Y:S01]  /*3950*/  PRMT R96, R97, 0x7604, R96 ;  /* 0x0000760461607816 */ /* 0x000fe20000000060 */
[----:B------:R-:W-:Y:S01]  /*3960*/  @!P5 FMUL R48, R48, 0.5 ;  /* 0x3f0000003030d820 */ /* 0x000fe20000400000 */
[----:B------:R-:W1:Y:S01]  /*3970*/  MUFU.EX2 R29, R29 ;  /* 0x0000001d001d7308 */ /* 0x000e620000000800 */
[----:B---3--:R-:W-:Y:S01]  /*3980*/  @!P2 FMUL R44, R44, R44 ;  /* 0x0000002c2c2ca220 */ /* 0x008fe20000400000 */
[----:B------:R-:W-:-:S02]  /*3990*/  FSETP.GEU.AND P2, PT, R31, -126, PT ;  /* 0xc2fc00001f00780b */ /* 0x000fc40003f4e000 */
[----:B------:R-:W-:Y:S02]  /*39a0*/  LOP3.LUT R98, R98, 0xff, RZ, 0xc0, !PT ;  /* 0x000000ff62627812 */ /* 0x000fe400078ec0ff */
[----:B------:R-:W-:Y:S01]  /*39b0*/  LOP3.LUT R104, R104, 0xff, RZ, 0xc0, !PT ;  /* 0x000000ff68687812 */ /* 0x000fe200078ec0ff */
[----:B------:R-:W-:Y:S01]  /*39c0*/  @!P1 FMUL R52, R52, 0.5 ;  /* 0x3f00000034349820 */ /* 0x000fe20000400000 */
[----:B------:R3:W4:Y:S01]  /*39d0*/  MUFU.EX2 R33, R9 ;  /* 0x0000000900217308 */ /* 0x0007220000000800 */
[----:B--2---:R-:W-:Y:S01]  /*39e0*/  @!P6 FMUL R30, R30, R30 ;  /* 0x0000001e1e1ee220 */ /* 0x004fe20000400000 */
[----:B------:R-:W-:Y:S02]  /*39f0*/  LOP3.LUT R105, R105, 0xffff, RZ, 0xc0, !PT ;  /* 0x0000ffff69697812 */ /* 0x000fe400078ec0ff */
[----:B------:R-:W-:Y:S02]  /*3a00*/  LOP3.LUT R110, R110, 0xffff, RZ, 0xc0, !PT ;  /* 0x0000ffff6e6e7812 */ /* 0x000fe400078ec0ff */
[----:B------:R-:W-:Y:S01]  /*3a10*/  PRMT R94, R95, 0x7604, R94 ;  /* 0x000076045f5e7816 */ /* 0x000fe2000000005e */
[----:B------:R-:W-:Y:S01]  /*3a20*/  @!P2 FMUL R31, R31, 0.5 ;  /* 0x3f0000001f1fa820 */ /* 0x000fe20000400000 */
[----:B------:R-:W2:Y:S01]  /*3a30*/  MUFU.EX2 R48, R48 ;  /* 0x0000003000307308 */ /* 0x000ea20000000800 */
[--C-:B---3--:R-:W-:Y:S01]  /*3a40*/  FFMA R9, R34, UR4, -R90.reuse ;  /* 0x0000000422097c23 */ /* 0x108fe2000800085a */
[----:B------:R-:W-:Y:S01]  /*3a50*/  ULDC UR4, c[0x0][0x604] ;  /* 0x0001810000047ab9 */ /* 0x000fe20000000800 */
[----:B-1----:R-:W-:Y:S01]  /*3a60*/  @!P3 FMUL R29, R29, R29 ;  /* 0x0000001d1d1db220 */ /* 0x002fe20000400000 */
[--C-:B------:R-:W-:Y:S01]  /*3a70*/  FFMA R35, R35, UR4, -R90.reuse ;  /* 0x0000000423237c23 */ /* 0x100fe2000800085a */
[----:B------:R-:W-:Y:S01]  /*3a80*/  ULDC UR4, c[0x0][0x604] ;  /* 0x0001810000047ab9 */ /* 0x000fe20000000800 */
[----:B------:R-:W-:Y:S01]  /*3a90*/  FSETP.GEU.AND P3, PT, R9, -126, PT ;  /* 0xc2fc00000900780b */ /* 0x000fe20003f6e000 */
[--C-:B------:R-:W-:Y:S01]  /*3aa0*/  FFMA R27, R38, UR4, -R90.reuse ;  /* 0x00000004261b7c23 */ /* 0x100fe2000800085a */
[----:B------:R-:W-:Y:S01]  /*3ab0*/  ULDC UR4, c[0x0][0x604] ;  /* 0x0001810000047ab9 */ /* 0x000fe20000000800 */
[----:B----4-:R-:W-:Y:S01]  /*3ac0*/  @!P4 FMUL R33, R33, R33 ;  /* 0x000000212121c220 */ /* 0x010fe20000400000 */
[----:B------:R-:W-:Y:S01]  /*3ad0*/  FFMA R39, R39, UR4, -R90 ;  /* 0x0000000427277c23 */ /* 0x000fe2000800085a */
[----:B------:R-:W-:Y:S01]  /*3ae0*/  FSETP.GEU.AND P4, PT, R35, -126, PT ;  /* 0xc2fc00002300780b */ /* 0x000fe20003f8e000 */
[----:B------:R-:W-:Y:S01]  /*3af0*/  ULDC UR4, c[0x0][0x604] ;  /* 0x0001810000047ab9 */ /* 0x000fe20000000800 */
[----:B------:R-:W1:Y:S01]  /*3b00*/  MUFU.EX2 R52, R52 ;  /* 0x0000003400347308 */ /* 0x000e620000000800 */
[----:B------:R-:W-:-:S02]  /*3b10*/  PRMT R98, R99, 0x7604, R98 ;  /* 0x0000760463627816 */ /* 0x000fc40000000062 */
[----:B------:R-:W-:Y:S01]  /*3b20*/  FSETP.GEU.AND P6, PT, R39, -126, PT ;  /* 0xc2fc00002700780b */ /* 0x000fe20003fce000 */
[----:B--2---:R-:W-:Y:S01]  /*3b30*/  @!P5 FMUL R48, R48, R48 ;  /* 0x000000303030d220 */ /* 0x004fe20000400000 */
[----:B------:R-:W-:Y:S01]  /*3b40*/  FSETP.GEU.AND P5, PT, R27, -126, PT ;  /* 0xc2fc00001b00780b */ /* 0x000fe20003fae000 */
[----:B------:R-:W-:Y:S01]  /*3b50*/  @!P3 FMUL R9, R9, 0.5 ;  /* 0x3f0000000909b820 */ /* 0x000fe20000400000 */
[----:B------:R-:W-:Y:S01]  /*3b60*/  PRMT R104, R105, 0x7604, R104 ;  /* 0x0000760469687816 */ /* 0x000fe20000000068 */
[----:B------:R2:W3:Y:S03]  /*3b70*/  MUFU.EX2 R34, R31 ;  /* 0x0000001f00227308 */ /* 0x0004e60000000800 */
[----:B------:R-:W-:-:S05]  /*3b80*/  @!P4 FMUL R35, R35, 0.5 ;  /* 0x3f0000002323c820 */ /* 0x000fca0000400000 */
[----:B------:R-:W-:Y:S01]  /*3b90*/  @!P6 FMUL R39, R39, 0.5 ;  /* 0x3f0000002727e820 */ /* 0x000fe20000400000 */
[--C-:B--2---:R-:W-:Y:S01]  /*3ba0*/  FFMA R31, R42, UR4, -R90.reuse ;  /* 0x000000042a1f7c23 */ /* 0x104fe2000800085a */
[----:B------:R-:W-:Y:S01]  /*3bb0*/  ULDC UR4, c[0x0][0x604] ;  /* 0x0001810000047ab9 */ /* 0x000fe20000000800 */
[----:B------:R2:W4:Y:S01]  /*3bc0*/  MUFU.EX2 R38, R9 ;  /* 0x0000000900267308 */ /* 0x0005220000000800 */
[--C-:B------:R-:W-:Y:S01]  /*3bd0*/  FFMA R43, R43, UR4, -R90.reuse ;  /* 0x000000042b2b7c23 */ /* 0x100fe2000800085a */
[----:B------:R-:W-:Y:S01]  /*3be0*/  ULDC UR4, c[0x0][0x604] ;  /* 0x0001810000047ab9 */ /* 0x000fe20000000800 */
[----:B------:R-:W-:Y:S01]  /*3bf0*/  @!P5 FMUL R27, R27, 0.5 ;  /* 0x3f0000001b1bd820 */ /* 0x000fe20000400000 */
[----:B-1----:R-:W-:Y:S01]  /*3c00*/  @!P1 FMUL R52, R52, R52 ;  /* 0x0000003434349220 */ /* 0x002fe20000400000 */
[----:B------:R-:W-:Y:S01]  /*3c10*/  FSETP.GEU.AND P1, PT, R31, -126, PT ;  /* 0xc2fc00001f00780b */ /* 0x000fe20003f2e000 */
[----:B---3--:R-:W-:Y:S01]  /*3c20*/  @!P2 FMUL R34, R34, R34 ;  /* 0x000000222222a220 */ /* 0x008fe20000400000 */
[----:B------:R-:W-:Y:S01]  /*3c30*/  FSETP.GEU.AND P2, PT, R43, -126, PT ;  /* 0xc2fc00002b00780b */ /* 0x000fe20003f4e000 */
[----:B------:R-:W1:Y:S01]  /*3c40*/  MUFU.EX2 R60, R39 ;  /* 0x00000027003c7308 */ /* 0x000e620000000800 */
[----:B--2---:R-:W-:Y:S01]  /*3c50*/  FFMA R9, R46, UR4, -R90 ;  /* 0x000000042e097c23 */ /* 0x004fe2000800085a */
[----:B------:R-:W-:-:S02]  /*3c60*/  ULDC UR4, c[0x0][0x604] ;  /* 0x0001810000047ab9 */ /* 0x000fc40000000800 */
[----:B------:R-:W-:Y:S01]  /*3c70*/  FFMA R47, R47, UR4, -R90 ;  /* 0x000000042f2f7c23 */ /* 0x000fe2000800085a */
[----:B------:R-:W-:-:S03]  /*3c80*/  ULDC UR4, c[0x0][0x604] ;  /* 0x0001810000047ab9 */ /* 0x000fc60000000800 */
[----:B------:R-:W2:Y:S01]  /*3c90*/  MUFU.EX2 R56, R35 ;  /* 0x0000002300387308 */ /* 0x000ea20000000800 */
[----:B----4-:R-:W-:Y:S01]  /*3ca0*/  @!P3 FMUL R38, R38, R38 ;  /* 0x000000262626b220 */ /* 0x010fe20000400000 */
[----:B------:R-:W-:Y:S01]  /*3cb0*/  FSETP.GEU.AND P3, PT, R9, -126, PT ;  /* 0xc2fc00000900780b */ /* 0x000fe20003f6e000 */
[----:B------:R-:W-:Y:S01]  /*3cc0*/  @!P1 FMUL R31, R31, 0.5 ;  /* 0x3f0000001f1f9820 */ /* 0x000fe20000400000 */
[----:B------:R-:W-:-:S04]  /*3cd0*/  @!P2 FMUL R43, R43, 0.5 ;  /* 0x3f0000002b2ba820 */ /* 0x000fc80000400000 */
[----:B------:R3:W4:Y:S01]  /*3ce0*/  MUFU.EX2 R42, R27 ;  /* 0x0000001b002a7308 */ /* 0x0007220000000800 */
[----:B-1----:R-:W-:-:S05]  /*3cf0*/  @!P6 FMUL R60, R60, R60 ;  /* 0x0000003c3c3ce220 */ /* 0x002fca0000400000 */
[----:B------:R-:W-:Y:S01]  /*3d00*/  F2FP.SATFINITE.E4M3.F32.PACK_AB_MERGE_C R19, R151, R60, RZ ;  /* 0x0000003c9713723e */ /* 0x000fe200048070ff */
[----:B------:R-:W-:Y:S01]  /*3d10*/  @!P3 FMUL R9, R9, 0.5 ;  /* 0x3f0000000909b820 */ /* 0x000fe20000400000 */
[----:B------:R1:W5:Y:S01]  /*3d20*/  MUFU.EX2 R46, R31 ;  /* 0x0000001f002e7308 */ /* 0x0003620000000800 */
[--C-:B---3--:R-:W-:Y:S01]  /*3d30*/  FFMA R27, R50, UR4, -R90.reuse ;  /* 0x00000004321b7c23 */ /* 0x108fe2000800085a */
[----:B------:R-:W-:Y:S01]  /*3d40*/  ULDC UR4, c[0x0][0x604] ;  /* 0x0001810000047ab9 */ /* 0x000fe20000000800 */
[----:B--2---:R-:W-:Y:S01]  /*3d50*/  @!P4 FMUL R56, R56, R56 ;  /* 0x000000383838c220 */ /* 0x004fe20000400000 */
[--C-:B------:R-:W-:Y:S01]  /*3d60*/  FFMA R51, R51, UR4, -R90.reuse ;  /* 0x0000000433337c23 */ /* 0x100fe2000800085a */
[----:B------:R-:W-:Y:S01]  /*3d70*/  FSETP.GEU.AND P4, PT, R47, -126, PT ;  /* 0xc2fc00002f00780b */ /* 0x000fe20003f8e000 */
[----:B------:R-:W-:Y:S01]  /*3d80*/  ULDC UR4, c[0x0][0x604] ;  /* 0x0001810000047ab9 */ /* 0x000fe20000000800 */
[----:B------:R-:W-:Y:S01]  /*3d90*/  LOP3.LUT R19, R19, 0xffff, RZ, 0xc0, !PT ;  /* 0x0000ffff13137812 */ /* 0x000fe200078ec0ff */
[----:B------:R2:W3:Y:S01]  /*3da0*/  MUFU.EX2 R50, R9 ;  /* 0x0000000900327308 */ /* 0x0004e20000000800 */
[----:B------:R-:W-:Y:S01]  /*3db0*/  FSETP.GEU.AND P6, PT, R51, -126, PT ;  /* 0xc2fc00003300780b */ /* 0x000fe20003fce000 */
[----:B----4-:R-:W-:Y:S01]  /*3dc0*/  @!P5 FMUL R42, R42, R42 ;  /* 0x0000002a2a2ad220 */ /* 0x010fe20000400000 */
[----:B------:R-:W-:Y:S01]  /*3dd0*/  FSETP.GEU.AND P5, PT, R27, -126, PT ;  /* 0xc2fc00001b00780b */ /* 0x000fe20003fae000 */
[----:B-1----:R-:W-:Y:S01]  /*3de0*/  FFMA R31, R54, UR4, -R90 ;  /* 0x00000004361f7c23 */ /* 0x002fe2000800085a */
[----:B------:R-:W-:-:S02]  /*3df0*/  ULDC UR4, c[0x0][0x604] ;  /* 0x0001810000047ab9 */ /* 0x000fc40000000800 */
[--C-:B------:R-:W-:Y:S01]  /*3e00*/  FFMA R55, R55, UR4, -R90.reuse ;  /* 0x0000000437377c23 */ /* 0x100fe2000800085a */
[----:B------:R-:W-:Y:S01]  /*3e10*/  ULDC UR4, c[0x0][0x604] ;  /* 0x0001810000047ab9 */ /* 0x000fe20000000800 */
[----:B------:R-:W1:Y:S01]  /*3e20*/  MUFU.EX2 R64, R43 ;  /* 0x0000002b00407308 */ /* 0x000e620000000800 */
[----:B------:R-:W-:Y:S01]  /*3e30*/  @!P4 FMUL R47, R47, 0.5 ;  /* 0x3f0000002f2fc820 */ /* 0x000fe20000400000 */
[--C-:B--2---:R-:W-:Y:S01]  /*3e40*/  FFMA R9, R58, UR4, -R90.reuse ;  /* 0x000000043a097c23 */ /* 0x104fe2000800085a */
[----:B------:R-:W-:Y:S01]  /*3e50*/  ULDC UR4, c[0x0][0x604] ;  /* 0x0001810000047ab9 */ /* 0x000fe20000000800 */
[----:B-----5:R-:W-:Y:S01]  /*3e60*/  @!P1 FMUL R46, R46, R46 ;  /* 0x0000002e2e2e9220 */ /* 0x020fe20000400000 */
[----:B------:R-:W-:Y:S01]  /*3e70*/  @!P6 FMUL R51, R51, 0.5 ;  /* 0x3f0000003333e820 */ /* 0x000fe20000400000 */
[--C-:B------:R-:W-:Y:S01]  /*3e80*/  FFMA R59, R59, UR4, -R90.reuse ;  /* 0x000000043b3b7c23 */ /* 0x100fe2000800085a */
[----:B------:R-:W-:Y:S01]  /*3e90*/  @!P5 FMUL R27, R27, 0.5 ;  /* 0x3f0000001b1bd820 */ /* 0x000fe20000400000 */
[----:B------:R2:W4:Y:S01]  /*3ea0*/  MUFU.EX2 R68, R47 ;  /* 0x0000002f00447308 */ /* 0x0005220000000800 */
[----:B------:R-:W-:Y:S01]  /*3eb0*/  ULDC UR4, c[0x0][0x604] ;  /* 0x0001810000047ab9 */ /* 0x000fe20000000800 */
[----:B------:R-:W-:Y:S01]  /*3ec0*/  FSETP.GEU.AND P1, PT, R31, -126, PT ;  /* 0xc2fc00001f00780b */ /* 0x000fe20003f2e000 */
[--C-:B------:R-:W-:Y:S01]  /*3ed0*/  FFMA R62, R62, UR4, -R90.reuse ;  /* 0x000000043e3e7c23 */ /* 0x100fe2000800085a */
[----:B------:R-:W-:Y:S01]  /*3ee0*/  ULDC UR4, c[0x0][0x604] ;  /* 0x0001810000047ab9 */ /* 0x000fe20000000800 */
[----:B---3--:R-:W-:Y:S01]  /*3ef0*/  @!P3 FMUL R50, R50, R50 ;  /* 0x000000323232b220 */ /* 0x008fe20000400000 */
[----:B------:R-:W-:Y:S01]  /*3f00*/  FFMA R63, R63, UR4, -R90 ;  /* 0x000000043f3f7c23 */ /* 0x000fe2000800085a */
[----:B------:R-:W-:Y:S01]  /*3f10*/  FSETP.GEU.AND P3, PT, R9, -126, PT ;  /* 0xc2fc00000900780b */ /* 0x000fe20003f6e000 */
[----:B------:R-:W3:Y:S01]  /*3f20*/  MUFU.EX2 R72, R51 ;  /* 0x0000003300487308 */ /* 0x000ee20000000800 */
[----:B-1----:R-:W-:Y:S01]  /*3f30*/  @!P2 FMUL R64, R64, R64 ;  /* 0x000000404040a220 */ /* 0x002fe20000400000 */
[----:B------:R-:W-:Y:S01]  /*3f40*/  FSETP.GEU.AND P2, PT, R55, -126, PT ;  /* 0xc2fc00003700780b */ /* 0x000fe20003f4e000 */
[----:B------:R-:W-:Y:S01]  /*3f50*/  ULDC UR4, c[0x0][0x604] ;  /* 0x0001810000047ab9 */ /* 0x000fe20000000800 */
[----:B--2---:R-:W-:Y:S01]  /*3f60*/  FADD R47, R25, R12 ;  /* 0x0000000c192f7221 */ /* 0x004fe20000000000 */
[--C-:B------:R-:W-:Y:S01]  /*3f70*/  FFMA R66, R66, UR4, -R90.reuse ;  /* 0x0000000442427c23 */ /* 0x100fe2000800085a */
[----:B------:R-:W-:Y:S01]  /*3f80*/  ULDC UR4, c[0x0][0x604] ;  /* 0x0001810000047ab9 */ /* 0x000fe20000000800 */
[----:B------:R-:W-:Y:S01]  /*3f90*/  @!P1 FMUL R31, R31, 0.5 ;  /* 0x3f0000001f1f9820 */ /* 0x000fe20000400000 */
[----:B------:R1:W2:Y:S01]  /*3fa0*/  MUFU.EX2 R54, R27 ;  /* 0x0000001b00367308 */ /* 0x0002a20000000800 */
[----:B----4-:R-:W-:Y:S01]  /*3fb0*/  @!P4 FMUL R68, R68, R68 ;  /* 0x000000444444c220 */ /* 0x010fe20000400000 */
[----:B------:R-:W-:Y:S01]  /*3fc0*/  FSETP.GEU.AND P4, PT, R59, -126, PT ;  /* 0xc2fc00003b00780b */ /* 0x000fe20003f8e000 */
[--C-:B------:R-:W-:Y:S01]  /*3fd0*/  FFMA R67, R67, UR4, -R90.reuse ;  /* 0x0000000443437c23 */ /* 0x100fe2000800085a */
[----:B------:R-:W-:Y:S01]  /*3fe0*/  @!P3 FMUL R9, R9, 0.5 ;  /* 0x3f0000000909b820 */ /* 0x000fe20000400000 */
[----:B------:R-:W-:Y:S01]  /*3ff0*/  ULDC UR4, c[0x0][0x604] ;  /* 0x0001810000047ab9 */ /* 0x000fe20000000800 */
[----:B------:R-:W-:Y:S01]  /*4000*/  F2FP.SATFINITE.E4M3.F32.PACK_AB_MERGE_C R25, R151, R48, RZ ;  /* 0x000000309719723e */ /* 0x000fe200048070ff */
[----:B------:R-:W-:Y:S01]  /*4010*/  @!P2 FMUL R55, R55, 0.5 ;  /* 0x3f0000003737a820 */ /* 0x000fe20000400000 */
[----:B------:R-:W4:Y:S01]  /*4020*/  MUFU.EX2 R58, R31 ;  /* 0x0000001f003a7308 */ /* 0x000f220000000800 */
[----:B---3--:R-:W-:Y:S01]  /*4030*/  @!P6 FMUL R72, R72, R72 ;  /* 0x000000484848e220 */ /* 0x008fe20000400000 */
[----:B------:R-:W-:Y:S01]  /*4040*/  FSETP.GEU.AND P6, PT, R63, -126, PT ;  /* 0xc2fc00003f00780b */ /* 0x000fe20003fce000 */
[--C-:B------:R-:W-:Y:S01]  /*4050*/  FFMA R70, R70, UR4, -R90.reuse ;  /* 0x0000000446467c23 */ /* 0x100fe2000800085a */
[----:B------:R-:W-:Y:S01]  /*4060*/  ULDC UR4, c[0x0][0x604] ;  /* 0x0001810000047ab9 */ /* 0x000fe20000000800 */
[----:B-1----:R-:W-:Y:S01]  /*4070*/  MOV R27, UR10 ;  /* 0x0000000a001b7c02 */ /* 0x002fe20008000f00 */
[----:B------:R-:W-:Y:S01]  /*4080*/  FFMA R71, R71, UR4, -R90 ;  /* 0x0000000447477c23 */ /* 0x000fe2000800085a */
[----:B------:R-:W-:Y:S01]  /*4090*/  @!P4 FMUL R59, R59, 0.5 ;  /* 0x3f0000003b3bc820 */ /* 0x000fe20000400000 */
[----:B------:R-:W1:Y:S01]  /*40a0*/  MUFU.EX2 R76, R55 ;  /* 0x00000037004c7308 */ /* 0x000e620000000800 */
[----:B--2---:R-:W-:Y:S01]  /*40b0*/  @!P5 FMUL R54, R54, R54 ;  /* 0x000000363636d220 */ /* 0x004fe20000400000 */
[----:B------:R-:W-:Y:S01]  /*40c0*/  FSETP.GEU.AND P5, PT, R62, -126, PT ;  /* 0xc2fc00003e00780b */ /* 0x000fe20003fae000 */
[----:B------:R-:W-:Y:S01]  /*40d0*/  ULDC UR4, c[0x0][0x604] ;  /* 0x0001810000047ab9 */ /* 0x000fe20000000800 */
[----:B------:R-:W-:Y:S01]  /*40e0*/  FADD R51, R15, R16 ;  /* 0x000000100f337221 */ /* 0x000fe20000000000 */
[--C-:B------:R-:W-:Y:S01]  /*40f0*/  FFMA R74, R74, UR4, -R90.reuse ;  /* 0x000000044a4a7c23 */ /* 0x100fe2000800085a */
[----:B------:R-:W-:Y:S01]  /*4100*/  ULDC UR4, c[0x0][0x604] ;  /* 0x0001810000047ab9 */ /* 0x000fe20000000800 */
[----:B------:R-:W-:Y:S01]  /*4110*/  @!P6 FMUL R63, R63, 0.5 ;  /* 0x3f0000003f3fe820 */ /* 0x000fe20000400000 */
[----:B------:R2:W3:Y:S01]  /*4120*/  MUFU.EX2 R39, R9 ;  /* 0x0000000900277308 */ /* 0x0004e20000000800 */
[----:B----4-:R-:W-:Y:S01]  /*4130*/  @!P1 FMUL R58, R58, R58 ;  /* 0x0000003a3a3a9220 */ /* 0x010fe20000400000 */
[----:B------:R-:W-:Y:S01]  /*4140*/  FSETP.GEU.AND P1, PT, R66, -126, PT ;  /* 0xc2fc00004200780b */ /* 0x000fe20003f2e000 */
[--C-:B------:R-:W-:Y:S01]  /*4150*/  FFMA R78, R78, UR4, -R90.reuse ;  /* 0x000000044e4e7c23 */ /* 0x100fe2000800085a */
[----:B------:R-:W-:Y:S01]  /*4160*/  ULDC UR4, c[0x0][0x604] ;  /* 0x0001810000047ab9 */ /* 0x000fe20000000800 */
[----:B------:R-:W-:Y:S01]  /*4170*/  F2FP.SATFINITE.E4M3.F32.PACK_AB_MERGE_C R15, R151, R56, RZ ;  /* 0x00000038970f723e */ /* 0x000fe200048070ff */
[--C-:B------:R-:W-:Y:S01]  /*4180*/  FFMA R79, R79, UR4, -R90.reuse ;  /* 0x000000044f4f7c23 */ /* 0x100fe2000800085a */
[----:B------:R-:W-:Y:S01]  /*4190*/  @!P5 FMUL R62, R62, 0.5 ;  /* 0x3f0000003e3ed820 */ /* 0x000fe20000400000 */
[----:B------:R-:W4:Y:S01]  /*41a0*/  MUFU.EX2 R63, R63 ;  /* 0x0000003f003f7308 */ /* 0x000f220000000800 */
[----:B-1----:R-:W-:Y:S01]  /*41b0*/  @!P2 FMUL R76, R76, R76 ;  /* 0x0000004c4c4ca220 */ /* 0x002fe20000400000 */
[----:B------:R-:W-:Y:S01]  /*41c0*/  FSETP.GEU.AND P2, PT, R67, -126, PT ;  /* 0xc2fc00004300780b */ /* 0x000fe20003f4e000 */
[----:B------:R-:W-:Y:S01]  /*41d0*/  ULDC UR4, c[0x0][0x604] ;  /* 0x0001810000047ab9 */ /* 0x000fe20000000800 */
[----:B--2---:R-:W-:Y:S01]  /*41e0*/  LOP3.LUT R9, R0, 0x3, RZ, 0xc0, !PT ;  /* 0x0000000300097812 */ /* 0x004fe200078ec0ff */
[--C-:B------:R-:W-:Y:S01]  /*41f0*/  FFMA R82, R82, UR4, -R90.reuse ;  /* 0x0000000452527c23 */ /* 0x100fe2000800085a */
[----:B------:R-:W-:Y:S01]  /*4200*/  ULDC UR4, c[0x0][0x604] ;  /* 0x0001810000047ab9 */ /* 0x000fe20000000800 */
[----:B------:R-:W-:Y:S01]  /*4210*/  @!P1 FMUL R66, R66, 0.5 ;  /* 0x3f00000042429820 */ /* 0x000fe20000400000 */
[----:B------:R-:W1:Y:S01]  /*4220*/  MUFU.EX2 R59, R59 ;  /* 0x0000003b003b7308 */ /* 0x000e620000000800 */
[----:B---3--:R-:W-:Y:S01]  /*4230*/  @!P3 FMUL R39, R39, R39 ;  /* 0x000000272727b220 */ /* 0x008fe20000400000 */
[----:B------:R-:W-:Y:S01]  /*4240*/  FSETP.GEU.AND P3, PT, R70, -126, PT ;  /* 0xc2fc00004600780b */ /* 0x000fe20003f6e000 */
[----:B------:R-:W-:Y:S01]  /*4250*/  FFMA R83, R83, UR4, -R90 ;  /* 0x0000000453537c23 */ /* 0x000fe2000800085a */
[----:B------:R-:W-:Y:S01]  /*4260*/  ULDC UR4, c[0x0][0x604] ;  /* 0x0001810000047ab9 */ /* 0x000fe20000000800 */
[----:B------:R-:W-:-:S02]  /*4270*/  VIADD R9, R9, 0xffffffff ;  /* 0xffffffff09097836 */ /* 0x000fc40000000000 */
[----:B------:R-:W-:Y:S01]  /*4280*/  FFMA R87, R87, UR4, -R90 ;  /* 0x0000000457577c23 */ /* 0x000fe2000800085a */
[----:B------:R-:W-:Y:S01]  /*4290*/  @!P2 FMUL R67, R67, 0.5 ;  /* 0x3f0000004343a820 */ /* 0x000fe20000400000 */
[----:B------:R-:W2:Y:S01]  /*42a0*/  MUFU.EX2 R62, R62 ;  /* 0x0000003e003e7308 */ /* 0x000ea20000000800 */
[----:B----4-:R-:W-:Y:S01]  /*42b0*/  @!P6 FMUL R63, R63, R63 ;  /* 0x0000003f3f3fe220 */ /* 0x010fe20000400000 */
[----:B------:R-:W-:Y:S01]  /*42c0*/  FSETP.GEU.AND P6, PT, R75, -126, PT ;  /* 0xc2fc00004b00780b */ /* 0x000fe20003fce000 */
[----:B------:R-:W-:Y:S01]  /*42d0*/  FADD R55, R48, R39 ;  /* 0x0000002730377221 */ /* 0x000fe20000000000 */
[----:B------:R-:W-:Y:S01]  /*42e0*/  FADD R48, R11, R14 ;  /* 0x0000000e0b307221 */ /* 0x000fe20000000000 */
[----:B------:R-:W-:Y:S01]  /*42f0*/  FADD R65, R34, R63 ;  /* 0x0000003f22417221 */ /* 0x000fe20000000000 */
[----:B------:R-:W-:Y:S01]  /*4300*/  F2FP.SATFINITE.E4M3.F32.PACK_AB_MERGE_C R11, R151, R34, RZ ;  /* 0x00000022970b723e */ /* 0x000fe200048070ff */
[----:B------:R-:W-:Y:S01]  /*4310*/  @!P3 FMUL R70, R70, 0.5 ;  /* 0x3f0000004646b820 */ /* 0x000fe20000400000 */
[----:B------:R-:W3:Y:S01]  /*4320*/  MUFU.EX2 R66, R66 ;  /* 0x0000004200427308 */ /* 0x000ee20000000800 */
[----:B-1----:R-:W-:Y:S01]  /*4330*/  @!P4 FMUL R59, R59, R59 ;  /* 0x0000003b3b3bc220 */ /* 0x002fe20000400000 */
[----:B------:R-:W-:Y:S01]  /*4340*/  FSETP.GEU.AND P4, PT, R71, -126, PT ;  /* 0xc2fc00004700780b */ /* 0x000fe20003f8e000 */
[----:B------:R1:W-:Y:S01]  /*4350*/  SYNCS.ARRIVE.TRANS64.A1T0 RZ, [R27+UR15], RZ ;  /* 0x000000ff1bff79a7 */ /* 0x0003e2000810000f */
[C---:B------:R-:W-:Y:S01]  /*4360*/  F2FP.SATFINITE.E4M3.F32.PACK_AB_MERGE_C R34, R151.reuse, R42, RZ ;  /* 0x0000002a9722723e */ /* 0x040fe200048070ff */
[----:B------:R-:W-:Y:S01]  /*4370*/  FADD R57, R30, R59 ;  /* 0x0000003b1e397221 */ /* 0x000fe20000000000 */
[----:B------:R-:W-:Y:S01]  /*4380*/  F2FP.SATFINITE.E4M3.F32.PACK_AB_MERGE_C R31, R151, R46, RZ ;  /* 0x0000002e971f723e */ /* 0x000fe200048070ff */
[----:B------:R-:W-:Y:S01]  /*4390*/  @!P6 FMUL R75, R75, 0.5 ;  /* 0x3f0000004b4be820 */ /* 0x000fe20000400000 */
[----:B------:R-:W4:Y:S01]  /*43a0*/  MUFU.EX2 R67, R67 ;  /* 0x0000004300437308 */ /* 0x000f220000000800 */
[----:B--2---:R-:W-:Y:S01]  /*43b0*/  @!P5 FMUL R62, R62, R62 ;  /* 0x0000003e3e3ed220 */ /* 0x004fe20000400000 */
[----:B------:R-:W-:Y:S01]  /*43c0*/  FSETP.GEU.AND P5, PT, R74, -126, PT ;  /* 0xc2fc00004a00780b */ /* 0x000fe20003fae000 */
[----:B------:R-:W-:Y:S01]  /*43d0*/  FADD R43, R13, R2 ;  /* 0x000000020d2b7221 */ /* 0x000fe20000000000 */
[----:B-1----:R-:W-:Y:S01]  /*43e0*/  F2FP.SATFINITE.E4M3.F32.PACK_AB_MERGE_C R27, R151, R52, RZ ;  /* 0x00000034971b723e */ /* 0x002fe200048070ff */
[----:B------:R-:W-:Y:S01]  /*43f0*/  FADD R61, R52, R62 ;  /* 0x0000003e343d7221 */ /* 0x000fe20000000000 */
[----:B------:R-:W-:Y:S01]  /*4400*/  FADD R52, R17, R18 ;  /* 0x0000001211347221 */ /* 0x000fe20000000000 */
[----:B------:R-:W-:Y:S01]  /*4410*/  @!P4 FMUL R71, R71, 0.5 ;  /* 0x3f0000004747c820 */ /* 0x000fe20000400000 */
[----:B------:R-:W1:Y:S01]  /*4420*/  MUFU.EX2 R75, R75 ;  /* 0x0000004b004b7308 */ /* 0x000e620000000800 */
[----:B---3--:R-:W-:Y:S01]  /*4430*/  @!P1 FMUL R66, R66, R66 ;  /* 0x0000004242429220 */ /* 0x008fe20000400000 */
[----:B------:R-:W-:Y:S01]  /*4440*/  FSETP.GEU.AND P1, PT, R78, -126, PT ;  /* 0xc2fc00004e00780b */ /* 0x000fe20003f2e000 */
[----:B------:R-:W-:Y:S01]  /*4450*/  IMAD.U32 R27, R27, 0x10000, RZ ;  /* 0x000100001b1b7824 */ /* 0x000fe200078e00ff */
[C---:B------:R-:W-:Y:S01]  /*4460*/  F2FP.SATFINITE.E4M3.F32.PACK_AB_MERGE_C R17, R151.reuse, R68, RZ ;  /* 0x000000449711723e */ /* 0x040fe200048070ff */
[----:B------:R-:W-:Y:S01]  /*4470*/  FADD R69, R38, R66 ;  /* 0x0000004226457221 */ /* 0x000fe20000000000 */
[----:B------:R-:W-:Y:S01]  /*4480*/  F2FP.SATFINITE.E4M3.F32.PACK_AB_MERGE_C R13, R151, R64, RZ ;  /* 0x00000040970d723e */ /* 0x000fe200048070ff */
[----:B------:R-:W-:Y:S01]  /*4490*/  @!P5 FMUL R74, R74, 0.5 ;  /* 0x3f0000004a4ad820 */ /* 0x000fe20000400000 */
[----:B------:R-:W2:Y:S01]  /*44a0*/  MUFU.EX2 R70, R70 ;  /* 0x0000004600467308 */ /* 0x000ea20000000800 */
[----:B----4-:R-:W-:Y:S01]  /*44b0*/  @!P2 FMUL R67, R67, R67 ;  /* 0x000000434343a220 */ /* 0x010fe20000400000 */
[----:B------:R-:W-:-:S02]  /*44c0*/  FSETP.GEU.AND P2, PT, R79, -126, PT ;  /* 0xc2fc00004f00780b */ /* 0x000fc40003f4e000 */
[----:B------:R-:W-:Y:S01]  /*44d0*/  F2FP.SATFINITE.E4M3.F32.PACK_AB_MERGE_C R35, R151, R50, RZ ;  /* 0x000000329723723e */ /* 0x000fe200048070ff */
[----:B------:R-:W-:Y:S01]  /*44e0*/  FADD R73, R56, R67 ;  /* 0x0000004338497221 */ /* 0x000fe20000000000 */
[----:B------:R-:W-:Y:S01]  /*44f0*/  FADD R56, R45, R28 ;  /* 0x0000001c2d387221 */ /* 0x000fe20000000000 */
[----:B------:R-:W-:Y:S01]  /*4500*/  @!P1 FMUL R78, R78, 0.5 ;  /* 0x3f0000004e4e9820 */ /* 0x000fe20000400000 */
[----:B------:R-:W3:Y:S01]  /*4510*/  MUFU.EX2 R71, R71 ;  /* 0x0000004700477308 */ /* 0x000ee20000000800 */
[----:B-1----:R-:W-:Y:S01]  /*4520*/  @!P6 FMUL R75, R75, R75 ;  /* 0x0000004b4b4be220 */ /* 0x002fe20000400000 */
[----:B------:R-:W-:Y:S01]  /*4530*/  FSETP.GEU.AND P6, PT, R87, -126, PT ;  /* 0xc2fc00005700780b */ /* 0x000fe20003fce000 */
[----:B------:R-:W-:Y:S01]  /*4540*/  FADD R45, R23, R40 ;  /* 0x00000028172d7221 */ /* 0x000fe20000000000 */
[C---:B------:R-:W-:Y:S01]  /*4550*/  F2FP.SATFINITE.E4M3.F32.PACK_AB_MERGE_C R23, R151.reuse, R76, RZ ;  /* 0x0000004c9717723e */ /* 0x040fe200048070ff */
[----:B------:R-:W-:Y:S01]  /*4560*/  FADD R84, R64, R75 ;  /* 0x0000004b40547221 */ /* 0x000fe20000000000 */
[----:B------:R-:W-:Y:S01]  /*4570*/  F2FP.SATFINITE.E4M3.F32.PACK_AB_MERGE_C R103, R151, R54, RZ ;  /* 0x000000369767723e */ /* 0x000fe200048070ff */
[----:B------:R-:W-:Y:S01]  /*4580*/  @!P2 FMUL R79, R79, 0.5 ;  /* 0x3f0000004f4fa820 */ /* 0x000fe20000400000 */
[----:B------:R-:W1:Y:S01]  /*4590*/  MUFU.EX2 R74, R74 ;  /* 0x0000004a004a7308 */ /* 0x000e620000000800 */
[----:B--2---:R-:W-:Y:S01]  /*45a0*/  @!P3 FMUL R70, R70, R70 ;  /* 0x000000464646b220 */ /* 0x004fe20000400000 */
[----:B------:R-:W-:Y:S01]  /*45b0*/  FSETP.GEU.AND P3, PT, R82, -126, PT ;  /* 0xc2fc00005200780b */ /* 0x000fe20003f6e000 */
[----:B------:R-:W-:Y:S01]  /*45c0*/  FADD R45, R52, R45 ;  /* 0x0000002d342d7221 */ /* 0x000fe20000000000 */
[----:B------:R-:W-:Y:S01]  /*45d0*/  F2FP.SATFINITE.E4M3.F32.PACK_AB_MERGE_C R107, R151, R39, RZ ;  /* 0x00000027976b723e */ /* 0x000fe200048070ff */
[----:B------:R-:W-:Y:S01]  /*45e0*/  FADD R77, R42, R70 ;  /* 0x000000462a4d7221 */ /* 0x000fe20000000000 */
[----:B------:R-:W-:Y:S01]  /*45f0*/  FADD R42, R88, R26 ;  /* 0x0000001a582a7221 */ /* 0x000fe20000000000 */
[----:B------:R-:W-:Y:S01]  /*4600*/  @!P6 FMUL R87, R87, 0.5 ;  /* 0x3f0000005757e820 */ /* 0x000fe20000400000 */
[----:B------:R-:W2:Y:S01]  /*4610*/  MUFU.EX2 R78, R78 ;  /* 0x0000004e004e7308 */ /* 0x000ea20000000800 */
[----:B---3--:R-:W-:Y:S01]  /*4620*/  @!P4 FMUL R71, R71, R71 ;  /* 0x000000474747c220 */ /* 0x008fe20000400000 */
[----:B------:R-:W-:Y:S01]  /*4630*/  FSETP.GEU.AND P4, PT, R83, -126, PT ;  /* 0xc2fc00005300780b */ /* 0x000fe20003f8e000 */
[----:B------:R-:W-:Y:S01]  /*4640*/  FADD R42, R43, R42 ;  /* 0x0000002a2b2a7221 */ /* 0x000fe20000000000 */
[----:B------:R-:W-:Y:S01]  /*4650*/  SHF.L.U32 R25, R25, 0x10, RZ ;  /* 0x0000001019197819 */ /* 0x000fe200000006ff */
[----:B------:R-:W-:Y:S01]  /*4660*/  FADD R80, R60, R71 ;  /* 0x000000473c507221 */ /* 0x000fe20000000000 */
[C---:B------:R-:W-:Y:S01]  /*4670*/  F2FP.SATFINITE.E4M3.F32.PACK_AB_MERGE_C R16, R151.reuse, R71, RZ ;  /* 0x000000479710723e */ /* 0x040fe200048070ff */
[----:B------:R-:W-:Y:S01]  /*4680*/  @!P3 FMUL R82, R82, 0.5 ;  /* 0x3f0000005252b820 */ /* 0x000fe20000400000 */
[----:B------:R-:W3:Y:S01]  /*4690*/  MUFU.EX2 R87, R87 ;  /* 0x0000005700577308 */ /* 0x000ee20000000800 */
[----:B-1----:R-:W-:Y:S01]  /*46a0*/  @!P5 FMUL R74, R74, R74 ;  /* 0x0000004a4a4ad220 */ /* 0x002fe20000400000 */
[----:B------:R-:W-:Y:S01]  /*46b0*/  FSETP.GEU.AND P5, PT, R86, -126, PT ;  /* 0xc2fc00005600780b */ /* 0x000fe20003fae000 */
[----:B------:R-:W-:Y:S01]  /*46c0*/  FADD R42, R42, R45 ;  /* 0x0000002d2a2a7221 */ /* 0x000fe20000000000 */
[----:B------:R-:W-:Y:S01]  /*46d0*/  F2FP.SATFINITE.E4M3.F32.PACK_AB_MERGE_C R71, R151, R26, RZ ;  /* 0x0000001a9747723e */ /* 0x000fe200048070ff */
[----:B------:R-:W-:Y:S01]  /*46e0*/  FADD R60, R46, R74 ;  /* 0x0000004a2e3c7221 */ /* 0x000fe20000000000 */
[----:B------:R-:W-:Y:S01]  /*46f0*/  FADD R46, R49, R36 ;  /* 0x00000024312e7221 */ /* 0x000fe20000000000 */
[----:B------:R-:W-:Y:S01]  /*4700*/  @!P4 FMUL R83, R83, 0.5 ;  /* 0x3f0000005353c820 */ /* 0x000fe20000400000 */
[----:B------:R-:W1:Y:S01]  /*4710*/  MUFU.EX2 R79, R79 ;  /* 0x0000004f004f7308 */ /* 0x000e620000000800 */
[----:B--2---:R-:W-:Y:S01]  /*4720*/  @!P1 FMUL R78, R78, R78 ;  /* 0x0000004e4e4e9220 */ /* 0x004fe20000400000 */
[----:B------:R-:W-:Y:S01]  /*4730*/  ISETP.GT.U32.AND P1, PT, R9, 0x1, PT ;  /* 0x000000010900780c */ /* 0x000fe20003f24070 */
[----:B------:R-:W-:Y:S01]  /*4740*/  FADD R49, R4, R29 ;  /* 0x0000001d04317221 */ /* 0x000fe20000000000 */
[C---:B------:R-:W-:Y:S01]  /*4750*/  F2FP.SATFINITE.E4M3.F32.PACK_AB_MERGE_C R9, R151.reuse, R30, RZ ;  /* 0x0000001e9709723e */ /* 0x040fe200048070ff */
[----:B------:R-:W-:Y:S01]  /*4760*/  FADD R64, R50, R78 ;  /* 0x0000004e32407221 */ /* 0x000fe20000000000 */
[----:B------:R-:W-:Y:S01]  /*4770*/  F2FP.SATFINITE.E4M3.F32.PACK_AB_MERGE_C R30, R151, R38, RZ ;  /* 0x00000026971e723e */ /* 0x000fe200048070ff */
[----:B------:R-:W-:Y:S01]  /*4780*/  @!P5 FMUL R86, R86, 0.5 ;  /* 0x3f0000005656d820 */ /* 0x000fe20000400000 */
[----:B------:R-:W2:Y:S01]  /*4790*/  MUFU.EX2 R82, R82 ;  /* 0x0000005200527308 */ /* 0x000ea20000000800 */
[----:B---3--:R-:W-:Y:S01]  /*47a0*/  @!P6 FMUL R87, R87, R87 ;  /* 0x000000575757e220 */ /* 0x008fe20000400000 */
[----:B------:R-:W-:Y:S01]  /*47b0*/  FADD R38, R37, R22 ;  /* 0x0000001625267221 */ /* 0x000fe20000000000 */
[----:B------:R-:W-:Y:S01]  /*47c0*/  FADD R37, R41, R24 ;  /* 0x0000001829257221 */ /* 0x000fe20000000000 */
[----:B------:R-:W-:Y:S01]  /*47d0*/  LOP3.LUT R26, R91, 0xffff, RZ, 0xc0, !PT ;  /* 0x0000ffff5b1a7812 */ /* 0x000fe200078ec0ff */
[----:B------:R-:W-:Y:S01]  /*47e0*/  FADD R81, R76, R87 ;  /* 0x000000574c517221 */ /* 0x000fe20000000000 */
[----:B------:R-:W-:Y:S01]  /*47f0*/  FADD R41, R89, R32 ;  /* 0x0000002059297221 */ /* 0x000fe20000000000 */
[----:B------:R-:W-:Y:S01]  /*4800*/  F2FP.SATFINITE.E4M3.F32.PACK_AB_MERGE_C R76, R151, R2, RZ ;  /* 0x00000002974c723e */ /* 0x000fe200048070ff */
[----:B------:R-:W3:Y:S01]  /*4810*/  MUFU.EX2 R83, R83 ;  /* 0x0000005300537308 */ /* 0x000ee20000000800 */
[----:B-1----:R-:W-:Y:S01]  /*4820*/  @!P2 FMUL R79, R79, R79 ;  /* 0x0000004f4f4fa220 */ /* 0x002fe20000400000 */
[----:B------:R-:W-:Y:S01]  /*4830*/  F2FP.SATFINITE.E4M3.F32.PACK_AB_MERGE_C R4, R151, R63, RZ ;  /* 0x0000003f9704723e */ /* 0x000fe200048070ff */
[----:B------:R-:W-:Y:S01]  /*4840*/  FADD R50, R21, R44 ;  /* 0x0000002c15327221 */ /* 0x000fe20000000000 */
[C---:B------:R-:W-:Y:S01]  /*4850*/  F2FP.SATFINITE.E4M3.F32.PACK_AB_MERGE_C R89, R151.reuse, R89, RZ ;  /* 0x000000599759723e */ /* 0x040fe200048070ff */
[----:B------:R-:W-:Y:S01]  /*4860*/  FADD R88, R68, R79 ;  /* 0x0000004f44587221 */ /* 0x000fe20000000000 */
[C---:B------:R-:W-:Y:S01]  /*4870*/  F2FP.SATFINITE.E4M3.F32.PACK_AB_MERGE_C R63, R151.reuse, R18, RZ ;  /* 0x00000012973f723e */ /* 0x040fe200048070ff */
[----:B------:R-:W-:Y:S01]  /*4880*/  FADD R38, R38, R49 ;  /* 0x0000003126267221 */ /* 0x000fe20000000000 */
[----:B------:R-:W1:Y:S01]  /*4890*/  MUFU.EX2 R86, R86 ;  /* 0x0000005600567308 */ /* 0x000e620000000800 */
[----:B--2---:R-:W-:Y:S01]  /*48a0*/  @!P3 FMUL R82, R82, R82 ;  /* 0x000000525252b220 */ /* 0x004fe20000400000 */
[----:B------:R-:W-:Y:S01]  /*48b0*/  F2FP.SATFINITE.E4M3.F32.PACK_AB_MERGE_C R2, R151, R59, RZ ;  /* 0x0000003b9702723e */ /* 0x000fe200048070ff */
[----:B------:R-:W-:Y:S01]  /*48c0*/  FADD R20, R47, R56 ;  /* 0x000000382f147221 */ /* 0x000fe20000000000 */
[----:B------:R-:W-:Y:S01]  /*48d0*/  F2FP.SATFINITE.E4M3.F32.PACK_AB_MERGE_C R59, R151, R14, RZ ;  /* 0x0000000e973b723e */ /* 0x000fe200048070ff */
[----:B------:R-:W-:Y:S01]  /*48e0*/  FADD R68, R54, R82 ;  /* 0x0000005236447221 */ /* 0x000fe20000000000 */
[----:B------:R-:W-:Y:S01]  /*48f0*/  PRMT R26, R26, 0x7604, R85 ;  /* 0x000076041a1a7816 */ /* 0x000fe20000000055 */
[----:B------:R-:W-:Y:S01]  /*4900*/  FADD R54, R10, R33 ;  /* 0x000000210a367221 */ /* 0x000fe20000000000 */
[----:B------:R-:W-:Y:S01]  /*4910*/  LOP3.LUT R76, R76, 0xff, RZ, 0xc0, !PT ;  /* 0x000000ff4c4c7812 */ /* 0x000fe200078ec0ff */
[----:B---3--:R-:W-:Y:S01]  /*4920*/  @!P4 FMUL R83, R83, R83 ;  /* 0x000000535353c220 */ /* 0x008fe20000400000 */
[----:B------:R-:W-:Y:S01]  /*4930*/  LOP3.LUT R39, R106, 0xffff, RZ, 0xc0, !PT ;  /* 0x0000ffff6a277812 */ /* 0x000fe200078ec0ff */
[----:B------:R-:W-:Y:S01]  /*4940*/  FADD R54, R37, R54 ;  /* 0x0000003625367221 */ /* 0x000fe20000000000 */
[C---:B------:R-:W-:Y:S01]  /*4950*/  F2FP.SATFINITE.E4M3.F32.PACK_AB_MERGE_C R62, R151.reuse, R62, RZ ;  /* 0x0000003e973e723e */ /* 0x040fe200048070ff */
[----:B------:R-:W-:Y:S01]  /*4960*/  FADD R90, R72, R83 ;  /* 0x00000053485a7221 */ /* 0x000fe20000000000 */
[----:B------:R-:W-:Y:S01]  /*4970*/  F2FP.SATFINITE.E4M3.F32.PACK_AB_MERGE_C R10, R151, R75, RZ ;  /* 0x0000004b970a723e */ /* 0x000fe200048070ff */
[----:B------:R-:W-:Y:S01]  /*4980*/  FADD R53, R53, R50 ;  /* 0x0000003235357221 */ /* 0x000fe20000000000 */
[C---:B------:R-:W-:Y:S01]  /*4990*/  F2FP.SATFINITE.E4M3.F32.PACK_AB_MERGE_C R36, R151.reuse, R36, RZ ;  /* 0x000000249724723e */ /* 0x040fe200048070ff */
[----:B-1----:R-:W-:Y:S01]  /*49a0*/  @!P5 FMUL R86, R86, R86 ;  /* 0x000000565656d220 */ /* 0x002fe20000400000 */
[----:B------:R-:W-:Y:S01]  /*49b0*/  F2FP.SATFINITE.E4M3.F32.PACK_AB_MERGE_C R14, R151, R79, RZ ;  /* 0x0000004f970e723e */ /* 0x000fe200048070ff */
[----:B------:R-:W-:Y:S01]  /*49c0*/  IMAD.U32 R62, R62, 0x10000, RZ ;  /* 0x000100003e3e7824 */ /* 0x000fe200078e00ff */
[----:B------:R-:W-:Y:S01]  /*49d0*/  LOP3.LUT R89, R89, 0xff, RZ, 0xc0, !PT ;  /* 0x000000ff59597812 */ /* 0x000fe200078ec0ff */
[----:B------:R-:W-:Y:S01]  /*49e0*/  FADD R41, R48, R41 ;  /* 0x0000002930297221 */ /* 0x000fe20000000000 */
[----:B------:R-:W-:Y:S01]  /*49f0*/  LOP3.LUT R63, R63, 0xff, RZ, 0xc0, !PT ;  /* 0x000000ff3f3f7812 */ /* 0x000fe200078ec0ff */
[----:B------:R-:W-:Y:S01]  /*4a00*/  FADD R69, R69, R68 ;  /* 0x0000004445457221 */ /* 0x000fe20000000000 */
[----:B------:R-:W-:Y:S01]  /*4a10*/  LOP3.LUT R28, R109, 0xffff, RZ, 0xc0, !PT ;  /* 0x0000ffff6d1c7812 */ /* 0x000fe200078ec0ff */
[----:B------:R-:W-:Y:S01]  /*4a20*/  FADD R24, R57, R84 ;  /* 0x0000005439187221 */ /* 0x000fe20000000000 */
[C---:B------:R-:W-:Y:S01]  /*4a30*/  F2FP.SATFINITE.E4M3.F32.PACK_AB_MERGE_C R21, R151.reuse, R72, RZ ;  /* 0x000000489715723e */ /* 0x040fe200048070ff */
[----:B------:R-:W-:Y:S01]  /*4a40*/  FADD R72, R58, R86 ;  /* 0x000000563a487221 */ /* 0x000fe20000000000 */
[----:B------:R-:W-:Y:S01]  /*4a50*/  F2FP.SATFINITE.E4M3.F32.PACK_AB_MERGE_C R32, R151, R32, RZ ;  /* 0x000000209720723e */ /* 0x000fe200048070ff */
        /* <DEDUP_REMOVED lines=9> */
[----:B------:R-:W-:Y:S01]  /*4af0*/  LOP3.LUT R59, R59, 0xff, RZ, 0xc0, !PT ;  /* 0x000000ff3b3b7812 */ /* 0x000fe200078ec0ff */
[----:B------:R-:W-:Y:S01]  /*4b00*/  FADD R80, R80, R81 ;  /* 0x0000005150507221 */ /* 0x000fe20000000000 */
[----:B------:R-:W-:Y:S01]  /*4b10*/  LOP3.LUT R25, R26, 0xff0000, R25, 0xf8, !PT ;  /* 0x00ff00001a197812 */ /* 0x000fe200078ef819 */
[----:B------:R-:W-:Y:S01]  /*4b20*/  IMAD.U32 R26, R35, 0x10000, RZ ;  /* 0x00010000231a7824 */ /* 0x000fe200078e00ff */
[C---:B------:R-:W-:Y:S01]  /*4b30*/  F2FP.SATFINITE.E4M3.F32.PACK_AB_MERGE_C R78, R151.reuse, R78, RZ ;  /* 0x0000004e974e723e */ /* 0x040fe200048070ff */
[----:B------:R-:W-:Y:S01]  /*4b40*/  FADD R20, R20, R53 ;  /* 0x0000003514147221 */ /* 0x000fe20000000000 */
[----:B------:R-:W-:Y:S01]  /*4b50*/  F2FP.SATFINITE.E4M3.F32.PACK_AB_MERGE_C R86, R151, R86, RZ ;  /* 0x000000569756723e */ /* 0x000fe200048070ff */
[----:B------:R-:W-:Y:S01]  /*4b60*/  FADD R41, R41, R38 ;  /* 0x0000002629297221 */ /* 0x000fe20000000000 */
[----:B------:R-:W-:Y:S01]  /*4b70*/  PRMT R76, R39, 0x7604, R76 ;  /* 0x00007604274c7816 */ /* 0x000fe2000000004c */
[----:B------:R-:W-:Y:S01]  /*4b80*/  IMAD.U32 R45, R78, 0x10000, RZ ;  /* 0x000100004e2d7824 */ /* 0x000fe200078e00ff */
[----:B------:R-:W-:Y:S01]  /*4b90*/  PRMT R89, R100, 0x7604, R89 ;  /* 0x0000760464597816 */ /* 0x000fe20000000059 */
[----:B------:R-:W-:Y:S01]  /*4ba0*/  IMAD.U32 R49, R86, 0x10000, RZ ;  /* 0x0001000056317824 */ /* 0x000fe200078e00ff */
[----:B------:R-:W-:Y:S01]  /*4bb0*/  PRMT R63, R28, 0x7604, R63 ;  /* 0x000076041c3f7816 */ /* 0x000fe2000000003f */
[----:B------:R-:W-:Y:S01]  /*4bc0*/  FADD R29, R29, R54 ;  /* 0x000000361d1d7221 */ /* 0x000fe20000000000 */
[----:B------:R-:W-:Y:S01]  /*4bd0*/  LOP3.LUT R39, R36, 0xffff, RZ, 0xc0, !PT ;  /* 0x0000ffff24277812 */ /* 0x000fe200078ec0ff */
[----:B------:R-:W-:Y:S01]  /*4be0*/  FADD R24, R24, R73 ;  /* 0x0000004918187221 */ /* 0x000fe20000000000 */
[----:B------:R-:W-:Y:S01]  /*4bf0*/  LOP3.LUT R4, R4, 0xffff, RZ, 0xc0, !PT ;  /* 0x0000ffff04047812 */ /* 0x000fe200078ec0ff */
[----:B------:R-:W-:Y:S01]  /*4c00*/  FADD R33, R33, R72 ;  /* 0x0000004821217221 */ /* 0x000fe20000000000 */
[----:B------:R-:W-:Y:S01]  /*4c10*/  LOP3.LUT R71, R71, 0xff, RZ, 0xc0, !PT ;  /* 0x000000ff47477812 */ /* 0x000fe200078ec0ff */
[----:B------:R-:W-:Y:S01]  /*4c20*/  FADD R37, R37, R80 ;  /* 0x0000005025257221 */ /* 0x000fe20000000000 */
[----:B------:R-:W-:Y:S01]  /*4c30*/  LOP3.LUT R28, R111, 0xffff, RZ, 0xc0, !PT ;  /* 0x0000ffff6f1c7812 */ /* 0x000fe200078ec0ff */
[----:B------:R-:W-:Y:S01]  /*4c40*/  IMAD.SHL.U32 R4, R4, 0x1000000, RZ ;  /* 0x0100000004047824 */ /* 0x000fe200078e00ff */
[----:B------:R-:W-:Y:S01]  /*4c50*/  LOP3.LUT R32, R32, 0xff, RZ, 0xc0, !PT ;  /* 0x000000ff20207812 */ /* 0x000fe200078ec0ff */
[----:B------:R-:W-:Y:S01]  /*4c60*/  FADD R41, R42, R41 ;  /* 0x000000292a297221 */ /* 0x000fe20000000000 */
[----:B------:R-:W-:Y:S01]  /*4c70*/  LOP3.LUT R40, R40, 0xff, RZ, 0xc0, !PT ;  /* 0x000000ff28287812 */ /* 0x000fe200078ec0ff */
[----:B------:R-:W-:Y:S01]  /*4c80*/  FADD R20, R20, R29 ;  /* 0x0000001d14147221 */ /* 0x000fe20000000000 */
[----:B------:R-:W-:Y:S01]  /*4c90*/  LOP3.LUT R43, R44, 0xffff, RZ, 0xc0, !PT ;  /* 0x0000ffff2c2b7812 */ /* 0x000fe200078ec0ff */
[----:B------:R-:W-:Y:S01]  /*4ca0*/  FADD R37, R24, R37 ;  /* 0x0000002518257221 */ /* 0x000fe20000000000 */
[----:B------:R-:W-:Y:S01]  /*4cb0*/  LOP3.LUT R75, R75, 0xff, RZ, 0xc0, !PT ;  /* 0x000000ff4b4b7812 */ /* 0x000fe200078ec0ff */
[----:B------:R-:W-:Y:S01]  /*4cc0*/  FADD R231, R41, R20 ;  /* 0x0000001429e77221 */ /* 0x000fe20000000000 */
[----:B------:R-:W-:-:S02]  /*4cd0*/  LOP3.LUT R36, R79, 0xffff, RZ, 0xc0, !PT ;  /* 0x0000ffff4f247812 */ /* 0x000fc400078ec0ff */
[----:B------:R-:W-:Y:S02]  /*4ce0*/  LOP3.LUT R9, R9, 0xffff, RZ, 0xc0, !PT ;  /* 0x0000ffff09097812 */ /* 0x000fe400078ec0ff */
[----:B------:R-:W-:Y:S02]  /*4cf0*/  PRMT R59, R108, 0x7604, R59 ;  /* 0x000076046c3b7816 */ /* 0x000fe4000000003b */
[----:B------:R-:W-:Y:S02]  /*4d00*/  SHF.L.U32 R107, R107, 0x10, RZ ;  /* 0x000000106b6b7819 */ /* 0x000fe400000006ff */
[----:B------:R-:W-:Y:S02]  /*4d10*/  LOP3.LUT R2, R2, 0xffff, RZ, 0xc0, !PT ;  /* 0x0000ffff02027812 */ /* 0x000fe400078ec0ff */
[----:B------:R-:W-:Y:S02]  /*4d20*/  F2FP.SATFINITE.E4M3.F32.PACK_AB_MERGE_C R12, R151, R67, RZ ;  /* 0x00000043970c723e */ /* 0x000fe400048070ff */
[----:B------:R-:W-:-:S02]  /*4d30*/  LOP3.LUT R89, R89, 0xff0000, R26, 0xf8, !PT ;  /* 0x00ff000059597812 */ /* 0x000fc400078ef81a */
[----:B------:R-:W-:Y:S01]  /*4d40*/  F2FP.SATFINITE.E4M3.F32.PACK_AB_MERGE_C R67, R151, R22, RZ ;  /* 0x000000169743723e */ /* 0x000fe200048070ff */
[----:B------:R-:W-:Y:S01]  /*4d50*/  FADD R22, R55, R60 ;  /* 0x0000003c37167221 */ /* 0x000fe20000000000 */
[----:B------:R-:W-:Y:S02]  /*4d60*/  PRMT R71, R28, 0x7604, R71 ;  /* 0x000076041c477816 */ /* 0x000fe40000000047 */
[----:B------:R-:W-:Y:S01]  /*4d70*/  PRMT R32, R39, 0x7604, R32 ;  /* 0x0000760427207816 */ /* 0x000fe20000000020 */
[----:B------:R-:W-:Y:S01]  /*4d80*/  FADD R22, R22, R69 ;  /* 0x0000004516167221 */ /* 0x000fe20000000000 */
[----:B------:R-:W-:Y:S01]  /*4d90*/  PRMT R40, R43, 0x7604, R40 ;  /* 0x000076042b287816 */ /* 0x000fe20000000028 */
[----:B------:R-:W-:Y:S01]  /*4da0*/  IMAD.U32 R43, R34, 0x10000, RZ ;  /* 0x00010000222b7824 */ /* 0x000fe200078e00ff */
[----:B------:R-:W-:Y:S01]  /*4db0*/  PRMT R36, R36, 0x7604, R75 ;  /* 0x0000760424247816 */ /* 0x000fe2000000004b */
[----:B------:R-:W-:Y:S01]  /*4dc0*/  FADD R22, R22, R33 ;  /* 0x0000002116167221 */ /* 0x000fe20000000000 */
[----:B------:R-:W-:-:S02]  /*4dd0*/  SHF.L.U32 R26, R9, 0x18, RZ ;  /* 0x00000018091a7819 */ /* 0x000fc400000006ff */
[----:B------:R-:W-:Y:S01]  /*4de0*/  LOP3.LUT R23, R23, 0xffff, RZ, 0xc0, !PT ;  /* 0x0000ffff17177812 */ /* 0x000fe200078ec0ff */
[----:B------:R-:W-:Y:S01]  /*4df0*/  FADD R230, R22, R37 ;  /* 0x0000002516e67221 */ /* 0x000fe20000000000 */
[C---:B------:R-:W-:Y:S02]  /*4e00*/  F2FP.SATFINITE.E4M3.F32.PACK_AB_MERGE_C R58, R151.reuse, R58, RZ ;  /* 0x0000003a973a723e */ /* 0x040fe400048070ff */
[C---:B------:R-:W-:Y:S02]  /*4e10*/  F2FP.SATFINITE.E4M3.F32.PACK_AB_MERGE_C R66, R151.reuse, R66, RZ ;  /* 0x000000429742723e */ /* 0x040fe400048070ff */
[C---:B------:R-:W-:Y:S01]  /*4e20*/  F2FP.SATFINITE.E4M3.F32.PACK_AB_MERGE_C R70, R151.reuse, R70, RZ ;  /* 0x000000469746723e */ /* 0x040fe200048070ff */
[----:B------:R-:W-:Y:S01]  /*4e30*/  IMAD.U32 R35, R58, 0x10000, RZ ;  /* 0x000100003a237824 */ /* 0x000fe200078e00ff */
[C---:B------:R-:W-:Y:S02]  /*4e40*/  F2FP.SATFINITE.E4M3.F32.PACK_AB_MERGE_C R74, R151.reuse, R74, RZ ;  /* 0x0000004a974a723e */ /* 0x040fe400048070ff */
[C---:B------:R-:W-:Y:S01]  /*4e50*/  F2FP.SATFINITE.E4M3.F32.PACK_AB_MERGE_C R82, R151.reuse, R82, RZ ;  /* 0x000000529752723e */ /* 0x040fe200048070ff */
[----:B------:R-:W-:Y:S01]  /*4e60*/  IMAD.U32 R70, R70, 0x10000, RZ ;  /* 0x0001000046467824 */ /* 0x000fe200078e00ff */
[----:B------:R-:W-:-:S02]  /*4e70*/  F2FP.SATFINITE.E4M3.F32.PACK_AB_MERGE_C R18, R151, R83, RZ ;  /* 0x000000539712723e */ /* 0x000fc400048070ff */
[----:B------:R-:W-:Y:S02]  /*4e80*/  SHF.L.U32 R28, R103, 0x10, RZ ;  /* 0x00000010671c7819 */ /* 0x000fe400000006ff */
[----:B------:R-:W-:Y:S02]  /*4e90*/  LOP3.LUT R76, R76, 0xff0000, R107, 0xf8, !PT ;  /* 0x00ff00004c4c7812 */ /* 0x000fe400078ef86b */
[----:B------:R-:W-:Y:S02]  /*4ea0*/  LOP3.LUT R59, R59, 0xff0000, R62, 0xf8, !PT ;  /* 0x00ff00003b3b7812 */ /* 0x000fe400078ef83e */
[----:B------:R-:W-:Y:S02]  /*4eb0*/  LOP3.LUT R11, R11, 0xffff, RZ, 0xc0, !PT ;  /* 0x0000ffff0b0b7812 */ /* 0x000fe400078ec0ff */
[----:B------:R-:W-:Y:S02]  /*4ec0*/  SHF.L.U32 R9, R2, 0x18, RZ ;  /* 0x0000001802097819 */ /* 0x000fe400000006ff */
[----:B------:R-:W-:-:S02]  /*4ed0*/  F2FP.SATFINITE.E4M3.F32.PACK_AB_MERGE_C R151, R151, R87, RZ ;  /* 0x000000579797723e */ /* 0x000fc400048070ff */
[----:B------:R-:W-:Y:S02]  /*4ee0*/  LOP3.LUT R67, R67, 0xff, RZ, 0xc0, !PT ;  /* 0x000000ff43437812 */ /* 0x000fe400078ec0ff */
[----:B------:R-:W-:Y:S01]  /*4ef0*/  LOP3.LUT R45, R32, 0xff0000, R45, 0xf8, !PT ;  /* 0x00ff0000202d7812 */ /* 0x000fe200078ef82d */
[----:B------:R-:W-:Y:S01]  /*4f00*/  IMAD.SHL.U32 R32, R19, 0x1000000, RZ ;  /* 0x0100000013207824 */ /* 0x000fe200078e00ff */
[----:B------:R-:W-:Y:S01]  /*4f10*/  LOP3.LUT R49, R36, 0xff0000, R49, 0xf8, !PT ;  /* 0x00ff000024317812 */ /* 0x000fe200078ef831 */
[----:B------:R-:W-:Y:S01]  /*4f20*/  IMAD.SHL.U32 R36, R23, 0x1000000, RZ ;  /* 0x0100000017247824 */ /* 0x000fe200078e00ff */
[----:B------:R-:W-:Y:S01]  /*4f30*/  LOP3.LUT R21, R21, 0xffff, RZ, 0xc0, !PT ;  /* 0x0000ffff15157812 */ /* 0x000fe200078ec0ff */
[----:B------:R-:W-:Y:S01]  /*4f40*/  IMAD.MOV.U32 R23, RZ, RZ, 0x3021 ;  /* 0x00003021ff177424 */ /* 0x000fe200078e00ff */
[----:B------:R-:W-:Y:S01]  /*4f50*/  LOP3.LUT R101, R101, 0xff0000, R28, 0xf8, !PT ;  /* 0x00ff000065657812 */ /* 0x000fe200078ef81c */
[----:B------:R-:W-:Y:S01]  /*4f60*/  IMAD.SHL.U32 R28, R11, 0x1000000, RZ ;  /* 0x010000000b1c7824 */ /* 0x000fe200078e00ff */
[----:B------:R-:W-:-:S02]  /*4f70*/  LOP3.LUT R9, R76, R9, RZ, 0xfc, !PT ;  /* 0x000000094c097212 */ /* 0x000fc400078efcff */
[----:B------:R-:W-:Y:S02]  /*4f80*/  LOP3.LUT R4, R59, R4, RZ, 0xfc, !PT ;  /* 0x000000043b047212 */ /* 0x000fe400078efcff */
[----:B------:R-:W-:Y:S02]  /*4f90*/  LOP3.LUT R14, R14, 0xffff, RZ, 0xc0, !PT ;  /* 0x0000ffff0e0e7812 */ /* 0x000fe400078ec0ff */
[----:B------:R-:W-:Y:S02]  /*4fa0*/  LOP3.LUT R43, R96, 0xff0000, R43, 0xf8, !PT ;  /* 0x00ff0000602b7812 */ /* 0x000fe400078ef82b */
[----:B------:R-:W-:Y:S01]  /*4fb0*/  LOP3.LUT R17, R17, 0xffff, RZ, 0xc0, !PT ;  /* 0x0000ffff11117812 */ /* 0x000fe200078ec0ff */
[----:B------:R-:W-:Y:S01]  /*4fc0*/  IMAD.SHL.U32 R14, R14, 0x1000000, RZ ;  /* 0x010000000e0e7824 */ /* 0x000fe200078e00ff */
[----:B------:R-:W-:Y:S02]  /*4fd0*/  LOP3.LUT R16, R16, 0xffff, RZ, 0xc0, !PT ;  /* 0x0000ffff10107812 */ /* 0x000fe400078ec0ff */
[----:B------:R-:W-:-:S02]  /*4fe0*/  LOP3.LUT R151, R151, 0xffff, RZ, 0xc0, !PT ;  /* 0x0000ffff97977812 */ /* 0x000fc400078ec0ff */
[----:B------:R-:W-:Y:S01]  /*4ff0*/  LOP3.LUT R27, R92, 0xff0000, R27, 0xf8, !PT ;  /* 0x00ff00005c1b7812 */ /* 0x000fe200078ef81b */
[----:B------:R-:W-:Y:S01]  /*5000*/  IMAD.SHL.U32 R16, R16, 0x1000000, RZ ;  /* 0x0100000010107824 */ /* 0x000fe200078e00ff */
[----:B------:R-:W-:Y:S01]  /*5010*/  PRMT R67, R110, 0x7604, R67 ;  /* 0x000076046e437816 */ /* 0x000fe20000000043 */
[----:B------:R-:W-:Y:S01]  /*5020*/  IMAD.SHL.U32 R2, R151, 0x1000000, RZ ;  /* 0x0100000097027824 */ /* 0x000fe200078e00ff */
[----:B------:R-:W-:Y:S02]  /*5030*/  SHF.L.U32 R39, R30, 0x10, RZ ;  /* 0x000000101e277819 */ /* 0x000fe400000006ff */
[----:B------:R-:W-:Y:S02]  /*5040*/  SHF.L.U32 R31, R31, 0x10, RZ ;  /* 0x000000101f1f7819 */ /* 0x000fe400000006ff */
[----:B------:R-:W-:Y:S02]  /*5050*/  SHF.L.U32 R66, R66, 0x10, RZ ;  /* 0x0000001042427819 */ /* 0x000fe400000006ff */
[----:B------:R-:W-:-:S02]  /*5060*/  SHF.L.U32 R74, R74, 0x10, RZ ;  /* 0x000000104a4a7819 */ /* 0x000fc400000006ff */
[----:B------:R-:W-:Y:S02]  /*5070*/  SHF.L.U32 R47, R82, 0x10, RZ ;  /* 0x00000010522f7819 */ /* 0x000fe400000006ff */
[----:B------:R-:W-:Y:S02]  /*5080*/  LOP3.LUT R15, R15, 0xffff, RZ, 0xc0, !PT ;  /* 0x0000ffff0f0f7812 */ /* 0x000fe400078ec0ff */
[----:B------:R-:W-:Y:S02]  /*5090*/  LOP3.LUT R13, R13, 0xffff, RZ, 0xc0, !PT ;  /* 0x0000ffff0d0d7812 */ /* 0x000fe400078ec0ff */
[----:B------:R-:W-:Y:S02]  /*50a0*/  SHF.L.U32 R34, R21, 0x18, RZ ;  /* 0x0000001815227819 */ /* 0x000fe400000006ff */
[----:B------:R-:W-:Y:S02]  /*50b0*/  LOP3.LUT R12, R12, 0xffff, RZ, 0xc0, !PT ;  /* 0x0000ffff0c0c7812 */ /* 0x000fe400078ec0ff */
[----:B------:R-:W-:-:S02]  /*50c0*/  LOP3.LUT R10, R10, 0xffff, RZ, 0xc0, !PT ;  /* 0x0000ffff0a0a7812 */ /* 0x000fc400078ec0ff */
[----:B------:R-:W-:Y:S02]  /*50d0*/  LOP3.LUT R18, R18, 0xffff, RZ, 0xc0, !PT ;  /* 0x0000ffff12127812 */ /* 0x000fe400078ec0ff */
[----:B------:R-:W-:Y:S02]  /*50e0*/  SEL R21, R4, R9, P1 ;  /* 0x0000000904157207 */ /* 0x000fe40000800000 */
[----:B------:R-:W-:Y:S01]  /*50f0*/  LOP3.LUT R43, R43, R32, RZ, 0xfc, !PT ;  /* 0x000000202b2b7212 */ /* 0x000fe200078efcff */
[----:B------:R-:W-:Y:S01]  /*5100*/  IMAD.SHL.U32 R32, R17, 0x1000000, RZ ;  /* 0x0100000011207824 */ /* 0x000fe200078e00ff */
[----:B------:R-:W-:Y:S02]  /*5110*/  SEL R9, R9, R4, P1 ;  /* 0x0000000409097207 */ /* 0x000fe40000800000 */
[----:B------:R-:W-:Y:S02]  /*5120*/  LOP3.LUT R25, R25, R26, RZ, 0xfc, !PT ;  /* 0x0000001a19197212 */ /* 0x000fe400078efcff */
[----:B------:R-:W-:-:S02]  /*5130*/  LOP3.LUT R28, R27, R28, RZ, 0xfc, !PT ;  /* 0x0000001c1b1c7212 */ /* 0x000fc400078efcff */
[----:B------:R-:W-:Y:S02]  /*5140*/  SHF.R.U32.HI R4, RZ, R218, R23 ;  /* 0x000000daff047219 */ /* 0x000fe40000011617 */
[----:B------:R-:W-:Y:S02]  /*5150*/  LOP3.LUT R39, R94, 0xff0000, R39, 0xf8, !PT ;  /* 0x00ff00005e277812 */ /* 0x000fe400078ef827 */
[----:B------:R-:W-:Y:S02]  /*5160*/  LOP3.LUT R31, R98, 0xff0000, R31, 0xf8, !PT ;  /* 0x00ff0000621f7812 */ /* 0x000fe400078ef81f */
[----:B------:R-:W-:Y:S02]  /*5170*/  LOP3.LUT R35, R104, 0xff0000, R35, 0xf8, !PT ;  /* 0x00ff000068237812 */ /* 0x000fe400078ef823 */
[----:B------:R-:W-:Y:S02]  /*5180*/  LOP3.LUT R63, R63, 0xff0000, R66, 0xf8, !PT ;  /* 0x00ff00003f3f7812 */ /* 0x000fe400078ef842 */
[----:B------:R-:W-:-:S02]  /*5190*/  LOP3.LUT R67, R67, 0xff0000, R70, 0xf8, !PT ;  /* 0x00ff000043437812 */ /* 0x000fc400078ef846 */
[----:B------:R-:W-:Y:S02]  /*51a0*/  LOP3.LUT R71, R71, 0xff0000, R74, 0xf8, !PT ;  /* 0x00ff000047477812 */ /* 0x000fe400078ef84a */
[----:B------:R-:W-:Y:S02]  /*51b0*/  LOP3.LUT R40, R40, 0xff0000, R47, 0xf8, !PT ;  /* 0x00ff000028287812 */ /* 0x000fe400078ef82f */
[----:B------:R-:W-:Y:S02]  /*51c0*/  SHF.L.U32 R30, R15, 0x18, RZ ;  /* 0x000000180f1e7819 */ /* 0x000fe400000006ff */
[----:B------:R-:W-:Y:S02]  /*51d0*/  SHF.L.U32 R26, R13, 0x18, RZ ;  /* 0x000000180d1a7819 */ /* 0x000fe400000006ff */
[----:B------:R-:W-:Y:S02]  /*51e0*/  SHF.L.U32 R12, R12, 0x18, RZ ;  /* 0x000000180c0c7819 */ /* 0x000fe400000006ff */
[----:B------:R-:W-:-:S02]  /*51f0*/  SHF.L.U32 R10, R10, 0x18, RZ ;  /* 0x000000180a0a7819 */ /* 0x000fc400000006ff */
[----:B------:R-:W-:Y:S02]  /*5200*/  SHF.L.U32 R11, R18, 0x18, RZ ;  /* 0x00000018120b7819 */ /* 0x000fe400000006ff */
[----:B------:R-:W-:Y:S02]  /*5210*/  MOV R27, 0x2130 ;  /* 0x00002130001b7802 */ /* 0x000fe40000000f00 */
[----:B------:R-:W-:Y:S02]  /*5220*/  LOP3.LUT R45, R45, R14, RZ, 0xfc, !PT ;  /* 0x0000000e2d2d7212 */ /* 0x000fe400078efcff */
[----:B------:R-:W-:Y:S02]  /*5230*/  SEL R13, R28, R25, P1 ;  /* 0x000000191c0d7207 */ /* 0x000fe40000800000 */
[----:B------:R-:W-:Y:S02]  /*5240*/  LOP3.LUT R4, R4, 0xf, RZ, 0xc0, !PT ;  /* 0x0000000f04047812 */ /* 0x000fe400078ec0ff */
[----:B------:R-:W-:-:S02]  /*5250*/  LOP3.LUT R30, R39, R30, RZ, 0xfc, !PT ;  /* 0x0000001e271e7212 */ /* 0x000fc400078efcff */
[----:B------:R-:W-:Y:S01]  /*5260*/  LOP3.LUT R26, R31, R26, RZ, 0xfc, !PT ;  /* 0x0000001a1f1a7212 */ /* 0x000fe200078efcff */
[----:B------:R1:W-:Y:S01]  /*5270*/  SHFL.IDX PT, R0, R13, R4, 0x1c1f ;  /* 0x001c1f040d007589 */ /* 0x0003e200000e0000 */
[----:B------:R-:W-:Y:S02]  /*5280*/  LOP3.LUT R89, R89, R32, RZ, 0xfc, !PT ;  /* 0x0000002059597212 */ /* 0x000fe400078efcff */
[----:B------:R-:W-:Y:S02]  /*5290*/  LOP3.LUT R34, R101, R34, RZ, 0xfc, !PT ;  /* 0x0000002265227212 */ /* 0x000fe400078efcff */
[----:B------:R-:W-:Y:S02]  /*52a0*/  LOP3.LUT R35, R35, R36, RZ, 0xfc, !PT ;  /* 0x0000002423237212 */ /* 0x000fe400078efcff */
[----:B------:R-:W-:Y:S02]  /*52b0*/  LOP3.LUT R12, R63, R12, RZ, 0xfc, !PT ;  /* 0x0000000c3f0c7212 */ /* 0x000fe400078efcff */
[----:B------:R-:W-:Y:S01]  /*52c0*/  LOP3.LUT R67, R67, R16, RZ, 0xfc, !PT ;  /* 0x0000001043437212 */ /* 0x000fe200078efcff */
[----:B-1----:R-:W-:Y:S01]  /*52d0*/  IMAD.MOV.U32 R13, RZ, RZ, 0x1054 ;  /* 0x00001054ff0d7424 */ /* 0x002fe200078e00ff */
[----:B------:R-:W-:Y:S01]  /*52e0*/  LOP3.LUT R10, R71, R10, RZ, 0xfc, !PT ;  /* 0x0000000a470a7212 */ /* 0x000fe200078efcff */
[----:B------:R-:W-:Y:S01]  /*52f0*/  SHFL.IDX PT, R16, R21, R4, 0x1c1f ;  /* 0x001c1f0415107589 */ /* 0x000fe200000e0000 */
[----:B------:R-:W-:-:S02]  /*5300*/  LOP3.LUT R11, R40, R11, RZ, 0xfc, !PT ;  /* 0x0000000b280b7212 */ /* 0x000fc400078efcff */
[----:B------:R-:W-:Y:S02]  /*5310*/  LOP3.LUT R14, R49, R2, RZ, 0xfc, !PT ;  /* 0x00000002310e7212 */ /* 0x000fe400078efcff */
[----:B------:R-:W-:Y:S02]  /*5320*/  SHF.R.U32.HI R2, RZ, R218, R27 ;  /* 0x000000daff027219 */ /* 0x000fe4000001161b */
[----:B------:R-:W-:Y:S02]  /*5330*/  SEL R15, R43, R30, P1 ;  /* 0x0000001e2b0f7207 */ /* 0x000fe40000800000 */
[----:B------:R-:W-:Y:S02]  /*5340*/  SEL R17, R89, R26, P1 ;  /* 0x0000001a59117207 */ /* 0x000fe40000800000 */
[----:B------:R-:W-:Y:S02]  /*5350*/  SEL R19, R35, R34, P1 ;  /* 0x0000002223137207 */ /* 0x000fe40000800000 */
[----:B------:R-:W-:-:S02]  /*5360*/  SEL R23, R67, R12, P1 ;  /* 0x0000000c43177207 */ /* 0x000fc40000800000 */
[----:B------:R-:W-:Y:S02]  /*5370*/  SEL R27, R45, R10, P1 ;  /* 0x0000000a2d1b7207 */ /* 0x000fe40000800000 */
[----:B------:R-:W-:Y:S01]  /*5380*/  SEL R31, R14, R11, P1 ;  /* 0x0000000b0e1f7207 */ /* 0x000fe20000800000 */
[----:B------:R-:W-:Y:S01]  /*5390*/  SHFL.IDX PT, R18, R23, R4, 0x1c1f ;  /* 0x001c1f0417127589 */ /* 0x000fe200000e0000 */
[----:B------:R-:W-:Y:S02]  /*53a0*/  SEL R25, R25, R28, P1 ;  /* 0x0000001c19197207 */ /* 0x000fe40000800000 */
[----:B------:R-:W-:Y:S01]  /*53b0*/  SEL R43, R30, R43, P1 ;  /* 0x0000002b1e2b7207 */ /* 0x000fe20000800000 */
[----:B------:R-:W-:Y:S01]  /*53c0*/  SHFL.IDX PT, R28, R31, R4, 0x1c1f ;  /* 0x001c1f041f1c7589 */ /* 0x000fe200000e0000 */
[----:B------:R-:W-:Y:S02]  /*53d0*/  SEL R89, R26, R89, P1 ;  /* 0x000000591a597207 */ /* 0x000fe40000800000 */
[----:B------:R-:W-:Y:S01]  /*53e0*/  SEL R35, R34, R35, P1 ;  /* 0x0000002322237207 */ /* 0x000fe20000800000 */
[----:B------:R-:W-:Y:S01]  /*53f0*/  SHFL.IDX PT, R26, R27, R4, 0x1c1f ;  /* 0x001c1f041b1a7589 */ /* 0x000fe200000e0000 */
[----:B------:R-:W-:-:S02]  /*5400*/  SEL R67, R12, R67, P1 ;  /* 0x000000430c437207 */ /* 0x000fc40000800000 */
[----:B------:R-:W-:Y:S01]  /*5410*/  SEL R45, R10, R45, P1 ;  /* 0x0000002d0a2d7207 */ /* 0x000fe20000800000 */
[----:B------:R-:W-:Y:S01]  /*5420*/  SHFL.IDX PT, R12, R17, R4, 0x1c1f ;  /* 0x001c1f04110c7589 */ /* 0x000fe200000e0000 */
[----:B------:R-:W-:Y:S02]  /*5430*/  SEL R11, R11, R14, P1 ;  /* 0x0000000e0b0b7207 */ /* 0x000fe40000800000 */
[----:B------:R-:W-:Y:S01]  /*5440*/  LOP3.LUT R2, R2, 0xf, RZ, 0xc0, !PT ;  /* 0x0000000f02027812 */ /* 0x000fe200078ec0ff */
[----:B------:R-:W-:Y:S01]  /*5450*/  SHFL.IDX PT, R10, R15, R4, 0x1c1f ;  /* 0x001c1f040f0a7589 */ /* 0x000fe200000e0000 */
[----:B------:R-:W-:Y:S02]  /*5460*/  SEL R112, R13, 0x5410, P1 ;  /* 0x000054100d707807 */ /* 0x000fe40000800000 */
[----:B------:R-:W-:Y:S01]  /*5470*/  SEL R233, R233, 0x7632, P1 ;  /* 0x00007632e9e97807 */ /* 0x000fe20000800000 */
[----:B------:R-:W1:Y:S04]  /*5480*/  SHFL.IDX PT, R25, R25, R2, 0x1c1f ;  /* 0x001c1f0219197589 */ /* 0x000e6800000e0000 */
[----:B------:R-:W2:Y:S04]  /*5490*/  SHFL.IDX PT, R43, R43, R2, 0x1c1f ;  /* 0x001c1f022b2b7589 */ /* 0x000ea800000e0000 */
[----:B------:R-:W3:Y:S04]  /*54a0*/  SHFL.IDX PT, R89, R89, R2, 0x1c1f ;  /* 0x001c1f0259597589 */ /* 0x000ee800000e0000 */
[----:B------:R-:W-:Y:S04]  /*54b0*/  SHFL.IDX PT, R14, R19, R4, 0x1c1f ;  /* 0x001c1f04130e7589 */ /* 0x000fe800000e0000 */
[----:B------:R-:W4:Y:S04]  /*54c0*/  SHFL.IDX PT, R35, R35, R2, 0x1c1f ;  /* 0x001c1f0223237589 */ /* 0x000f2800000e0000 */
[----:B------:R-:W5:Y:S04]  /*54d0*/  SHFL.IDX PT, R9, R9, R2, 0x1c1f ;  /* 0x001c1f0209097589 */ /* 0x000f6800000e0000 */
[----:B------:R-:W5:Y:S01]  /*54e0*/  SHFL.IDX PT, R67, R67, R2, 0x1c1f ;  /* 0x001c1f0243437589 */ /* 0x000f6200000e0000 */
[----:B-1----:R-:W-:-:S02]  /*54f0*/  PRMT R164, R0, R112, R25 ;  /* 0x0000007000a47216 */ /* 0x002fc40000000019 */
[-C--:B------:R-:W-:Y:S01]  /*5500*/  PRMT R165, R0, R233.reuse, R25 ;  /* 0x000000e900a57216 */ /* 0x080fe20000000019 */
[----:B------:R-:W1:Y:S01]  /*5510*/  SHFL.IDX PT, R45, R45, R2, 0x1c1f ;  /* 0x001c1f022d2d7589 */ /* 0x000e6200000e0000 */
[CCC-:B--2---:R-:W-:Y:S02]  /*5520*/  PRMT R166, R10.reuse, R112.reuse, R43.reuse ;  /* 0x000000700aa67216 */ /* 0x1c4fe4000000002b */
[-C--:B------:R-:W-:Y:S01]  /*5530*/  PRMT R167, R10, R233.reuse, R43 ;  /* 0x000000e90aa77216 */ /* 0x080fe2000000002b */
[----:B------:R-:W2:Y:S01]  /*5540*/  SHFL.IDX PT, R11, R11, R2, 0x1c1f ;  /* 0x001c1f020b0b7589 */ /* 0x000ea200000e0000 */
[CCC-:B---3--:R-:W-:Y:S02]  /*5550*/  PRMT R160, R12.reuse, R112.reuse, R89.reuse ;  /* 0x000000700ca07216 */ /* 0x1c8fe40000000059 */
[----:B------:R-:W-:Y:S01]  /*5560*/  PRMT R161, R12, R233, R89 ;  /* 0x000000e90ca17216 */ /* 0x000fe20000000059 */
[----:B------:R3:W-:Y:S01]  /*5570*/  STL [R1+0x210], R112 ;  /* 0x0002107001007387 */ /* 0x0007e20000100800 */
[----:B----4-:R-:W-:-:S02]  /*5580*/  PRMT R162, R14, R112, R35 ;  /* 0x000000700ea27216 */ /* 0x010fc40000000023 */
[-C--:B------:R-:W-:Y:S02]  /*5590*/  PRMT R163, R14, R233.reuse, R35 ;  /* 0x000000e90ea37216 */ /* 0x080fe40000000023 */
[CCC-:B-----5:R-:W-:Y:S02]  /*55a0*/  PRMT R156, R16.reuse, R112.reuse, R9.reuse ;  /* 0x00000070109c7216 */ /* 0x1e0fe40000000009 */
[-C--:B------:R-:W-:Y:S02]  /*55b0*/  PRMT R157, R16, R233.reuse, R9 ;  /* 0x000000e9109d7216 */ /* 0x080fe40000000009 */
[CCC-:B------:R-:W-:Y:S02]  /*55c0*/  PRMT R158, R18.reuse, R112.reuse, R67.reuse ;  /* 0x00000070129e7216 */ /* 0x1c0fe40000000043 */
[----:B------:R-:W-:Y:S02]  /*55d0*/  PRMT R159, R18, R233, R67 ;  /* 0x000000e9129f7216 */ /* 0x000fe40000000043 */
[----:B-1----:R-:W-:-:S02]  /*55e0*/  PRMT R152, R26, R112, R45 ;  /* 0x000000701a987216 */ /* 0x002fc4000000002d */
[-C--:B------:R-:W-:Y:S02]  /*55f0*/  PRMT R153, R26, R233.reuse, R45 ;  /* 0x000000e91a997216 */ /* 0x080fe4000000002d */
[C-C-:B--2---:R-:W-:Y:S02]  /*5600*/  PRMT R154, R28.reuse, R112, R11.reuse ;  /* 0x000000701c9a7216 */ /* 0x144fe4000000000b */
[----:B------:R-:W-:Y:S01]  /*5610*/  PRMT R155, R28, R233, R11 ;  /* 0x000000e91c9b7216 */ /* 0x000fe2000000000b */
[----:B---3--:R-:W-:Y:S06]  /*5620*/  @!P0 BRA `(.L_x_19) ;  /* 0x0000000000048947 */ /* 0x008fec0003800000 */
[----:B------:R-:W-:Y:S01]  /*5630*/  BPT.TRAP 0x1 ;  /* 0x000000040000795c */ /* 0x000fe20000300000 */
.L_x_19:
[----:B------:R-:W1:Y:S02]  /*5640*/  SYNCS.PHASECHK.TRANS64.TRYWAIT P2, [UR61+0x60008], R8 ;  /* 0x06000808ff0075a7 */ /* 0x000e64000804017d */
[----:B-1----:R-:W-:Y:S05]  /*5650*/  @!P2 BRA `(.L_x_20) ;  /* 0x0000022000eca947 */ /* 0x002fea0003800000 */
.L_x_117:
[----:B------:R-:W-:Y:S01]  /*5660*/  R2UR UR5, R232 ;  /* 0x00000000e80572ca */ /* 0x000fe200000e0000 */
[----:B------:R-:W-:Y:S01]  /*5670*/  WARPGROUP.ARRIVE ;  /* 0x00000000000079c5 */ /* 0x000fe20000000000 */
[----:B------:R-:W-:Y:S01]  /*5680*/  UMOV UR7, 0x40000040 ;  /* 0x4000004000077882 */ /* 0x000fe20000000000 */
[----:B------:R-:W-:Y:S04]  /*5690*/  STL [R1+0x47c], R152 ;  /* 0x00047c9801007387 */ /* 0x000fe80000100800 */
[----:B------:R-:W-:Y:S04]  /*56a0*/  STL [R1+0x478], R153 ;  /* 0x0004789901007387 */ /* 0x000fe80000100800 */
[----:B------:R-:W-:Y:S02]  /*56b0*/  STL [R1+0x474], R154 ;  /* 0x0004749a01007387 */ /* 0x000fe40000100800 */
[----:B------:R-:W-:-:S02]  /*56c0*/  UIADD3 UR4, UR5, 0x1000, URZ ;  /* 0x0000100005047890 */ /* 0x000fc4000fffe03f */
[----:B------:R-:W-:Y:S04]  /*56d0*/  STL [R1+0x470], R155 ;  /* 0x0004709b01007387 */ /* 0x000fe80000100800 */
[----:B------:R2:W-:Y:S01]  /*56e0*/  STL [R1+0x46c], R235 ;  /* 0x00046ceb01007387 */ /* 0x0005e20000100800 */
[----:B------:R-:W-:Y:S01]  /*56f0*/  UMOV UR6, UR4 ;  /* 0x0000000400067c82 */ /* 0x000fe20008000000 */
[----:B------:R-:W-:-:S09]  /*5700*/  UIADD3 UR4, UR5, 0x1800, URZ ;  /* 0x0000180005047890 */ /* 0x000fd2000fffe03f */
[----:B------:R-:W-:Y:S01]  /*5710*/  QGMMA.64x256x32.F32.E4M3.E4M3 R24, R164, gdesc[UR4], RZ, !UPT, gsb0 ;  /* 0x03e00004a4187df3 */ /* 0x000fe2000c0008ff */
[----:B------:R3:W-:Y:S01]  /*5720*/  STL [R1+0x468], R234 ;  /* 0x000468ea01007387 */ /* 0x0007e20000100800 */
[----:B------:R-:W-:-:S03]  /*5730*/  UMOV UR7, 0x40000040 ;  /* 0x4000004000077882 */ /* 0x000fc60000000000 */
[----:B------:R4:W-:Y:S01]  /*5740*/  STL [R1+0x464], R233 ;  /* 0x000464e901007387 */ /* 0x0009e20000100800 */
[----:B------:R-:W-:-:S03]  /*5750*/  UMOV UR6, UR4 ;  /* 0x0000000400067c82 */ /* 0x000fc60008000000 */
[----:B------:R-:W-:Y:S04]  /*5760*/  STL [R1+0x460], R231 ;  /* 0x000460e701007387 */ /* 0x000fe80000100800 */
[----:B------:R-:W-:Y:S04]  /*5770*/  STL [R1+0x45c], R230 ;  /* 0x00045ce601007387 */ /* 0x000fe80000100800 */
[----:B------:R-:W-:Y:S04]  /*5780*/  STL [R1+0x458], R6 ;  /* 0x0004580601007387 */ /* 0x000fe80000100800 */
[----:B------:R-:W-:Y:S04]  /*5790*/  STL [R1+0x454], R5 ;  /* 0x0004540501007387 */ /* 0x000fe80000100800 */
[----:B------:R-:W-:Y:S04]  /*57a0*/  STL [R1+0x450], R4 ;  /* 0x0004500401007387 */ /* 0x000fe80000100800 */
[----:B------:R-:W-:Y:S04]  /*57b0*/  STL [R1+0x44c], R3 ;  /* 0x00044c0301007387 */ /* 0x000fe80000100800 */
[----:B------:R-:W-:Y:S04]  /*57c0*/  STL [R1+0x448], R2 ;  /* 0x0004480201007387 */ /* 0x000fe80000100800 */
[----:B------:R1:W-:Y:S01]  /*57d0*/  STL [R1+0x480], R232 ;  /* 0x000480e801007387 */ /* 0x0003e20000100800 */
[----:B------:R-:W-:-:S03]  /*57e0*/  WARPGROUP.DEPBAR.LE gsb0, 0x0 ;  /* 0x00008000000079c5 */ /* 0x000fc60000010000 */
[----:B------:R-:W-:Y:S01]  /*57f0*/  STL.64 [R1], R24 ;  /* 0x0000001801007387 */ /* 0x000fe20000100a00 */
[----:B--2---:R-:W-:Y:S01]  /*5800*/  IMAD.MOV.U32 R235, RZ, RZ, R57 ;  /* 0x000000ffffeb7224 */ /* 0x004fe200078e0039 */
[----:B---3--:R-:W-:Y:S01]  /*5810*/  MOV R234, R58 ;  /* 0x0000003a00ea7202 */ /* 0x008fe20000000f00 */
[----:B----4-:R-:W-:Y:S01]  /*5820*/  IMAD.MOV.U32 R233, RZ, RZ, R59 ;  /* 0x000000ffffe97224 */ /* 0x010fe200078e003b */
[----:B------:R-:W-:Y:S01]  /*5830*/  STL.64 [R1+0x8], R26 ;  /* 0x0000081a01007387 */ /* 0x000fe20000100a00 */
[----:B-1----:R-:W-:Y:S01]  /*5840*/  MOV R232, R60 ;  /* 0x0000003c00e87202 */ /* 0x002fe20000000f00 */
[----:B------:R-:W-:Y:S01]  /*5850*/  IMAD.MOV.U32 R231, RZ, RZ, R61 ;  /* 0x000000ffffe77224 */ /* 0x000fe200078e003d */
[----:B------:R-:W-:Y:S01]  /*5860*/  MOV R230, R62 ;  /* 0x0000003e00e67202 */ /* 0x000fe20000000f00 */
[----:B------:R-:W-:Y:S01]  /*5870*/  STL.64 [R1+0x10], R28 ;  /* 0x0000101c01007387 */ /* 0x000fe20000100a00 */
[----:B------:R-:W-:Y:S01]  /*5880*/  IMAD.MOV.U32 R229, RZ, RZ, R63 ;  /* 0x000000ffffe57224 */ /* 0x000fe200078e003f */
[----:B------:R-:W-:Y:S01]  /*5890*/  MOV R228, R64 ;  /* 0x0000004000e47202 */ /* 0x000fe20000000f00 */
[----:B------:R-:W-:Y:S01]  /*58a0*/  IMAD.MOV.U32 R227, RZ, RZ, R65 ;  /* 0x000000ffffe37224 */ /* 0x000fe200078e0041 */
[----:B------:R-:W-:Y:S01]  /*58b0*/  STL.64 [R1+0x18], R30 ;  /* 0x0000181e01007387 */ /* 0x000fe20000100a00 */
[----:B------:R-:W-:Y:S01]  /*58c0*/  MOV R226, R66 ;  /* 0x0000004200e27202 */ /* 0x000fe20000000f00 */
        /* <DEDUP_REMOVED lines=96> */
[----:B------:R1:W-:Y:S01]  /*5ed0*/  STL [R1+0x80], R56 ;  /* 0x0000803801007387 */ /* 0x0003e20000100800 */
[----:B------:R-:W-:-:S03]  /*5ee0*/  IMAD.MOV.U32 R0, RZ, RZ, R151 ;  /* 0x000000ffff007224 */ /* 0x000fc600078e0097 */
[----:B------:R-:W-:Y:S04]  /*5ef0*/  STL.64 [R1+0x870], R158 ;  /* 0x0008709e01007387 */ /* 0x000fe80000100a00 */
[----:B------:R-:W-:Y:S01]  /*5f00*/  STL.64 [R1+0x868], R156 ;  /* 0x0008689c01007387 */ /* 0x000fe20000100a00 */
[----:B-1----:R-:W-:-:S06]  /*5f10*/  WARPGROUP.ARRIVE ;  /* 0x00000000000079c5 */ /* 0x002fcc0000000000 */
[----:B------:R-:W-:Y:S03]  /*5f20*/  QGMMA.64x256x32.F32.E4M3.E4M3 R24, R164, gdesc[UR4], RZ, !UPT, gsb0 ;  /* 0x03e00004a4187df3 */ /* 0x000fe6000c0008ff */
[----:B------:R-:W-:Y:S02]  /*5f30*/  WARPGROUP.DEPBAR.LE gsb0, 0x0 ;  /* 0x00008000000079c5 */ /* 0x000fe40000010000 */
[----:B------:R-:W-:Y:S04]  /*5f40*/  STL.64 [R1+0x860], R150 ;  /* 0x0008609601007387 */ /* 0x000fe80000100a00 */
        /* <DEDUP_REMOVED lines=58> */
[----:B------:R1:W-:Y:S04]  /*62f0*/  STL.64 [R1+0x688], R32 ;  /* 0x0006882001007387 */ /* 0x0003e80000100a00 */
[----:B-1----:R-:W2:Y:S04]  /*6300*/  LDL.LU R32, [R1] ;  /* 0x0000000001207983 */ /* 0x002ea80000300800 */
[----:B------:R-:W2:Y:S04]  /*6310*/  LDL.LU R33, [R1+0x4] ;  /* 0x0000040001217983 */ /* 0x000ea80000300800 */
        /* <DEDUP_REMOVED lines=30> */
[----:B------:R-:W2:Y:S01]  /*6500*/  LDL.LU R64, [R1+0x80] ;  /* 0x0000800001407983 */ /* 0x000ea20000300800 */
        /* <DEDUP_REMOVED lines=95> */
[----:B------:R-:W-:Y:S01]  /*6b00*/  UIADD3 UR4, UR5, 0x1002, URZ ;  /* 0x0000100205047890 */ /* 0x000fe2000fffe03f */
[----:B------:R-:W-:-:S06]  /*6b10*/  UMOV UR7, 0x40000040 ;  /* 0x4000004000077882 */ /* 0x000fcc0000000000 */
[----:B------:R-:W-:Y:S01]  /*6b20*/  UMOV UR6, UR4 ;  /* 0x0000000400067c82 */ /* 0x000fe20008000000 */
[----:B--2---:R-:W-:-:S06]  /*6b30*/  WARPGROUP.ARRIVE ;  /* 0x00000000000079c5 */ /* 0x004fcc0000000000 */
[----:B------:R-:W-:Y:S03]  /*6b40*/  QGMMA.64x256x32.F32.E4M3.E4M3 R32, R160, gdesc[UR4], R32, gsb0 ;  /* 0x03e00004a0207df3 */ /* 0x000fe60008000820 */
[----:B------:R-:W-:Y:S02]  /*6b50*/  WARPGROUP.DEPBAR.LE gsb0, 0x0 ;  /* 0x00008000000079c5 */ /* 0x000fe40000010000 */
[----:B------:R-:W-:Y:S04]  /*6b60*/  STL.64 [R1], R32 ;  /* 0x0000002001007387 */ /* 0x000fe80000100a00 */
        /* <DEDUP_REMOVED lines=63> */
[----:B-1----:R-:W2:Y:S04]  /*6f60*/  LDL.LU.64 R158, [R1+0x870] ;  /* 0x00087000019e7983 */ /* 0x002ea80000300a00 */
[----:B------:R-:W2:Y:S04]  /*6f70*/  LDL.LU.64 R156, [R1+0x868] ;  /* 0x00086800019c7983 */ /* 0x000ea80000300a00 */
[----:B------:R-:W3:Y:S04]  /*6f80*/  LDL.LU.64 R150, [R1+0x860] ;  /* 0x0008600001967983 */ /* 0x000ee80000300a00 */
        /* <DEDUP_REMOVED lines=58> */
[----:B------:R-:W3:Y:S01]  /*7330*/  LDL.LU.64 R32, [R1+0x688] ;  /* 0x0006880001207983 */ /* 0x000ee20000300a00 */
[----:B------:R-:W-:Y:S01]  /*7340*/  UIADD3 UR4, UR5, 0x1802, URZ ;  /* 0x0000180205047890 */ /* 0x000fe2000fffe03f */
[----:B------:R-:W-:-:S06]  /*7350*/  UMOV UR7, 0x40000040 ;  /* 0x4000004000077882 */ /* 0x000fcc0000000000 */
[----:B------:R-:W-:Y:S01]  /*7360*/  UMOV UR6, UR4 ;  /* 0x0000000400067c82 */ /* 0x000fe20008000000 */
[----:B---3--:R-:W-:-:S06]  /*7370*/  WARPGROUP.ARRIVE ;  /* 0x00000000000079c5 */ /* 0x008fcc0000000000 */
[----:B------:R-:W-:Y:S03]  /*7380*/  QGMMA.64x256x32.F32.E4M3.E4M3 R24, R160, gdesc[UR4], R24, gsb0 ;  /* 0x03e00004a0187df3 */ /* 0x000fe60008000818 */
        /* <DEDUP_REMOVED lines=65> */
[----:B-1----:R-:W2:Y:S04]  /*77a0*/  LDL.LU.64 R24, [R1] ;  /* 0x0000000001187983 */ /* 0x002ea80000300a00 */
[----:B------:R-:W2:Y:S04]  /*77b0*/  LDL.LU.64 R26, [R1+0x8] ;  /* 0x00000800011a7983 */ /* 0x000ea80000300a00 */
        /* <DEDUP_REMOVED lines=61> */
[----:B------:R-:W2:Y:S01]  /*7b90*/  LDL.LU.64 R150, [R1+0x1f8] ;  /* 0x0001f80001967983 */ /* 0x000ea20000300a00 */
[----:B------:R-:W-:Y:S01]  /*7ba0*/  UIADD3 UR4, UR5, 0x1004, URZ ;  /* 0x0000100405047890 */ /* 0x000fe2000fffe03f */
[----:B------:R-:W-:-:S06]  /*7bb0*/  UMOV UR7, 0x40000040 ;  /* 0x4000004000077882 */ /* 0x000fcc0000000000 */
[----:B------:R-:W-:Y:S01]  /*7bc0*/  UMOV UR6, UR4 ;  /* 0x0000000400067c82 */ /* 0x000fe20008000000 */
[----:B--2---:R-:W-:-:S06]  /*7bd0*/  WARPGROUP.ARRIVE ;  /* 0x00000000000079c5 */ /* 0x004fcc0000000000 */
[----:B------:R-:W-:Y:S03]  /*7be0*/  QGMMA.64x256x32.F32.E4M3.E4M3 R24, R156, gdesc[UR4], R24, gsb0 ;  /* 0x03e000049c187df3 */ /* 0x000fe60008000818 */
[----:B------:R-:W-:Y:S02]  /*7bf0*/  WARPGROUP.DEPBAR.LE gsb0, 0x0 ;  /* 0x00008000000079c5 */ /* 0x000fe40000010000 */
[----:B------:R-:W-:Y:S01]  /*7c00*/  STL.64 [R1], R24 ;  /* 0x0000001801007387 */ /* 0x000fe20000100a00 */
        /* <DEDUP_REMOVED lines=47> */
[----:B------:R1:W-:Y:S01]  /*7f00*/  STL [R1+0x60], R48 ;  /* 0x0000603001007387 */ /* 0x0003e20000100800 */
[----:B------:R-:W-:Y:S01]  /*7f10*/  MOV R180, R114 ;  /* 0x0000007200b47202 */ /* 0x000fe20000000f00 */
[----:B------:R-:W-:Y:S01]  /*7f20*/  IMAD.MOV.U32 R179, RZ, RZ, R115 ;  /* 0x000000ffffb37224 */ /* 0x000fe200078e0073 */
[----:B------:R-:W-:Y:S01]  /*7f30*/  MOV R182, R112 ;  /* 0x0000007000b67202 */ /* 0x000fe20000000f00 */
[----:B------:R-:W2:Y:S01]  /*7f40*/  LDL.LU.64 R150, [R1+0x680] ;  /* 0x0006800001967983 */ /* 0x000ea20000300a00 */
[----:B------:R-:W-:Y:S01]  /*7f50*/  IMAD.MOV.U32 R181, RZ, RZ, R113 ;  /* 0x000000ffffb57224 */ /* 0x000fe200078e0071 */
[----:B------:R-:W-:Y:S01]  /*7f60*/  MOV R184, R110 ;  /* 0x0000006e00b87202 */ /* 0x000fe20000000f00 */
[----:B------:R-:W-:Y:S01]  /*7f70*/  IMAD.MOV.U32 R183, RZ, RZ, R111 ;  /* 0x000000ffffb77224 */ /* 0x000fe200078e006f */
[----:B------:R-:W2:Y:S01]  /*7f80*/  LDL.LU.64 R148, [R1+0x678] ;  /* 0x0006780001947983 */ /* 0x000ea20000300a00 */
        /* <DEDUP_REMOVED lines=80> */
[----:B------:R-:W-:-:S03]  /*8490*/  IMAD.MOV.U32 R232, RZ, RZ, R49 ;  /* 0x000000ffffe87224 */ /* 0x000fc600078e0031 */
        /* <DEDUP_REMOVED lines=29> */
[----:B-1----:R-:W2:Y:S04]  /*8670*/  LDL.LU.64 R48, [R1+0x4e8] ;  /* 0x0004e80001307983 */ /* 0x002ea80000300a00 */
        /* <DEDUP_REMOVED lines=103> */
[----:B------:R-:W-:-:S03]  /*8cf0*/  MOV R49, R232 ;  /* 0x000000e800317202 */ /* 0x000fc60000000f00 */
[----:B------:R-:W2:Y:S01]  /*8d00*/  LDL.LU R45, [R1+0x54] ;  /* 0x00005400012d7983 */ /* 0x000ea20000300800 */
[----:B------:R-:W-:-:S03]  /*8d10*/  IMAD.MOV.U32 R50, RZ, RZ, R152 ;  /* 0x000000ffff327224 */ /* 0x000fc600078e0098 */
[----:B------:R-:W2:Y:S01]  /*8d20*/  LDL.LU R46, [R1+0x58] ;  /* 0x00005800012e7983 */ /* 0x000ea20000300800 */
[----:B------:R-:W-:-:S03]  /*8d30*/  MOV R51, R153 ;  /* 0x0000009900337202 */ /* 0x000fc60000000f00 */
[----:B------:R-:W2:Y:S01]  /*8d40*/  LDL.LU R47, [R1+0x5c] ;  /* 0x00005c00012f7983 */ /* 0x000ea20000300800 */
[----:B------:R-:W-:-:S03]  /*8d50*/  IMAD.MOV.U32 R52, RZ, RZ, R154 ;  /* 0x000000ffff347224 */ /* 0x000fc600078e009a */
[----:B------:R-:W2:Y:S01]  /*8d60*/  LDL.LU R48, [R1+0x60] ;  /* 0x0000600001307983 */ /* 0x000ea20000300800 */
[----:B------:R-:W-:-:S03]  /*8d70*/  MOV R53, R155 ;  /* 0x0000009b00357202 */ /* 0x000fc60000000f00 */
[----:B------:R1:W5:Y:S04]  /*8d80*/  LDL.LU R232, [R1+0x480] ;  /* 0x0004800001e87983 */ /* 0x0003680000300800 */
[----:B------:R-:W2:Y:S04]  /*8d90*/  LDL.LU R152, [R1+0x47c] ;  /* 0x00047c0001987983 */ /* 0x000ea80000300800 */
[----:B------:R-:W2:Y:S04]  /*8da0*/  LDL.LU R153, [R1+0x478] ;  /* 0x0004780001997983 */ /* 0x000ea80000300800 */
[----:B------:R-:W2:Y:S04]  /*8db0*/  LDL.LU R154, [R1+0x474] ;  /* 0x00047400019a7983 */ /* 0x000ea80000300800 */
[----:B------:R-:W2:Y:S01]  /*8dc0*/  LDL.LU R155, [R1+0x470] ;  /* 0x00047000019b7983 */ /* 0x000ea20000300800 */
        /* <DEDUP_REMOVED lines=97> */
[----:B------:R-:W-:Y:S01]  /*93e0*/  UIADD3 UR4, UR5, 0x1006, URZ ;  /* 0x0000100605047890 */ /* 0x000fe2000fffe03f */
[----:B------:R-:W-:Y:S01]  /*93f0*/  IMAD.MOV.U32 R151, RZ, RZ, R0 ;  /* 0x000000ffff977224 */ /* 0x000fe200078e0000 */
[----:B------:R-:W-:Y:S01]  /*9400*/  UMOV UR7, 0x40000040 ;  /* 0x4000004000077882 */ /* 0x000fe20000000000 */
[----:B------:R1:W5:Y:S01]  /*9410*/  LDL.LU R235, [R1+0x46c] ;  /* 0x00046c0001eb7983 */ /* 0x0003620000300800 */
[----:B------:R-:W3:Y:S03]  /*9420*/  LDC R7, c[0x0][0x28c] ;  /* 0x0000a300ff077b82 */ /* 0x000ee60000000800 */
[----:B------:R-:W-:Y:S01]  /*9430*/  UMOV UR6, UR4 ;  /* 0x0000000400067c82 */ /* 0x000fe20008000000 */
[----:B------:R1:W5:Y:S04]  /*9440*/  LDL.LU R234, [R1+0x468] ;  /* 0x0004680001ea7983 */ /* 0x0003680000300800 */
[----:B------:R1:W5:Y:S04]  /*9450*/  LDL.LU R233, [R1+0x464] ;  /* 0x0004640001e97983 */ /* 0x0003680000300800 */
[----:B------:R1:W5:Y:S04]  /*9460*/  LDL.LU R231, [R1+0x460] ;  /* 0x0004600001e77983 */ /* 0x0003680000300800 */
[----:B------:R1:W5:Y:S04]  /*9470*/  LDL.LU R230, [R1+0x45c] ;  /* 0x00045c0001e67983 */ /* 0x0003680000300800 */
[----:B------:R1:W5:Y:S04]  /*9480*/  LDL.LU R6, [R1+0x458] ;  /* 0x0004580001067983 */ /* 0x0003680000300800 */
[----:B------:R1:W5:Y:S04]  /*9490*/  LDL.LU R5, [R1+0x454] ;  /* 0x0004540001057983 */ /* 0x0003680000300800 */
[----:B------:R1:W5:Y:S04]  /*94a0*/  LDL.LU R4, [R1+0x450] ;  /* 0x0004500001047983 */ /* 0x0003680000300800 */
[----:B------:R1:W5:Y:S04]  /*94b0*/  LDL.LU R3, [R1+0x44c] ;  /* 0x00044c0001037983 */ /* 0x0003680000300800 */
[----:B------:R1:W5:Y:S01]  /*94c0*/  LDL.LU R2, [R1+0x448] ;  /* 0x0004480001027983 */ /* 0x0003620000300800 */
        /* <DEDUP_REMOVED lines=67> */
[----:B--2---:R-:W2:Y:S04]  /*9900*/  LDL.LU.64 R150, [R1+0x440] ;  /* 0x0004400001967983 */ /* 0x004ea80000300a00 */
        /* <DEDUP_REMOVED lines=66> */
[----:B------:R-:W4:Y:S02]  /*9d30*/  S2R R218, SR_TID.X ;  /* 0x0000000000da7919 */ /* 0x000f240000002100 */
[----:B----4-:R-:W-:-:S04]  /*9d40*/  SHF.L.U32 R218, R218, 0x2, RZ ;  /* 0x00000002dada7819 */ /* 0x010fc800000006ff */
[----:B------:R-:W-:Y:S01]  /*9d50*/  LOP3.LUT R218, R218, 0xc, RZ, 0xc0, !PT ;  /* 0x0000000cdada7812 */ /* 0x000fe200078ec0ff */
[----:B--2---:R-:W-:-:S06]  /*9d60*/  WARPGROUP.ARRIVE ;  /* 0x00000000000079c5 */ /* 0x004fcc0000000000 */
[----:B------:R-:W-:Y:S03]  /*9d70*/  QGMMA.64x256x32.F32.E4M3.E4M3 R24, R152, gdesc[UR4], R24, gsb0 ;  /* 0x03e0000498187df3 */ /* 0x000fe60008000818 */
[----:B------:R-:W-:Y:S02]  /*9d80*/  WARPGROUP.DEPBAR.LE gsb0, 0x0 ;  /* 0x00008000000079c5 */ /* 0x000fe40000010000 */
[----:B-1-3--:R-:W-:Y:S05]  /*9d90*/  @!P0 BRA `(.L_x_21) ;  /* 0x0000000000048947 */ /* 0x00afea0003800000 */
[----:B------:R-:W-:Y:S01]  /*9da0*/  BPT.TRAP 0x1 ;  /* 0x000000040000795c */ /* 0x000fe20000300000 */
.L_x_21:
[----:B------:R-:W-:Y:S01]  /*9db0*/  UISETP.GT.U32.AND UP0, UPT, UR14, 0x1, UPT ;  /* 0x000000010e00788c */ /* 0x000fe2000bf04070 */
[----:B------:R-:W-:Y:S01]  /*9dc0*/  MOV R0, RZ ;  /* 0x000000ff00007202 */ /* 0x000fe20000000f00 */
[----:B------:R-:W-:-:S04]  /*9dd0*/  UIADD3 UR4, UR61, 0x60028, URZ ;  /* 0x000600283d047890 */ /* 0x000fc8000fffe03f */
[----:B------:R-:W-:Y:S01]  /*9de0*/  PLOP3.LUT P2, PT, PT, PT, UP0, 0x80, 0x0 ;  /* 0x000000000000781c */ /* 0x000fe20003f4f008 */
[----:B------:R-:W-:-:S09]  /*9df0*/  UPRMT UR4, URZ, 0x654, UR4 ;  /* 0x000006543f047896 */ /* 0x000fd20008000004 */
[----:B------:R-:W-:Y:S03]  /*9e00*/  SYNCS.ARRIVE.TRANS64.RED.A1T0 RZ, [UR4], RZ ;  /* 0x000000ffffff79a7 */ /* 0x000fe60008100404 */
[----:B------:R-:W-:Y:S05]  /*9e10*/  @P2 BRA `(.L_x_22) ;  /* 0x0000000000042947 */ /* 0x000fea0003800000 */
[----:B------:R-:W-:Y:S01]  /*9e20*/  BPT.TRAP 0x1 ;  /* 0x000000040000795c */ /* 0x000fe20000300000 */
.L_x_22:
[C---:B------:R-:W-:Y:S01]  /*9e30*/  ISETP.GE.AND P3, PT, R7.reuse, 0x101, PT ;  /* 0x000001010700780c */ /* 0x040fe20003f66270 */
[----:B------:R-:W-:Y:S01]  /*9e40*/  VIADD R228, R7, 0x7f ;  /* 0x0000007f07e47836 */ /* 0x000fe20000000000 */
[----:B------:R-:W-:Y:S01]  /*9e50*/  UMOV UR60, 0x1 ;  /* 0x00000001003c7882 */ /* 0x000fe20000000000 */
[----:B------:R-:W-:Y:S01]  /*9e60*/  UMOV UR4, 0x2 ;  /* 0x0000000200047882 */ /* 0x000fe20000000000 */
[----:B-----5:R-:W-:Y:S02]  /*9e70*/  IADD3 R3, R3, 0x80, RZ ;  /* 0x0000008003037810 */ /* 0x020fe40007ffe0ff */
[----:B------:R-:W-:-:S04]  /*9e80*/  SHF.R.S32.HI R7, RZ, 0x1f, R228 ;  /* 0x0000001fff077819 */ /* 0x000fc800000114e4 */
[----:B------:R-:W-:-:S04]  /*9e90*/  LEA.HI R228, R7, R228, RZ, 0x7 ;  /* 0x000000e407e47211 */ /* 0x000fc800078f38ff */
[----:B------:R-:W-:Y:S01]  /*9ea0*/  LEA.HI.SX32 R228, R228, 0xffffffff, 0x19 ;  /* 0xffffffffe4e47811 */ /* 0x000fe200078fcaff */
[----:B------:R-:W-:Y:S06]  /*9eb0*/  @!P3 BRA `(.L_x_23) ;  /* 0x000000b00030b947 */ /* 0x000fec0003800000 */
[----:B------:R-:W-:Y:S01]  /*9ec0*/  IMAD.MOV.U32 R7, RZ, RZ, R5 ;  /* 0x000000ffff077224 */ /* 0x000fe200078e0005 */
[----:B------:R-:W-:Y:S01]  /*9ed0*/  MOV R10, R6 ;  /* 0x00000006000a7202 */ /* 0x000fe20000000f00 */
[----:B------:R-:W-:Y:S01]  /*9ee0*/  IMAD.MOV.U32 R216, RZ, RZ, R228 ;  /* 0x000000ffffd87224 */ /* 0x000fe200078e00e4 */
[----:B------:R-:W-:Y:S01]  /*9ef0*/  MOV R0, RZ ;  /* 0x000000ff00007202 */ /* 0x000fe20000000f00 */
[----:B------:R-:W-:Y:S01]  /*9f00*/  UMOV UR4, 0x2 ;  /* 0x0000000200047882 */ /* 0x000fe20000000000 */
[----:B------:R-:W-:Y:S01]  /*9f10*/  UMOV UR60, 0x1 ;  /* 0x00000001003c7882 */ /* 0x000fe20000000000 */
[----:B------:R-:W-:-:S05]  /*9f20*/  ULDC UR5, c[0x0][0x604] ;  /* 0x0001810000057ab9 */ /* 0x000fca0000000800 */
.L_x_34:
[----:B------:R-:W-:-:S13]  /*9f30*/  PLOP3.LUT P4, PT, PT, PT, UP1, 0x80, 0x0 ;  /* 0x000000000000781c */ /* 0x000fda0003f8f018 */
[----:B------:R-:W-:Y:S05]  /*9f40*/  @!P4 BRA `(.L_x_24) ;  /* 0x000000000004c947 */ /* 0x000fea0003800000 */
[----:B------:R-:W-:Y:S01]  /*9f50*/  BPT.TRAP 0x1 ;  /* 0x000000040000795c */ /* 0x000fe20000300000 */
.L_x_24:
[----:B------:R-:W-:Y:S01]  /*9f60*/  ULEA UR6, UR4, UR61, 0x3 ;  /* 0x0000003d04067291 */ /* 0x000fe2000f8e183f */
[----:B------:R-:W-:-:S08]  /*9f70*/  SHF.L.U32 R2, R0, 0x1f, RZ ;  /* 0x0000001f00027819 */ /* 0x000fd000000006ff */
[----:B------:R-:W1:Y:S02]  /*9f80*/  SYNCS.PHASECHK.TRANS64.TRYWAIT P3, [UR6+0x60000], R2 ;  /* 0x06000002ff0075a7 */ /* 0x000e640008060146 */
[----:B-1----:R-:W-:Y:S05]  /*9f90*/  @!P3 BRA `(.L_x_25) ;  /* 0x000001d800b4b947 */ /* 0x002fea0003800000 */
.L_x_118:
[----:B-1----:R-:W2:Y:S04]  /*9fa0*/  LDL.64 R4, [R1+0x208] ;  /* 0x0002080001047983 */ /* 0x002ea80000100a00 */
[----:B------:R-:W3:Y:S01]  /*9fb0*/  LDL.64 R12, [R1+0x200] ;  /* 0x00020000010c7983 */ /* 0x000ee20000100a00 */
[----:B------:R-:W-:Y:S01]  /*9fc0*/  R2UR UR6, R232 ;  /* 0x00000000e80672ca */ /* 0x000fe200000e0000 */
[----:B------:R-:W-:Y:S01]  /*9fd0*/  WARPGROUP.ARRIVE ;  /* 0x00000000000079c5 */ /* 0x000fe20000000000 */
[----:B------:R-:W-:Y:S01]  /*9fe0*/  MOV R9, UR45 ;  /* 0x0000002d00097c02 */ /* 0x000fe20008000f00 */
[----:B------:R-:W-:Y:S01]  /*9ff0*/  UMOV UR47, 0x40000040 ;  /* 0x40000040002f7882 */ /* 0x000fe20000000000 */
[----:B------:R-:W-:Y:S01]  /*a000*/  MOV R8, UR44 ;  /* 0x0000002c00087c02 */ /* 0x000fe20008000f00 */
[----:B------:R-:W-:Y:S01]  /*a010*/  UMOV UR51, 0x40000040 ;  /* 0x4000004000337882 */ /* 0x000fe20000000000 */
[----:B------:R-:W-:Y:S01]  /*a020*/  MOV R6, UR49 ;  /* 0x0000003100067c02 */ /* 0x000fe20008000f00 */
[----:B------:R-:W-:Y:S01]  /*a030*/  UMOV UR59, 0x40000040 ;  /* 0x40000040003b7882 */ /* 0x000fe20000000000 */
[----:B------:R-:W-:Y:S01]  /*a040*/  MOV R2, UR56 ;  /* 0x0000003800027c02 */ /* 0x000fe20008000f00 */
[----:B------:R-:W-:Y:S01]  /*a050*/  UMOV UR55, 0x40000040 ;  /* 0x4000004000377882 */ /* 0x000fe20000000000 */
[----:B------:R-:W-:Y:S01]  /*a060*/  R2UR UR56, R236 ;  /* 0x00000000ec3872ca */ /* 0x000fe200000e0000 */
[----:B------:R-:W-:Y:S01]  /*a070*/  UMOV UR11, 0x40000040 ;  /* 0x40000040000b7882 */ /* 0x000fe20000000000 */
[----:B------:R-:W-:Y:S01]  /*a080*/  R2UR UR52, R234 ;  /* 0x00000000ea3472ca */ /* 0x000fe200000e0000 */
[----:B------:R-:W-:Y:S01]  /*a090*/  ULEA UR6, UR4, UR6, 0xc ;  /* 0x0000000604067291 */ /* 0x000fe2000f8e603f */
[----:B------:R-:W-:Y:S01]  /*a0a0*/  R2UR UR53, R235 ;  /* 0x00000000eb3572ca */ /* 0x000fe200000e0000 */
[----:B------:R-:W-:Y:S01]  /*a0b0*/  UMOV UR15, 0x40000040 ;  /* 0x40000040000f7882 */ /* 0x000fe20000000000 */
[----:B------:R-:W-:Y:S01]  /*a0c0*/  UMOV UR19, 0x40000040 ;  /* 0x4000004000137882 */ /* 0x000fe20000000000 */
[----:B------:R-:W-:-:S02]  /*a0d0*/  UIADD3 UR7, UR6, 0x2, URZ ;  /* 0x0000000206077890 */ /* 0x000fc4000fffe03f */
[----:B------:R-:W-:Y:S02]  /*a0e0*/  UIADD3 UR10, UR6, 0x400, URZ ;  /* 0x00000400060a7890 */ /* 0x000fe4000fffe03f */
[----:B------:R-:W-:Y:S01]  /*a0f0*/  UMOV UR46, UR6 ;  /* 0x00000006002e7c82 */ /* 0x000fe20008000000 */
[----:B------:R-:W-:Y:S02]  /*a100*/  UIADD3 UR14, UR6, 0x402, URZ ;  /* 0x00000402060e7890 */ /* 0x000fe4000fffe03f */
[----:B------:R-:W-:Y:S01]  /*a110*/  UMOV UR50, UR7 ;  /* 0x0000000700327c82 */ /* 0x000fe20008000000 */
[----:B------:R-:W-:Y:S02]  /*a120*/  UIADD3 UR7, UR6, 0x4, URZ ;  /* 0x0000000406077890 */ /* 0x000fe4000fffe03f */
[----:B------:R-:W-:Y:S02]  /*a130*/  UIADD3 UR18, UR6, 0x404, URZ ;  /* 0x0000040406127890 */ /* 0x000fe4000fffe03f */
[----:B------:R-:W-:Y:S01]  /*a140*/  UIADD3 UR22, UR6, 0x406, URZ ;  /* 0x0000040606167890 */ /* 0x000fe2000fffe03f */
[----:B------:R-:W-:-:S02]  /*a150*/  UMOV UR23, 0x40000040 ;  /* 0x4000004000177882 */ /* 0x000fc40000000000 */
[----:B------:R-:W-:Y:S01]  /*a160*/  UMOV UR58, UR7 ;  /* 0x00000007003a7c82 */ /* 0x000fe20008000000 */
[----:B------:R-:W-:Y:S02]  /*a170*/  UIADD3 UR7, UR6, 0x6, URZ ;  /* 0x0000000606077890 */ /* 0x000fe4000fffe03f */
[----:B------:R-:W-:Y:S01]  /*a180*/  UIADD3 UR26, UR6, 0x800, URZ ;  /* 0x00000800061a7890 */ /* 0x000fe2000fffe03f */
[----:B------:R-:W-:Y:S01]  /*a190*/  UMOV UR27, 0x40000040 ;  /* 0x40000040001b7882 */ /* 0x000fe20000000000 */
[----:B------:R-:W-:-:S03]  /*a1a0*/  UIADD3 UR30, UR6, 0x802, URZ ;  /* 0x00000802061e7890 */ /* 0x000fc6000fffe03f */
[----:B------:R-:W-:Y:S01]  /*a1b0*/  UMOV UR54, UR7 ;  /* 0x0000000700367c82 */ /* 0x000fe20008000000 */
[----:B------:R-:W-:Y:S01]  /*a1c0*/  UMOV UR31, 0x40000040 ;  /* 0x40000040001f7882 */ /* 0x000fe20000000000 */
[----:B------:R-:W-:Y:S01]  /*a1d0*/  UIADD3 UR34, UR6, 0x804, URZ ;  /* 0x0000080406227890 */ /* 0x000fe2000fffe03f */
[----:B------:R-:W-:Y:S01]  /*a1e0*/  UMOV UR35, 0x40000040 ;  /* 0x4000004000237882 */ /* 0x000fe20000000000 */
[----:B------:R-:W-:Y:S01]  /*a1f0*/  UIADD3 UR38, UR6, 0x806, URZ ;  /* 0x0000080606267890 */ /* 0x000fe2000fffe03f */
[----:B------:R-:W-:Y:S01]  /*a200*/  UMOV UR39, 0x40000040 ;  /* 0x4000004000277882 */ /* 0x000fe20000000000 */
[----:B------:R-:W-:Y:S01]  /*a210*/  UIADD3 UR42, UR6, 0xc00, URZ ;  /* 0x00000c00062a7890 */ /* 0x000fe2000fffe03f */
[----:B------:R-:W-:Y:S01]  /*a220*/  UMOV UR43, 0x40000040 ;  /* 0x40000040002b7882 */ /* 0x000fe20000000000 */
[----:B------:R-:W-:-:S04]  /*a230*/  UIADD3 UR4, UR4, 0x1, URZ ;  /* 0x0000000104047890 */ /* 0x000fc8000fffe03f */
[----:B------:R-:W-:-:S04]  /*a240*/  UISETP.NE.AND UP0, UPT, UR4, 0x5, UPT ;  /* 0x000000050400788c */ /* 0x000fc8000bf05270 */
[----:B------:R-:W-:Y:S01]  /*a250*/  USEL UR4, UR4, URZ, UP0 ;  /* 0x0000003f04047287 */ /* 0x000fe20008000000 */
[----:B--2---:R-:W-:Y:S02]  /*a260*/  R2UR UR44, R4 ;  /* 0x00000000042c72ca */ /* 0x004fe400000e0000 */
[----:B------:R-:W-:Y:S02]  /*a270*/  R2UR UR45, R5 ;  /* 0x00000000052d72ca */ /* 0x000fe400000e0000 */
[----:B------:R-:W-:Y:S02]  /*a280*/  MOV R5, UR48 ;  /* 0x0000003000057c02 */ /* 0x000fe40008000f00 */
[----:B---3--:R-:W-:Y:S02]  /*a290*/  R2UR UR48, R12 ;  /* 0x000000000c3072ca */ /* 0x008fe400000e0000 */
[----:B------:R-:W-:Y:S02]  /*a2a0*/  R2UR UR49, R13 ;  /* 0x000000000d3172ca */ /* 0x000fe400000e0000 */
[----:B------:R-:W-:-:S02]  /*a2b0*/  MOV R4, UR57 ;  /* 0x0000003900047c02 */ /* 0x000fc40008000f00 */
[----:B------:R-:W-:-:S03]  /*a2c0*/  R2UR UR57, R237 ;  /* 0x00000000ed3972ca */ /* 0x000fc600000e0000 */
[----:B------:R-:W-:Y:S01]  /*a2d0*/  QGMMA.64x128x32.F32.E4M3.E4M3 R152, gdesc[UR44], RZ, !UPT, gsb0 ;  /* 0x01e000002c9879f3 */ /* 0x000fe2000c0008ff */
[----:B------:R-:W-:Y:S01]  /*a2e0*/  R2UR UR45, R9 ;  /* 0x00000000092d72ca */ /* 0x000fe200000e0000 */
[----:B------:R-:W-:Y:S01]  /*a2f0*/  UIADD3 UR46, UR6, 0xc02, URZ ;  /* 0x00000c02062e7890 */ /* 0x000fe2000fffe03f */
[----:B------:R-:W-:Y:S01]  /*a300*/  R2UR UR44, R8 ;  /* 0x00000000082c72ca */ /* 0x000fe200000e0000 */
[----:B------:R-:W-:Y:S01]  /*a310*/  UMOV UR47, 0x40000040 ;  /* 0x40000040002f7882 */ /* 0x000fe20000000000 */
[----:B------:R-:W-:Y:S02]  /*a320*/  WARPGROUP.DEPBAR.LE gsb0, 0x0 ;  /* 0x00008000000079c5 */ /* 0x000fe40000010000 */
[----:B------:R-:W-:-:S06]  /*a330*/  WARPGROUP.ARRIVE ;  /* 0x00000000000079c5 */ /* 0x000fcc0000000000 */
[----:B------:R-:W-:Y:S01]  /*a340*/  QGMMA.64x128x32.F32.E4M3.E4M3 R152, gdesc[UR48], R152, gsb0 ;  /* 0x01e00000309879f3 */ /* 0x000fe20008000898 */
        /* <DEDUP_REMOVED lines=11> */
[----:B------:R-:W-:-:S06]  /*a400*/  USEL UR6, URZ, 0x1, UP0 ;  /* 0x000000013f067887 */ /* 0x000fcc0008000000 */
[----:B------:R-:W-:Y:S01]  /*a410*/  LOP3.LUT R217, R0, UR6, RZ, 0x3c, !PT ;  /* 0x0000000600d97c12 */ /* 0x000fe2000f8e3cff */
[----:B------:R-:W-:Y:S02]  /*a420*/  WARPGROUP.DEPBAR.LE gsb0, 0x0 ;  /* 0x00008000000079c5 */ /* 0x000fe40000010000 */
[----:B------:R-:W-:-:S06]  /*a430*/  WARPGROUP.ARRIVE ;  /* 0x00000000000079c5 */ /* 0x000fcc0000000000 */
[----:B------:R-:W-:Y:S03]  /*a440*/  QGMMA.64x128x32.F32.E4M3.E4M3 R152, gdesc[UR52], R152, gsb0 ;  /* 0x01e00000349879f3 */ /* 0x000fe60008000898 */
[----:B------:R-:W-:Y:S02]  /*a450*/  WARPGROUP.DEPBAR.LE gsb0, 0x0 ;  /* 0x00008000000079c5 */ /* 0x000fe40000010000 */
[----:B------:R-:W-:-:S07]  /*a460*/  WARPGROUP.ARRIVE ;  /* 0x00000000000079c5 */ /* 0x000fce0000000000 */
        /* <DEDUP_REMOVED lines=35> */
[----:B------:R-:W-:Y:S05]  /*a6a0*/  @!P4 BRA `(.L_x_26) ;  /* 0x000000000004c947 */ /* 0x000fea0003800000 */
[----:B------:R-:W-:Y:S01]  /*a6b0*/  BPT.TRAP 0x1 ;  /* 0x000000040000795c */ /* 0x000fe20000300000 */
.L_x_26:
[----:B------:R-:W-:Y:S01]  /*a6c0*/  FMNMX R5, R152, R7, !PT ;  /* 0x0000000798057209 */ /* 0x000fe20007800000 */
[----:B------:R1:W-:Y:S03]  /*a6d0*/  STL [R1+0x304], R70 ;  /* 0x0003044601007387 */ /* 0x0003e60000100800 */
[----:B------:R-:W-:-:S04]  /*a6e0*/  FMNMX R5, R153, R5, !PT ;  /* 0x0000000599057209 */ /* 0x000fc80007800000 */
[----:B------:R-:W-:Y:S01]  /*a6f0*/  FMNMX R5, R156, R5, !PT ;  /* 0x000000059c057209 */ /* 0x000fe20007800000 */
[----:B-1----:R-:W2:Y:S03]  /*a700*/  LDL.LU R70, [R1] ;  /* 0x0000000001467983 */ /* 0x002ea60000300800 */
[----:B------:R-:W-:Y:S01]  /*a710*/  FMNMX R5, R157, R5, !PT ;  /* 0x000000059d057209 */ /* 0x000fe20007800000 */
[----:B------:R1:W-:Y:S03]  /*a720*/  STL [R1+0x300], R71 ;  /* 0x0003004701007387 */ /* 0x0003e60000100800 */
[----:B------:R-:W-:-:S04]  /*a730*/  FMNMX R5, R160, R5, !PT ;  /* 0x00000005a0057209 */ /* 0x000fc80007800000 */
[----:B------:R-:W-:-:S04]  /*a740*/  FMNMX R5, R161, R5, !PT ;  /* 0x00000005a1057209 */ /* 0x000fc80007800000 */
[----:B------:R-:W-:Y:S01]  /*a750*/  FMNMX R5, R164, R5, !PT ;  /* 0x00000005a4057209 */ /* 0x000fe20007800000 */
[----:B-1----:R-:W3:Y:S03]  /*a760*/  LDL.LU R71, [R1+0x4] ;  /* 0x0000040001477983 */ /* 0x002ee60000300800 */
[----:B------:R-:W-:Y:S01]  /*a770*/  FMNMX R5, R165, R5, !PT ;  /* 0x00000005a5057209 */ /* 0x000fe20007800000 */
[----:B------:R1:W-:Y:S03]  /*a780*/  STL [R1+0x2fc], R74 ;  /* 0x0002fc4a01007387 */ /* 0x0003e60000100800 */
[----:B------:R-:W-:-:S04]  /*a790*/  FMNMX R5, R168, R5, !PT ;  /* 0x00000005a8057209 */ /* 0x000fc80007800000 */
[----:B------:R-:W-:Y:S01]  /*a7a0*/  FMNMX R5, R169, R5, !PT ;  /* 0x00000005a9057209 */ /* 0x000fe20007800000 */
[----:B-1----:R-:W4:Y:S03]  /*a7b0*/  LDL.LU R74, [R1+0x10] ;  /* 0x00001000014a7983 */ /* 0x002f260000300800 */
[----:B------:R-:W-:Y:S01]  /*a7c0*/  FMNMX R5, R172, R5, !PT ;  /* 0x00000005ac057209 */ /* 0x000fe20007800000 */
[----:B------:R1:W-:Y:S03]  /*a7d0*/  STL [R1+0x2f8], R75 ;  /* 0x0002f84b01007387 */ /* 0x0003e60000100800 */
[----:B------:R-:W-:-:S04]  /*a7e0*/  FMNMX R5, R173, R5, !PT ;  /* 0x00000005ad057209 */ /* 0x000fc80007800000 */
[----:B------:R-:W-:-:S04]  /*a7f0*/  FMNMX R5, R176, R5, !PT ;  /* 0x00000005b0057209 */ /* 0x000fc80007800000 */
[----:B------:R-:W-:Y:S01]  /*a800*/  FMNMX R5, R177, R5, !PT ;  /* 0x00000005b1057209 */ /* 0x000fe20007800000 */
[----:B-1----:R-:W4:Y:S03]  /*a810*/  LDL.LU R75, [R1+0x14] ;  /* 0x00001400014b7983 */ /* 0x002f260000300800 */
        /* <DEDUP_REMOVED lines=28> */
[----:B------:R1:W-:Y:S04]  /*a9e0*/  STL [R1+0x2e0], R87 ;  /* 0x0002e05701007387 */ /* 0x0003e80000100800 */
[----:B------:R-:W1:Y:S04]  /*a9f0*/  SHFL.BFLY PT, R0, R5, 0x1, 0x1f ;  /* 0x0c201f0005007f89 */ /* 0x000e6800000e0000 */
[----:B-1----:R-:W4:Y:S04]  /*aa00*/  LDL.LU R87, [R1+0x44] ;  /* 0x0000440001577983 */ /* 0x002f280000300800 */
[----:B------:R1:W-:Y:S04]  /*aa10*/  STL [R1+0x2dc], R90 ;  /* 0x0002dc5a01007387 */ /* 0x0003e80000100800 */
[----:B-1----:R-:W4:Y:S01]  /*aa20*/  LDL.LU R90, [R1+0x50] ;  /* 0x00005000015a7983 */ /* 0x002f220000300800 */
[----:B------:R-:W-:-:S03]  /*aa30*/  FMNMX R5, R5, R0, !PT ;  /* 0x0000000005057209 */ /* 0x000fc60007800000 */
[----:B------:R1:W-:Y:S04]  /*aa40*/  STL [R1+0x2d8], R91 ;  /* 0x0002d85b01007387 */ /* 0x0003e80000100800 */
[----:B------:R-:W1:Y:S04]  /*aa50*/  SHFL.BFLY PT, R0, R5, 0x2, 0x1f ;  /* 0x0c401f0005007f89 */ /* 0x000e6800000e0000 */
[----:B-1----:R-:W4:Y:S04]  /*aa60*/  LDL.LU R91, [R1+0x54] ;  /* 0x00005400015b7983 */ /* 0x002f280000300800 */
[----:B------:R1:W-:Y:S04]  /*aa70*/  STL [R1+0x2d4], R94 ;  /* 0x0002d45e01007387 */ /* 0x0003e80000100800 */
[----:B-1----:R-:W4:Y:S01]  /*aa80*/  LDL.LU R94, [R1+0x60] ;  /* 0x00006000015e7983 */ /* 0x002f220000300800 */
[----:B------:R-:W-:-:S03]  /*aa90*/  FMNMX R5, R5, R0, !PT ;  /* 0x0000000005057209 */ /* 0x000fc60007800000 */
[----:B------:R1:W-:Y:S01]  /*aaa0*/  STL [R1+0x2d0], R95 ;  /* 0x0002d05f01007387 */ /* 0x0003e20000100800 */
[----:B------:R-:W-:-:S04]  /*aab0*/  FSETP.NEU.AND P3, PT, R5, -INF , PT ;  /* 0xff8000000500780b */ /* 0x000fc80003f6d000 */
[----:B------:R-:W-:Y:S01]  /*aac0*/  FSEL R2, R5, RZ, P3 ;  /* 0x000000ff05027208 */ /* 0x000fe20001800000 */
[----:B-1----:R-:W4:Y:S04]  /*aad0*/  LDL.LU R95, [R1+0x64] ;  /* 0x00006400015f7983 */ /* 0x002f280000300800 */
[C---:B------:R-:W-:Y:S01]  /*aae0*/  FMUL R0, R2.reuse, UR5 ;  /* 0x0000000502007c20 */ /* 0x040fe20008400000 */
[----:B------:R-:W-:-:S01]  /*aaf0*/  FADD R11, -R2, R7 ;  /* 0x00000007020b7221 */ /* 0x000fc20000000100 */
[----:B------:R1:W-:Y:S02]  /*ab00*/  STL [R1+0x2cc], R98 ;  /* 0x0002cc6201007387 */ /* 0x0003e40000100800 */
[----:B------:R-:W-:-:S01]  /*ab10*/  FFMA R152, R152, UR5, -R0 ;  /* 0x0000000598987c23 */ /* 0x000fc20008000800 */
[--C-:B------:R-:W-:Y:S01]  /*ab20*/  FFMA R156, R156, UR5, -R0.reuse ;  /* 0x000000059c9c7c23 */ /* 0x100fe20008000800 */
[----:B------:R-:W-:-:S01]  /*ab30*/  FFMA R153, R153, UR5, -R0 ;  /* 0x0000000599997c23 */ /* 0x000fc20008000800 */
[----:B------:R-:W-:-:S02]  /*ab40*/  FFMA R157, R157, UR5, -R0 ;  /* 0x000000059d9d7c23 */ /* 0x000fc40008000800 */
[----:B------:R-:W-:Y:S02]  /*ab50*/  FSETP.GEU.AND P5, PT, R152, -126, PT ;  /* 0xc2fc00009800780b */ /* 0x000fe40003fae000 */
[----:B------:R-:W-:Y:S01]  /*ab60*/  FSETP.GEU.AND P3, PT, R156, -126, PT ;  /* 0xc2fc00009c00780b */ /* 0x000fe20003f6e000 */
[----:B------:R-:W-:-:S01]  /*ab70*/  FFMA R160, R160, UR5, -R0 ;  /* 0x00000005a0a07c23 */ /* 0x000fc20008000800 */
[----:B------:R-:W-:Y:S01]  /*ab80*/  FSETP.GEU.AND P6, PT, R153, -126, PT ;  /* 0xc2fc00009900780b */ /* 0x000fe20003fce000 */
[----:B------:R-:W-:-:S01]  /*ab90*/  FFMA R164, R164, UR5, -R0 ;  /* 0x00000005a4a47c23 */ /* 0x000fc20008000800 */
[----:B------:R-:W-:Y:S01]  /*aba0*/  FSETP.GEU.AND P4, PT, R157, -126, PT ;  /* 0xc2fc00009d00780b */ /* 0x000fe20003f8e000 */
[----:B------:R-:W-:-:S01]  /*abb0*/  FFMA R161, R161, UR5, -R0 ;  /* 0x00000005a1a17c23 */ /* 0x000fc20008000800 */
[--C-:B------:R-:W-:Y:S01]  /*abc0*/  FFMA R165, R165, UR5, -R0.reuse ;  /* 0x00000005a5a57c23 */ /* 0x100fe20008000800 */
[----:B------:R-:W-:-:S01]  /*abd0*/  FFMA R168, R168, UR5, -R0 ;  /* 0x00000005a8a87c23 */ /* 0x000fc20008000800 */
[--C-:B------:R-:W-:Y:S01]  /*abe0*/  FFMA R172, R172, UR5, -R0.reuse ;  /* 0x00000005acac7c23 */ /* 0x100fe20008000800 */
[----:B------:R-:W-:-:S01]  /*abf0*/  FFMA R169, R169, UR5, -R0 ;  /* 0x00000005a9a97c23 */ /* 0x000fc20008000800 */
[--C-:B------:R-:W-:Y:S01]  /*ac00*/  FFMA R173, R173, UR5, -R0.reuse ;  /* 0x00000005adad7c23 */ /* 0x100fe20008000800 */
[----:B------:R-:W-:Y:S01]  /*ac10*/  @!P5 FMUL R152, R152, 0.5 ;  /* 0x3f0000009898d820 */ /* 0x000fe20000400000 */
[--C-:B------:R-:W-:Y:S01]  /*ac20*/  FFMA R176, R176, UR5, -R0.reuse ;  /* 0x00000005b0b07c23 */ /* 0x100fe20008000800 */
[----:B------:R-:W-:Y:S01]  /*ac30*/  @!P3 FMUL R156, R156, 0.5 ;  /* 0x3f0000009c9cb820 */ /* 0x000fe20000400000 */
[--C-:B------:R-:W-:Y:S01]  /*ac40*/  FFMA R180, R180, UR5, -R0.reuse ;  /* 0x00000005b4b47c23 */ /* 0x100fe20008000800 */
[----:B------:R-:W-:Y:S01]  /*ac50*/  @!P6 FMUL R153, R153, 0.5 ;  /* 0x3f0000009999e820 */ /* 0x000fe20000400000 */
[--C-:B------:R-:W-:Y:S01]  /*ac60*/  FFMA R177, R177, UR5, -R0.reuse ;  /* 0x00000005b1b17c23 */ /* 0x100fe20008000800 */
[----:B------:R-:W1:Y:S01]  /*ac70*/  MUFU.EX2 R152, R152 ;  /* 0x0000009800987308 */ /* 0x000e620000000800 */
[----:B------:R-:W-:Y:S01]  /*ac80*/  @!P4 FMUL R157, R157, 0.5 ;  /* 0x3f0000009d9dc820 */ /* 0x000fe20000400000 */
[--C-:B------:R-:W-:Y:S01]  /*ac90*/  FFMA R184, R184, UR5, -R0.reuse ;  /* 0x00000005b8b87c23 */ /* 0x100fe20008000800 */
[----:B------:R-:W-:-:S01]  /*aca0*/  FFMA R185, R185, UR5, -R0 ;  /* 0x00000005b9b97c23 */ /* 0x000fc20008000800 */
[--C-:B------:R-:W-:Y:S01]  /*acb0*/  FFMA R189, R189, UR5, -R0.reuse ;  /* 0x00000005bdbd7c23 */ /* 0x100fe20008000800 */
[----:B------:R-:W-:-:S01]  /*acc0*/  FFMA R188, R188, UR5, -R0 ;  /* 0x00000005bcbc7c23 */ /* 0x000fc20008000800 */
[--C-:B------:R-:W-:Y:S01]  /*acd0*/  FFMA R192, R192, UR5, -R0.reuse ;  /* 0x00000005c0c07c23 */ /* 0x100fe20008000800 */
[----:B------:R-:W-:-:S01]  /*ace0*/  FFMA R193, R193, UR5, -R0 ;  /* 0x00000005c1c17c23 */ /* 0x000fc20008000800 */
[----:B------:R-:W1:Y:S01]  /*acf0*/  MUFU.EX2 R156, R156 ;  /* 0x0000009c009c7308 */ /* 0x000e620000000800 */
[----:B------:R-:W-:-:S01]  /*ad00*/  FFMA R200, R200, UR5, -R0 ;  /* 0x00000005c8c87c23 */ /* 0x000fc20008000800 */
        /* <DEDUP_REMOVED lines=10> */
[----:B-1----:R-:W4:Y:S04]  /*adb0*/  LDL.LU R98, [R1+0x70] ;  /* 0x0000700001627983 */ /* 0x002f280000300800 */
[----:B------:R-:W1:Y:S01]  /*adc0*/  MUFU.EX2 R157, R157 ;  /* 0x0000009d009d7308 */ /* 0x000e620000000800 */
[----:B------:R-:W-:Y:S01]  /*add0*/  @!P5 FMUL R152, R152, R152 ;  /* 0x000000989898d220 */ /* 0x000fe20000400000 */
[----:B------:R-:W-:Y:S01]  /*ade0*/  @!P3 FMUL R156, R156, R156 ;  /* 0x0000009c9c9cb220 */ /* 0x000fe20000400000 */
[----:B------:R-:W-:Y:S01]  /*adf0*/  FSETP.GEU.AND P5, PT, R160, -126, PT ;  /* 0xc2fc0000a000780b */ /* 0x000fe20003fae000 */
[----:B------:R-:W-:Y:S01]  /*ae00*/  @!P6 FMUL R153, R153, R153 ;  /* 0x000000999999e220 */ /* 0x000fe20000400000 */
[----:B------:R-:W-:Y:S01]  /*ae10*/  FSETP.GEU.AND P3, PT, R164, -126, PT ;  /* 0xc2fc0000a400780b */ /* 0x000fe20003f6e000 */
[----:B------:R-:W-:Y:S01]  /*ae20*/  FFMA R0, R213, UR5, -R0 ;  /* 0x00000005d5007c23 */ /* 0x000fe20008000800 */
[----:B------:R-:W-:Y:S01]  /*ae30*/  FSETP.GEU.AND P6, PT, R161, -126, PT ;  /* 0xc2fc0000a100780b */ /* 0x000fe20003fce000 */
[----:B------:R1:W-:Y:S02]  /*ae40*/  STL [R1+0x2c8], R99 ;  /* 0x0002c86301007387 */ /* 0x0003e40000100800 */
[----:B-1----:R-:W-:Y:S01]  /*ae50*/  @!P4 FMUL R157, R157, R157 ;  /* 0x0000009d9d9dc220 */ /* 0x002fe20000400000 */
[----:B------:R-:W-:-:S05]  /*ae60*/  FSETP.GEU.AND P4, PT, R165, -126, PT ;  /* 0xc2fc0000a500780b */ /* 0x000fca0003f8e000 */
[----:B------:R-:W-:Y:S02]  /*ae70*/  @!P5 FMUL R160, R160, 0.5 ;  /* 0x3f000000a0a0d820 */ /* 0x000fe40000400000 */
[----:B------:R-:W-:Y:S01]  /*ae80*/  @!P3 FMUL R164, R164, 0.5 ;  /* 0x3f000000a4a4b820 */ /* 0x000fe20000400000 */
[----:B------:R-:W4:Y:S01]  /*ae90*/  LDL.LU R99, [R1+0x74] ;  /* 0x0000740001637983 */ /* 0x000f220000300800 */
[----:B------:R-:W-:Y:S02]  /*aea0*/  @!P6 FMUL R161, R161, 0.5 ;  /* 0x3f000000a1a1e820 */ /* 0x000fe40000400000 */
[----:B------:R-:W1:Y:S01]  /*aeb0*/  MUFU.EX2 R160, R160 ;  /* 0x000000a000a07308 */ /* 0x000e620000000800 */
[----:B------:R1:W-:Y:S01]  /*aec0*/  STL [R1+0x2c4], R102 ;  /* 0x0002c46601007387 */ /* 0x0003e20000100800 */
[----:B------:R-:W-:-:S06]  /*aed0*/  @!P4 FMUL R165, R165, 0.5 ;  /* 0x3f000000a5a5c820 */ /* 0x000fcc0000400000 */
[----:B------:R-:W2:Y:S01]  /*aee0*/  MUFU.EX2 R164, R164 ;  /* 0x000000a400a47308 */ /* 0x000ea20000000800 */
[----:B-1----:R-:W4:Y:S07]  /*aef0*/  LDL.LU R102, [R1+0x80] ;  /* 0x0000800001667983 */ /* 0x002f2e0000300800 */
[----:B------:R-:W1:Y:S01]  /*af00*/  MUFU.EX2 R161, R161 ;  /* 0x000000a100a17308 */ /* 0x000e620000000800 */
[----:B------:R-:W-:-:S07]  /*af10*/  @!P5 FMUL R160, R160, R160 ;  /* 0x000000a0a0a0d220 */ /* 0x000fce0000400000 */
[----:B------:R-:W3:Y:S01]  /*af20*/  MUFU.EX2 R165, R165 ;  /* 0x000000a500a57308 */ /* 0x000ee20000000800 */
[----:B--2---:R-:W-:Y:S01]  /*af30*/  @!P3 FMUL R164, R164, R164 ;  /* 0x000000a4a4a4b220 */ /* 0x004fe20000400000 */
[----:B------:R-:W-:Y:S01]  /*af40*/  FSETP.GEU.AND P5, PT, R168, -126, PT ;  /* 0xc2fc0000a800780b */ /* 0x000fe20003fae000 */
[----:B------:R2:W-:Y:S01]  /*af50*/  STL [R1+0x2c0], R103 ;  /* 0x0002c06701007387 */ /* 0x0005e20000100800 */
[----:B------:R-:W-:Y:S01]  /*af60*/  FSETP.GEU.AND P3, PT, R172, -126, PT ;  /* 0xc2fc0000ac00780b */ /* 0x000fe20003f6e000 */
[----:B-1----:R-:W-:Y:S01]  /*af70*/  @!P6 FMUL R161, R161, R161 ;  /* 0x000000a1a1a1e220 */ /* 0x002fe20000400000 */
[----:B------:R-:W-:Y:S01]  /*af80*/  FSETP.GEU.AND P6, PT, R169, -126, PT ;  /* 0xc2fc0000a900780b */ /* 0x000fe20003fce000 */
[----:B--2---:R-:W2:Y:S01]  /*af90*/  LDL.LU R103, [R1+0x84] ;  /* 0x0000840001677983 */ /* 0x004ea20000300800 */
[----:B---3--:R-:W-:Y:S01]  /*afa0*/  @!P4 FMUL R165, R165, R165 ;  /* 0x000000a5a5a5c220 */ /* 0x008fe20000400000 */
[----:B------:R-:W-:-:S06]  /*afb0*/  FSETP.GEU.AND P4, PT, R173, -126, PT ;  /* 0xc2fc0000ad00780b */ /* 0x000fcc0003f8e000 */
[----:B------:R-:W-:Y:S02]  /*afc0*/  @!P5 FMUL R168, R168, 0.5 ;  /* 0x3f000000a8a8d820 */ /* 0x000fe40000400000 */
[----:B------:R-:W-:Y:S01]  /*afd0*/  @!P3 FMUL R172, R172, 0.5 ;  /* 0x3f000000acacb820 */ /* 0x000fe20000400000 */
[----:B------:R1:W-:Y:S01]  /*afe0*/  STL [R1+0x2bc], R106 ;  /* 0x0002bc6a01007387 */ /* 0x0003e20000100800 */
[----:B------:R-:W-:Y:S02]  /*aff0*/  @!P6 FMUL R169, R169, 0.5 ;  /* 0x3f000000a9a9e820 */ /* 0x000fe40000400000 */
[----:B------:R-:W3:Y:S01]  /*b000*/  MUFU.EX2 R168, R168 ;  /* 0x000000a800a87308 */ /* 0x000ee20000000800 */
[----:B------:R-:W-:Y:S01]  /*b010*/  @!P4 FMUL R173, R173, 0.5 ;  /* 0x3f000000adadc820 */ /* 0x000fe20000400000 */
[----:B-1----:R-:W2:Y:S06]  /*b020*/  LDL.LU R106, [R1+0x90] ;  /* 0x00009000016a7983 */ /* 0x002eac0000300800 */
[----:B------:R-:W1:Y:S01]  /*b030*/  MUFU.EX2 R172, R172 ;  /* 0x000000ac00ac7308 */ /* 0x000e620000000800 */
[----:B------:R1:W-:Y:S07]  /*b040*/  STL [R1+0x2b8], R107 ;  /* 0x0002b86b01007387 */ /* 0x0003ee0000100800 */
[----:B------:R-:W1:Y:S01]  /*b050*/  MUFU.EX2 R169, R169 ;  /* 0x000000a900a97308 */ /* 0x000e620000000800 */
[----:B---3--:R-:W-:-:S07]  /*b060*/  @!P5 FMUL R168, R168, R168 ;  /* 0x000000a8a8a8d220 */ /* 0x008fce0000400000 */
[----:B------:R-:W3:Y:S01]  /*b070*/  MUFU.EX2 R173, R173 ;  /* 0x000000ad00ad7308 */ /* 0x000ee20000000800 */
[----:B-1----:R-:W-:Y:S01]  /*b080*/  @!P3 FMUL R172, R172, R172 ;  /* 0x000000acacacb220 */ /* 0x002fe20000400000 */
[----:B------:R-:W-:Y:S01]  /*b090*/  FSETP.GEU.AND P5, PT, R176, -126, PT ;  /* 0xc2fc0000b000780b */ /* 0x000fe20003fae000 */
[----:B------:R-:W2:Y:S01]  /*b0a0*/  LDL.LU R107, [R1+0x94] ;  /* 0x00009400016b7983 */ /* 0x000ea20000300800 */
[----:B------:R-:W-:-:S03]  /*b0b0*/  FSETP.GEU.AND P3, PT, R180, -126, PT ;  /* 0xc2fc0000b400780b */ /* 0x000fc60003f6e000 */
[----:B------:R1:W-:Y:S01]  /*b0c0*/  STL [R1+0x2b4], R110 ;  /* 0x0002b46e01007387 */ /* 0x0003e20000100800 */
[----:B------:R-:W-:Y:S01]  /*b0d0*/  @!P6 FMUL R169, R169, R169 ;  /* 0x000000a9a9a9e220 */ /* 0x000fe20000400000 */
[----:B------:R-:W-:Y:S01]  /*b0e0*/  FSETP.GEU.AND P6, PT, R177, -126, PT ;  /* 0xc2fc0000b100780b */ /* 0x000fe20003fce000 */
[----:B---3--:R-:W-:Y:S01]  /*b0f0*/  @!P4 FMUL R173, R173, R173 ;  /* 0x000000adadadc220 */ /* 0x008fe20000400000 */
[----:B------:R-:W-:-:S04]  /*b100*/  FSETP.GEU.AND P4, PT, R184, -126, PT ;  /* 0xc2fc0000b800780b */ /* 0x000fc80003f8e000 */
[----:B------:R-:W-:Y:S02]  /*b110*/  @!P5 FMUL R176, R176, 0.5 ;  /* 0x3f000000b0b0d820 */ /* 0x000fe40000400000 */
[----:B------:R-:W-:Y:S01]  /*b120*/  @!P3 FMUL R180, R180, 0.5 ;  /* 0x3f000000b4b4b820 */ /* 0x000fe20000400000 */
[----:B-1----:R-:W3:Y:S04]  /*b130*/  LDL.LU R110, [R1+0xa0] ;  /* 0x0000a000016e7983 */ /* 0x002ee80000300800 */
[----:B------:R-:W-:Y:S01]  /*b140*/  @!P6 FMUL R177, R177, 0.5 ;  /* 0x3f000000b1b1e820 */ /* 0x000fe20000400000 */
[----:B------:R-:W1:Y:S01]  /*b150*/  MUFU.EX2 R176, R176 ;  /* 0x000000b000b07308 */ /* 0x000e620000000800 */
[----:B------:R1:W-:Y:S01]  /*b160*/  STL [R1+0x2b0], R111 ;  /* 0x0002b06f01007387 */ /* 0x0003e20000100800 */
[----:B------:R-:W-:-:S06]  /*b170*/  @!P4 FMUL R184, R184, 0.5 ;  /* 0x3f000000b8b8c820 */ /* 0x000fcc0000400000 */
[----:B------:R-:W1:Y:S02]  /*b180*/  MUFU.EX2 R180, R180 ;  /* 0x000000b400b47308 */ /* 0x000e640000000800 */
[----:B-1----:R-:W3:Y:S04]  /*b190*/  LDL.LU R111, [R1+0xa4] ;  /* 0x0000a400016f7983 */ /* 0x002ee80000300800 */
[----:B------:R1:W-:Y:S02]  /*b1a0*/  STL [R1+0x2ac], R114 ;  /* 0x0002ac7201007387 */ /* 0x0003e40000100800 */
[----:B------:R-:W1:Y:S08]  /*b1b0*/  MUFU.EX2 R177, R177 ;  /* 0x000000b100b17308 */ /* 0x000e700000000800 */
[----:B------:R-:W1:Y:S01]  /*b1c0*/  MUFU.EX2 R184, R184 ;  /* 0x000000b800b87308 */ /* 0x000e620000000800 */
[----:B------:R-:W-:Y:S01]  /*b1d0*/  @!P5 FMUL R176, R176, R176 ;  /* 0x000000b0b0b0d220 */ /* 0x000fe20000400000 */
[----:B------:R-:W-:Y:S01]  /*b1e0*/  @!P3 FMUL R180, R180, R180 ;  /* 0x000000b4b4b4b220 */ /* 0x000fe20000400000 */
[----:B------:R-:W-:Y:S01]  /*b1f0*/  FSETP.GEU.AND P5, PT, R185, -126, PT ;  /* 0xc2fc0000b900780b */ /* 0x000fe20003fae000 */
[----:B-1----:R-:W3:Y:S01]  /*b200*/  LDL.LU R114, [R1+0xb0] ;  /* 0x0000b00001727983 */ /* 0x002ee20000300800 */
[----:B------:R-:W-:-:S03]  /*b210*/  FSETP.GEU.AND P3, PT, R189, -126, PT ;  /* 0xc2fc0000bd00780b */ /* 0x000fc60003f6e000 */
[----:B------:R1:W-:Y:S01]  /*b220*/  STL [R1+0x2a8], R115 ;  /* 0x0002a87301007387 */ /* 0x0003e20000100800 */
[----:B------:R-:W-:Y:S01]  /*b230*/  @!P6 FMUL R177, R177, R177 ;  /* 0x000000b1b1b1e220 */ /* 0x000fe20000400000 */
[----:B------:R-:W-:Y:S01]  /*b240*/  FSETP.GEU.AND P6, PT, R188, -126, PT ;  /* 0xc2fc0000bc00780b */ /* 0x000fe20003fce000 */
[----:B------:R-:W-:Y:S01]  /*b250*/  @!P4 FMUL R184, R184, R184 ;  /* 0x000000b8b8b8c220 */ /* 0x000fe20000400000 */
[----:B------:R-:W-:-:S04]  /*b260*/  FSETP.GEU.AND P4, PT, R192, -126, PT ;  /* 0xc2fc0000c000780b */ /* 0x000fc80003f8e000 */
[----:B------:R-:W-:Y:S02]  /*b270*/  @!P5 FMUL R185, R185, 0.5 ;  /* 0x3f000000b9b9d820 */ /* 0x000fe40000400000 */
[----:B------:R-:W-:Y:S01]  /*b280*/  @!P3 FMUL R189, R189, 0.5 ;  /* 0x3f000000bdbdb820 */ /* 0x000fe20000400000 */
[----:B-1----:R-:W3:Y:S04]  /*b290*/  LDL.LU R115, [R1+0xb4] ;  /* 0x0000b40001737983 */ /* 0x002ee80000300800 */
[----:B------:R-:W-:Y:S01]  /*b2a0*/  @!P6 FMUL R188, R188, 0.5 ;  /* 0x3f000000bcbce820 */ /* 0x000fe20000400000 */
[----:B------:R-:W1:Y:S01]  /*b2b0*/  MUFU.EX2 R185, R185 ;  /* 0x000000b900b97308 */ /* 0x000e620000000800 */
[----:B------:R-:W-:-:S01]  /*b2c0*/  FADD R4, R152, R184 ;  /* 0x000000b898047221 */ /* 0x000fc20000000000 */
[----:B------:R1:W-:Y:S01]  /*b2d0*/  STL [R1+0x2a4], R118 ;  /* 0x0002a47601007387 */ /* 0x0003e20000100800 */
[----:B------:R-:W-:-:S05]  /*b2e0*/  @!P4 FMUL R192, R192, 0.5 ;  /* 0x3f000000c0c0c820 */ /* 0x000fca0000400000 */
[----:B------:R-:W1:Y:S02]  /*b2f0*/  MUFU.EX2 R189, R189 ;  /* 0x000000bd00bd7308 */ /* 0x000e640000000800 */
[----:B-1----:R-:W3:Y:S06]  /*b300*/  LDL.LU R118, [R1+0xc0] ;  /* 0x0000c00001767983 */ /* 0x002eec0000300800 */
[----:B------:R-:W1:Y:S01]  /*b310*/  MUFU.EX2 R188, R188 ;  /* 0x000000bc00bc7308 */ /* 0x000e620000000800 */
[----:B------:R-:W-:-:S07]  /*b320*/  @!P5 FMUL R185, R185, R185 ;  /* 0x000000b9b9b9d220 */ /* 0x000fce0000400000 */
[----:B------:R-:W1:Y:S01]  /*b330*/  MUFU.EX2 R192, R192 ;  /* 0x000000c000c07308 */ /* 0x000e620000000800 */
[----:B------:R-:W-:Y:S01]  /*b340*/  @!P3 FMUL R189, R189, R189 ;  /* 0x000000bdbdbdb220 */ /* 0x000fe20000400000 */
[----:B------:R-:W-:Y:S01]  /*b350*/  FSETP.GEU.AND P5, PT, R193, -126, PT ;  /* 0xc2fc0000c100780b */ /* 0x000fe20003fae000 */
[----:B------:R1:W-:Y:S01]  /*b360*/  STL [R1+0x2a0], R119 ;  /* 0x0002a07701007387 */ /* 0x0003e20000100800 */
[----:B------:R-:W-:Y:S01]  /*b370*/  FSETP.GEU.AND P3, PT, R200, -126, PT ;  /* 0xc2fc0000c800780b */ /* 0x000fe20003f6e000 */
[----:B-1----:R-:W-:Y:S01]  /*b380*/  @!P6 FMUL R188, R188, R188 ;  /* 0x000000bcbcbce220 */ /* 0x002fe20000400000 */
[----:B------:R-:W-:Y:S01]  /*b390*/  FSETP.GEU.AND P6, PT, R196, -126, PT ;  /* 0xc2fc0000c400780b */ /* 0x000fe20003fce000 */
[----:B------:R-:W3:Y:S01]  /*b3a0*/  LDL.LU R119, [R1+0xc4] ;  /* 0x0000c40001777983 */ /* 0x000ee20000300800 */
[----:B------:R-:W-:Y:S01]  /*b3b0*/  @!P4 FMUL R192, R192, R192 ;  /* 0x000000c0c0c0c220 */ /* 0x000fe20000400000 */
[----:B------:R-:W-:-:S06]  /*b3c0*/  FSETP.GEU.AND P4, PT, R201, -126, PT ;  /* 0xc2fc0000c900780b */ /* 0x000fcc0003f8e000 */
[----:B------:R-:W-:Y:S02]  /*b3d0*/  @!P5 FMUL R193, R193, 0.5 ;  /* 0x3f000000c1c1d820 */ /* 0x000fe40000400000 */
[----:B------:R-:W-:Y:S01]  /*b3e0*/  @!P3 FMUL R200, R200, 0.5 ;  /* 0x3f000000c8c8b820 */ /* 0x000fe20000400000 */
[----:B------:R1:W-:Y:S01]  /*b3f0*/  STL [R1+0x29c], R122 ;  /* 0x00029c7a01007387 */ /* 0x0003e20000100800 */
[----:B------:R-:W-:Y:S02]  /*b400*/  @!P6 FMUL R196, R196, 0.5 ;  /* 0x3f000000c4c4e820 */ /* 0x000fe40000400000 */
[----:B------:R-:W1:Y:S01]  /*b410*/  MUFU.EX2 R193, R193 ;  /* 0x000000c100c17308 */ /* 0x000e620000000800 */
[----:B------:R-:W-:Y:S01]  /*b420*/  @!P4 FMUL R201, R201, 0.5 ;  /* 0x3f000000c9c9c820 */ /* 0x000fe20000400000 */
[----:B-1----:R-:W3:Y:S06]  /*b430*/  LDL.LU R122, [R1+0xd0] ;  /* 0x0000d000017a7983 */ /* 0x002eec0000300800 */
[----:B------:R-:W1:Y:S01]  /*b440*/  MUFU.EX2 R200, R200 ;  /* 0x000000c800c87308 */ /* 0x000e620000000800 */
[----:B------:R1:W-:Y:S07]  /*b450*/  STL [R1+0x298], R123 ;  /* 0x0002987b01007387 */ /* 0x0003ee0000100800 */
[----:B------:R-:W1:Y:S01]  /*b460*/  MUFU.EX2 R196, R196 ;  /* 0x000000c400c47308 */ /* 0x000e620000000800 */
[----:B------:R-:W-:-:S07]  /*b470*/  @!P5 FMUL R193, R193, R193 ;  /* 0x000000c1c1c1d220 */ /* 0x000fce0000400000 */
[----:B------:R-:W1:Y:S02]  /*b480*/  MUFU.EX2 R201, R201 ;  /* 0x000000c900c97308 */ /* 0x000e640000000800 */
[----:B-1----:R-:W-:Y:S01]  /*b490*/  @!P3 FMUL R200, R200, R200 ;  /* 0x000000c8c8c8b220 */ /* 0x002fe20000400000 */
[----:B------:R-:W-:Y:S01]  /*b4a0*/  FSETP.GEU.AND P5, PT, R208, -126, PT ;  /* 0xc2fc0000d000780b */ /* 0x000fe20003fae000 */
[----:B------:R-:W3:Y:S01]  /*b4b0*/  LDL.LU R123, [R1+0xd4] ;  /* 0x0000d400017b7983 */ /* 0x000ee20000300800 */
[----:B------:R-:W-:Y:S01]  /*b4c0*/  FSETP.GEU.AND P3, PT, R209, -126, PT ;  /* 0xc2fc0000d100780b */ /* 0x000fe20003f6e000 */
[----:B------:R-:W-:Y:S01]  /*b4d0*/  @!P6 FMUL R196, R196, R196 ;  /* 0x000000c4c4c4e220 */ /* 0x000fe20000400000 */
[----:B------:R-:W-:Y:S01]  /*b4e0*/  FSETP.GEU.AND P6, PT, R204, -126, PT ;  /* 0xc2fc0000cc00780b */ /* 0x000fe20003fce000 */
[----:B------:R-:W-:Y:S01]  /*b4f0*/  @!P4 FMUL R201, R201, R201 ;  /* 0x000000c9c9c9c220 */ /* 0x000fe20000400000 */
[----:B------:R-:W-:-:S07]  /*b500*/  FSETP.GEU.AND P4, PT, R212, -126, PT ;  /* 0xc2fc0000d400780b */ /* 0x000fce0003f8e000 */
[----:B------:R-:W-:Y:S02]  /*b510*/  @!P5 FMUL R208, R208, 0.5 ;  /* 0x3f000000d0d0d820 */ /* 0x000fe40000400000 */
[----:B------:R-:W-:Y:S01]  /*b520*/  @!P3 FMUL R209, R209, 0.5 ;  /* 0x3f000000d1d1b820 */ /* 0x000fe20000400000 */
[----:B------:R-:W-:Y:S01]  /*b530*/  FADD R2, R168, R200 ;  /* 0x000000c8a8027221 */ /* 0x000fe20000000000 */
[----:B------:R1:W-:Y:S01]  /*b540*/  STL [R1+0x294], R126 ;  /* 0x0002947e01007387 */ /* 0x0003e20000100800 */
[----:B------:R-:W-:Y:S01]  /*b550*/  @!P6 FMUL R204, R204, 0.5 ;  /* 0x3f000000cccce820 */ /* 0x000fe20000400000 */
[----:B------:R-:W1:Y:S01]  /*b560*/  MUFU.EX2 R208, R208 ;  /* 0x000000d000d07308 */ /* 0x000e620000000800 */
[----:B------:R-:W-:-:S07]  /*b570*/  @!P4 FMUL R212, R212, 0.5 ;  /* 0x3f000000d4d4c820 */ /* 0x000fce0000400000 */
[----:B------:R-:W1:Y:S01]  /*b580*/  MUFU.EX2 R209, R209 ;  /* 0x000000d100d17308 */ /* 0x000e620000000800 */
[----:B------:R-:W-:-:S01]  /*b590*/  FADD R6, R4, R2 ;  /* 0x0000000204067221 */ /* 0x000fc20000000000 */
[----:B-1----:R-:W3:Y:S06]  /*b5a0*/  LDL.LU R126, [R1+0xe0] ;  /* 0x0000e000017e7983 */ /* 0x002eec0000300800 */
[----:B------:R-:W1:Y:S08]  /*b5b0*/  MUFU.EX2 R204, R204 ;  /* 0x000000cc00cc7308 */ /* 0x000e700000000800 */
[----:B------:R-:W4:Y:S01]  /*b5c0*/  MUFU.EX2 R212, R212 ;  /* 0x000000d400d47308 */ /* 0x000f220000000800 */
[----:B------:R-:W-:Y:S01]  /*b5d0*/  @!P5 FMUL R208, R208, R208 ;  /* 0x000000d0d0d0d220 */ /* 0x000fe20000400000 */
[----:B------:R-:W-:Y:S01]  /*b5e0*/  @!P3 FMUL R209, R209, R209 ;  /* 0x000000d1d1d1b220 */ /* 0x000fe20000400000 */
[----:B------:R-:W-:Y:S01]  /*b5f0*/  FSETP.GEU.AND P3, PT, R205, -126, PT ;  /* 0xc2fc0000cd00780b */ /* 0x000fe20003f6e000 */
[----:B------:R-:W-:Y:S01]  /*b600*/  FADD R4, R160, R192 ;  /* 0x000000c0a0047221 */ /* 0x000fe20000000000 */
[----:B------:R-:W-:-:S01]  /*b610*/  FADD R2, R176, R208 ;  /* 0x000000d0b0027221 */ /* 0x000fc20000000000 */
[----:B------:R-:W-:Y:S01]  /*b620*/  FSETP.GEU.AND P5, PT, R181, -126, PT ;  /* 0xc2fc0000b500780b */ /* 0x000fe20003fae000 */
[----:B------:R4:W-:Y:S01]  /*b630*/  STL [R1+0x290], R127 ;  /* 0x0002907f01007387 */ /* 0x0009e20000100800 */
[----:B-1----:R-:W-:Y:S01]  /*b640*/  @!P6 FMUL R204, R204, R204 ;  /* 0x000000cccccce220 */ /* 0x002fe20000400000 */
[----:B------:R-:W-:Y:S01]  /*b650*/  FSETP.GEU.AND P6, PT, R197, -126, PT ;  /* 0xc2fc0000c500780b */ /* 0x000fe20003fce000 */
[----:B------:R-:W-:-:S01]  /*b660*/  FADD R2, R4, R2 ;  /* 0x0000000204027221 */ /* 0x000fc20000000000 */
[----:B----4-:R-:W-:Y:S01]  /*b670*/  @!P4 FMUL R212, R212, R212 ;  /* 0x000000d4d4d4c220 */ /* 0x010fe20000400000 */
[----:B------:R-:W-:-:S02]  /*b680*/  FSETP.GEU.AND P4, PT, R0, -126, PT ;  /* 0xc2fc00000000780b */ /* 0x000fc40003f8e000 */
[----:B------:R-:W-:Y:S01]  /*b690*/  FADD R7, R6, R2 ;  /* 0x0000000206077221 */ /* 0x000fe20000000000 */
[----:B------:R-:W-:-:S01]  /*b6a0*/  FADD R4, R153, R185 ;  /* 0x000000b999047221 */ /* 0x000fc20000000000 */
[----:B------:R-:W-:Y:S01]  /*b6b0*/  FADD R2, R169, R201 ;  /* 0x000000c9a9027221 */ /* 0x000fe20000000000 */
[----:B------:R-:W-:Y:S02]  /*b6c0*/  @!P3 FMUL R205, R205, 0.5 ;  /* 0x3f000000cdcdb820 */ /* 0x000fe40000400000 */
[----:B------:R-:W-:Y:S01]  /*b6d0*/  @!P5 FMUL R181, R181, 0.5 ;  /* 0x3f000000b5b5d820 */ /* 0x000fe20000400000 */
[----:B------:R-:W4:Y:S01]  /*b6e0*/  LDL.LU R127, [R1+0xe4] ;  /* 0x0000e400017f7983 */ /* 0x000f220000300800 */
[----:B------:R-:W-:-:S01]  /*b6f0*/  FADD R6, R4, R2 ;  /* 0x0000000204067221 */ /* 0x000fc20000000000 */
[----:B------:R-:W-:Y:S01]  /*b700*/  FADD R4, R161, R193 ;  /* 0x000000c1a1047221 */ /* 0x000fe20000000000 */
[----:B------:R-:W-:-:S01]  /*b710*/  FADD R2, R177, R209 ;  /* 0x000000d1b1027221 */ /* 0x000fc20000000000 */
[----:B------:R-:W-:Y:S01]  /*b720*/  @!P6 FMUL R197, R197, 0.5 ;  /* 0x3f000000c5c5e820 */ /* 0x000fe20000400000 */
[----:B------:R-:W1:Y:S01]  /*b730*/  MUFU.EX2 R205, R205 ;  /* 0x000000cd00cd7308 */ /* 0x000e620000000800 */
[----:B------:R1:W-:Y:S01]  /*b740*/  STL [R1+0x28c], R130 ;  /* 0x00028c8201007387 */ /* 0x0003e20000100800 */
[----:B------:R-:W-:Y:S01]  /*b750*/  @!P4 FMUL R0, R0, 0.5 ;  /* 0x3f0000000000c820 */ /* 0x000fe20000400000 */
[----:B------:R-:W-:Y:S01]  /*b760*/  FADD R2, R4, R2 ;  /* 0x0000000204027221 */ /* 0x000fe20000000000 */
[----:B------:R-:W-:-:S03]  /*b770*/  FADD R4, R156, R188 ;  /* 0x000000bc9c047221 */ /* 0x000fc60000000000 */
[----:B------:R-:W-:Y:S01]  /*b780*/  FADD R9, R6, R2 ;  /* 0x0000000206097221 */ /* 0x000fe20000000000 */
[----:B------:R-:W1:Y:S01]  /*b790*/  MUFU.EX2 R181, R181 ;  /* 0x000000b500b57308 */ /* 0x000e620000000800 */
[----:B------:R-:W-:-:S01]  /*b7a0*/  FADD R2, R172, R204 ;  /* 0x000000ccac027221 */ /* 0x000fc20000000000 */
[----:B-1----:R-:W4:Y:S06]  /*b7b0*/  LDL.LU R130, [R1+0xf0] ;  /* 0x0000f00001827983 */ /* 0x002f2c0000300800 */
[----:B------:R-:W1:Y:S01]  /*b7c0*/  MUFU.EX2 R197, R197 ;  /* 0x000000c500c57308 */ /* 0x000e620000000800 */
[----:B------:R-:W-:-:S07]  /*b7d0*/  FADD R4, R4, R2 ;  /* 0x0000000204047221 */ /* 0x000fce0000000000 */
[----:B------:R1:W1:Y:S01]  /*b7e0*/  MUFU.EX2 R14, R0 ;  /* 0x00000000000e7308 */ /* 0x0002620000000800 */
[----:B------:R-:W-:-:S01]  /*b7f0*/  FADD R2, R164, R196 ;  /* 0x000000c4a4027221 */ /* 0x000fc20000000000 */
[----:B------:R-:W-:Y:S01]  /*b800*/  @!P3 FMUL R205, R205, R205 ;  /* 0x000000cdcdcdb220 */ /* 0x000fe20000400000 */
[----:B------:R-:W-:Y:S01]  /*b810*/  @!P5 FMUL R181, R181, R181 ;  /* 0x000000b5b5b5d220 */ /* 0x000fe20000400000 */
[----:B------:R1:W-:Y:S02]  /*b820*/  STL [R1+0x288], R131 ;  /* 0x0002888301007387 */ /* 0x0003e40000100800 */
[----:B-1----:R-:W-:-:S04]  /*b830*/  FADD R0, R180, R212 ;  /* 0x000000d4b4007221 */ /* 0x002fc80000000000 */
[----:B------:R-:W-:Y:S01]  /*b840*/  FADD R0, R2, R0 ;  /* 0x0000000002007221 */ /* 0x000fe20000000000 */
[----:B------:R-:W-:-:S01]  /*b850*/  FADD R2, R157, R189 ;  /* 0x000000bd9d027221 */ /* 0x000fc20000000000 */
[----:B------:R-:W-:Y:S01]  /*b860*/  @!P6 FMUL R197, R197, R197 ;  /* 0x000000c5c5c5e220 */ /* 0x000fe20000400000 */
[----:B------:R-:W4:Y:S01]  /*b870*/  LDL.LU R131, [R1+0xf4] ;  /* 0x0000f40001837983 */ /* 0x000f220000300800 */
[----:B------:R-:W-:-:S01]  /*b880*/  FADD R6, R4, R0 ;  /* 0x0000000004067221 */ /* 0x000fc20000000000 */
[----:B------:R-:W-:Y:S01]  /*b890*/  FADD R0, R173, R205 ;  /* 0x000000cdad007221 */ /* 0x000fe20000000000 */
[----:B------:R-:W-:Y:S01]  /*b8a0*/  @!P4 FMUL R14, R14, R14 ;  /* 0x0000000e0e0ec220 */ /* 0x000fe20000400000 */
[----:B------:R1:W-:Y:S02]  /*b8b0*/  STL [R1+0x284], R134 ;  /* 0x0002848601007387 */ /* 0x0003e40000100800 */
[----:B------:R-:W-:-:S01]  /*b8c0*/  FADD R4, R2, R0 ;  /* 0x0000000002047221 */ /* 0x000fc20000000000 */
[----:B------:R-:W-:Y:S01]  /*b8d0*/  FADD R2, R165, R197 ;  /* 0x000000c5a5027221 */ /* 0x000fe20000000000 */
[----:B------:R-:W-:-:S04]  /*b8e0*/  FADD R0, R181, R14 ;  /* 0x0000000eb5007221 */ /* 0x000fc80000000000 */
[----:B------:R-:W-:Y:S01]  /*b8f0*/  FADD R0, R2, R0 ;  /* 0x0000000002007221 */ /* 0x000fe20000000000 */
[----:B-1----:R-:W4:Y:S03]  /*b900*/  LDL.LU R134, [R1+0x100] ;  /* 0x0001000001867983 */ /* 0x002f260000300800 */
[----:B------:R-:W-:-:S01]  /*b910*/  FADD R4, R4, R0 ;  /* 0x0000000004047221 */ /* 0x000fc20000000000 */
        /* <DEDUP_REMOVED lines=46> */
[----:B------:R-:W-:Y:S01]  /*bc00*/  FMNMX R0, R211, R0, !PT ;  /* 0x00000000d3007209 */ /* 0x000fe20007800000 */
[----:B-1----:R-:W4:Y:S03]  /*bc10*/  LDL.LU R151, [R1+0x144] ;  /* 0x0001440001977983 */ /* 0x002f260000300800 */
[----:B------:R-:W-:Y:S01]  /*bc20*/  FMNMX R0, R214, R0, !PT ;  /* 0x00000000d6007209 */ /* 0x000fe20007800000 */
[----:B------:R1:W-:Y:S03]  /*bc30*/  STL [R1+0x25c], R230 ;  /* 0x00025ce601007387 */ /* 0x0003e60000100800 */
[----:B------:R-:W-:Y:S01]  /*bc40*/  FMNMX R0, R215, R0, !PT ;  /* 0x00000000d7007209 */ /* 0x000fe20007800000 */
[----:B-1----:R-:W4:Y:S04]  /*bc50*/  LDL.LU R230, [R1+0x150] ;  /* 0x0001500001e67983 */ /* 0x002f280000300800 */
[----:B------:R1:W-:Y:S01]  /*bc60*/  STL [R1+0x258], R233 ;  /* 0x000258e901007387 */ /* 0x0003e20000100800 */
[----:B------:R-:W-:-:S03]  /*bc70*/  FADD R8, R7, R6 ;  /* 0x0000000607087221 */ /* 0x000fc60000000000 */
[----:B-1----:R-:W4:Y:S04]  /*bc80*/  LDL.LU R233, [R1+0x154] ;  /* 0x0001540001e97983 */ /* 0x002f280000300800 */
[----:B------:R1:W-:Y:S04]  /*bc90*/  STL [R1+0x254], R235 ;  /* 0x000254eb01007387 */ /* 0x0003e80000100800 */
[----:B-1----:R-:W4:Y:S04]  /*bca0*/  LDL.LU R235, [R1+0x160] ;  /* 0x0001600001eb7983 */ /* 0x002f280000300800 */
[----:B------:R1:W-:Y:S04]  /*bcb0*/  STL [R1+0x250], R234 ;  /* 0x000250ea01007387 */ /* 0x0003e80000100800 */
[----:B------:R-:W2:Y:S04]  /*bcc0*/  SHFL.BFLY PT, R6, R0, 0x1, 0x1f ;  /* 0x0c201f0000067f89 */ /* 0x000ea800000e0000 */
[----:B-1----:R-:W4:Y:S04]  /*bcd0*/  LDL.LU R234, [R1+0x164] ;  /* 0x0001640001ea7983 */ /* 0x002f280000300800 */
[----:B------:R1:W-:Y:S04]  /*bce0*/  STL [R1+0x24c], R232 ;  /* 0x00024ce801007387 */ /* 0x0003e80000100800 */
[----:B-1----:R-:W4:Y:S04]  /*bcf0*/  LDL.LU R232, [R1+0x170] ;  /* 0x0001700001e87983 */ /* 0x002f280000300800 */
[----:B------:R1:W-:Y:S04]  /*bd00*/  STL [R1+0x248], R216 ;  /* 0x000248d801007387 */ /* 0x0003e80000100800 */
[----:B-1----:R-:W4:Y:S04]  /*bd10*/  LDL.LU R216, [R1+0x174] ;  /* 0x0001740001d87983 */ /* 0x002f280000300800 */
[----:B------:R1:W-:Y:S04]  /*bd20*/  STL [R1+0x244], R3 ;  /* 0x0002440301007387 */ /* 0x0003e80000100800 */
[----:B-1----:R-:W4:Y:S04]  /*bd30*/  LDL.LU R3, [R1+0x180] ;  /* 0x0001800001037983 */ /* 0x002f280000300800 */
[----:B------:R-:W4:Y:S04]  /*bd40*/  LDL.LU R23, [R1+0x1a4] ;  /* 0x0001a40001177983 */ /* 0x000f280000300800 */
        /* <DEDUP_REMOVED lines=15> */
[----:B------:R-:W4:Y:S01]  /*be40*/  LDL.LU R224, [R1+0x1d8] ;  /* 0x0001d80001e07983 */ /* 0x000f220000300800 */
[----:B------:R-:W-:-:S03]  /*be50*/  FADD R7, R9, R4 ;  /* 0x0000000409077221 */ /* 0x000fc60000000000 */
[----:B------:R-:W4:Y:S04]  /*be60*/  LDL.LU R223, [R1+0x1dc] ;  /* 0x0001dc0001df7983 */ /* 0x000f280000300800 */
[----:B------:R-:W4:Y:S01]  /*be70*/  LDL.LU R222, [R1+0x1e8] ;  /* 0x0001e80001de7983 */ /* 0x000f220000300800 */
[----:B--2---:R-:W-:-:S03]  /*be80*/  FMNMX R6, R0, R6, !PT ;  /* 0x0000000600067209 */ /* 0x004fc60007800000 */
[----:B------:R-:W2:Y:S01]  /*be90*/  LDL.LU R221, [R1+0x1ec] ;  /* 0x0001ec0001dd7983 */ /* 0x000ea20000300800 */
[----:B------:R-:W-:-:S03]  /*bea0*/  FMUL R0, R11, UR5 ;  /* 0x000000050b007c20 */ /* 0x000fc60008400000 */
[----:B------:R-:W2:Y:S01]  /*beb0*/  LDL.LU R220, [R1+0x1f8] ;  /* 0x0001f80001dc7983 */ /* 0x000ea20000300800 */
[----:B------:R-:W-:-:S03]  /*bec0*/  FADD R7, R8, R7 ;  /* 0x0000000708077221 */ /* 0x000fc60000000000 */
[----:B------:R-:W2:Y:S04]  /*bed0*/  LDL.LU R219, [R1+0x1fc] ;  /* 0x0001fc0001db7983 */ /* 0x000ea80000300800 */
[----:B------:R-:W2:Y:S04]  /*bee0*/  LDL.LU R213, [R1+0x1a0] ;  /* 0x0001a00001d57983 */ /* 0x000ea80000300800 */
[----:B------:R-:W2:Y:S04]  /*bef0*/  LDL.LU R9, [R1+0x194] ;  /* 0x0001940001097983 */ /* 0x000ea80000300800 */
[----:B------:R-:W2:Y:S04]  /*bf00*/  LDL.LU R11, [R1+0x190] ;  /* 0x00019000010b7983 */ /* 0x000ea80000300800 */
[----:B------:R-:W2:Y:S04]  /*bf10*/  LDL.LU R8, [R1+0x184] ;  /* 0x0001840001087983 */ /* 0x000ea80000300800 */
[----:B------:R-:W1:Y:S01]  /*bf20*/  SHFL.BFLY PT, R2, R6, 0x2, 0x1f ;  /* 0x0c401f0006027f89 */ /* 0x000e6200000e0000 */
[----:B------:R-:W-:-:S13]  /*bf30*/  FSETP.GEU.AND P3, PT, R0, -126, PT ;  /* 0xc2fc00000000780b */ /* 0x000fda0003f6e000 */
[----:B------:R-:W-:-:S06]  /*bf40*/  @!P3 FMUL R0, R0, 0.5 ;  /* 0x3f0000000000b820 */ /* 0x000fcc0000400000 */
[----:B------:R-:W3:Y:S01]  /*bf50*/  MUFU.EX2 R0, R0 ;  /* 0x0000000000007308 */ /* 0x000ee20000000800 */
[----:B-1----:R-:W-:-:S04]  /*bf60*/  FMNMX R6, R6, R2, !PT ;  /* 0x0000000206067209 */ /* 0x002fc80007800000 */
[----:B------:R-:W-:-:S04]  /*bf70*/  FSETP.NEU.AND P4, PT, R6, -INF , PT ;  /* 0xff8000000600780b */ /* 0x000fc80003f8d000 */
[----:B------:R-:W-:-:S05]  /*bf80*/  FSEL R4, R6, RZ, P4 ;  /* 0x000000ff06047208 */ /* 0x000fca0002000000 */
[----:B------:R-:W-:-:S04]  /*bf90*/  FMUL R2, R4, UR5 ;  /* 0x0000000504027c20 */ /* 0x000fc80008400000 */
[--C-:B------:R-:W-:Y:S01]  /*bfa0*/  FFMA R158, R158, UR5, -R2.reuse ;  /* 0x000000059e9e7c23 */ /* 0x100fe20008000802 */
[----:B------:R-:W-:-:S01]  /*bfb0*/  FFMA R154, R154, UR5, -R2 ;  /* 0x000000059a9a7c23 */ /* 0x000fc20008000802 */
[----:B---3--:R-:W-:Y:S01]  /*bfc0*/  @!P3 FMUL R0, R0, R0 ;  /* 0x000000000000b220 */ /* 0x008fe20000400000 */
[----:B------:R-:W-:-:S01]  /*bfd0*/  FFMA R155, R155, UR5, -R2 ;  /* 0x000000059b9b7c23 */ /* 0x000fc20008000802 */
[----:B------:R-:W-:Y:S01]  /*bfe0*/  FFMA R159, R159, UR5, -R2 ;  /* 0x000000059f9f7c23 */ /* 0x000fe20008000802 */
[----:B------:R-:W-:Y:S02]  /*bff0*/  FSETP.GEU.AND P3, PT, R158, -126, PT ;  /* 0xc2fc00009e00780b */ /* 0x000fe40003f6e000 */
[----:B------:R-:W-:Y:S02]  /*c000*/  FSETP.GEU.AND P5, PT, R154, -126, PT ;  /* 0xc2fc00009a00780b */ /* 0x000fe40003fae000 */
[----:B------:R-:W-:Y:S02]  /*c010*/  FSETP.GEU.AND P6, PT, R155, -126, PT ;  /* 0xc2fc00009b00780b */ /* 0x000fe40003fce000 */
[----:B------:R-:W-:-:S07]  /*c020*/  FSETP.GEU.AND P4, PT, R159, -126, PT ;  /* 0xc2fc00009f00780b */ /* 0x000fce0003f8e000 */
[----:B------:R-:W-:Y:S02]  /*c030*/  @!P3 FMUL R158, R158, 0.5 ;  /* 0x3f0000009e9eb820 */ /* 0x000fe40000400000 */
[----:B------:R-:W-:Y:S02]  /*c040*/  @!P5 FMUL R154, R154, 0.5 ;  /* 0x3f0000009a9ad820 */ /* 0x000fe40000400000 */
[----:B------:R-:W-:Y:S02]  /*c050*/  @!P6 FMUL R155, R155, 0.5 ;  /* 0x3f0000009b9be820 */ /* 0x000fe40000400000 */
[----:B------:R-:W-:Y:S01]  /*c060*/  @!P4 FMUL R159, R159, 0.5 ;  /* 0x3f0000009f9fc820 */ /* 0x000fe20000400000 */
[----:B------:R-:W1:Y:S08]  /*c070*/  MUFU.EX2 R158, R158 ;  /* 0x0000009e009e7308 */ /* 0x000e700000000800 */
[----:B------:R-:W3:Y:S08]  /*c080*/  MUFU.EX2 R154, R154 ;  /* 0x0000009a009a7308 */ /* 0x000ef00000000800 */
[----:B------:R-:W3:Y:S08]  /*c090*/  MUFU.EX2 R155, R155 ;  /* 0x0000009b009b7308 */ /* 0x000ef00000000800 */
[----:B------:R-:W3:Y:S01]  /*c0a0*/  MUFU.EX2 R159, R159 ;  /* 0x0000009f009f7308 */ /* 0x000ee20000000800 */
[----:B------:R-:W-:-:S01]  /*c0b0*/  FFMA R166, R166, UR5, -R2 ;  /* 0x00000005a6a67c23 */ /* 0x000fc20008000802 */
[--C-:B------:R-:W-:Y:S01]  /*c0c0*/  FFMA R162, R162, UR5, -R2.reuse ;  /* 0x00000005a2a27c23 */ /* 0x100fe20008000802 */
[----:B-1----:R-:W-:Y:S01]  /*c0d0*/  @!P3 FMUL R158, R158, R158 ;  /* 0x0000009e9e9eb220 */ /* 0x002fe20000400000 */
[--C-:B------:R-:W-:Y:S01]  /*c0e0*/  FFMA R163, R163, UR5, -R2.reuse ;  /* 0x00000005a3a37c23 */ /* 0x100fe20008000802 */
[----:B------:R-:W-:-:S01]  /*c0f0*/  FFMA R167, R167, UR5, -R2 ;  /* 0x00000005a7a77c23 */ /* 0x000fc20008000802 */
[----:B------:R-:W-:Y:S01]  /*c100*/  FSETP.GEU.AND P3, PT, R166, -126, PT ;  /* 0xc2fc0000a600780b */ /* 0x000fe20003f6e000 */
[----:B---3--:R-:W-:Y:S01]  /*c110*/  @!P5 FMUL R154, R154, R154 ;  /* 0x0000009a9a9ad220 */ /* 0x008fe20000400000 */
[----:B------:R-:W-:Y:S01]  /*c120*/  FSETP.GEU.AND P5, PT, R162, -126, PT ;  /* 0xc2fc0000a200780b */ /* 0x000fe20003fae000 */
[----:B------:R-:W-:Y:S01]  /*c130*/  @!P6 FMUL R155, R155, R155 ;  /* 0x0000009b9b9be220 */ /* 0x000fe20000400000 */
[----:B------:R-:W-:Y:S01]  /*c140*/  FSETP.GEU.AND P6, PT, R163, -126, PT ;  /* 0xc2fc0000a300780b */ /* 0x000fe20003fce000 */
[----:B------:R-:W-:Y:S01]  /*c150*/  @!P4 FMUL R159, R159, R159 ;  /* 0x0000009f9f9fc220 */ /* 0x000fe20000400000 */
[----:B------:R-:W-:-:S07]  /*c160*/  FSETP.GEU.AND P4, PT, R167, -126, PT ;  /* 0xc2fc0000a700780b */ /* 0x000fce0003f8e000 */
[----:B------:R-:W-:Y:S02]  /*c170*/  @!P3 FMUL R166, R166, 0.5 ;  /* 0x3f000000a6a6b820 */ /* 0x000fe40000400000 */
[----:B------:R-:W-:Y:S02]  /*c180*/  @!P5 FMUL R162, R162, 0.5 ;  /* 0x3f000000a2a2d820 */ /* 0x000fe40000400000 */
[----:B------:R-:W-:Y:S02]  /*c190*/  @!P6 FMUL R163, R163, 0.5 ;  /* 0x3f000000a3a3e820 */ /* 0x000fe40000400000 */
[----:B------:R-:W1:Y:S01]  /*c1a0*/  MUFU.EX2 R166, R166 ;  /* 0x000000a600a67308 */ /* 0x000e620000000800 */
[----:B------:R-:W-:-:S07]  /*c1b0*/  @!P4 FMUL R167, R167, 0.5 ;  /* 0x3f000000a7a7c820 */ /* 0x000fce0000400000 */
[----:B------:R-:W3:Y:S01]  /*c1c0*/  MUFU.EX2 R162, R162 ;  /* 0x000000a200a27308 */ /* 0x000ee20000000800 */
[----:B------:R-:W-:-:S07]  /*c1d0*/  FMUL R70, R70, R0 ;  /* 0x0000000046467220 */ /* 0x000fce0000400000 */
[----:B------:R-:W3:Y:S08]  /*c1e0*/  MUFU.EX2 R163, R163 ;  /* 0x000000a300a37308 */ /* 0x000ef00000000800 */
[----:B------:R-:W3:Y:S01]  /*c1f0*/  MUFU.EX2 R167, R167 ;  /* 0x000000a700a77308 */ /* 0x000ee20000000800 */
[----:B------:R-:W-:-:S01]  /*c200*/  FFMA R174, R174, UR5, -R2 ;  /* 0x00000005aeae7c23 */ /* 0x000fc20008000802 */
[----:B------:R-:W-:Y:S01]  /*c210*/  FMUL R71, R71, R0 ;  /* 0x0000000047477220 */ /* 0x000fe20000400000 */
[----:B------:R-:W-:-:S01]  /*c220*/  FFMA R170, R170, UR5, -R2 ;  /* 0x00000005aaaa7c23 */ /* 0x000fc20008000802 */
[----:B------:R-:W-:Y:S01]  /*c230*/  FMUL R74, R74, R0 ;  /* 0x000000004a4a7220 */ /* 0x000fe20000400000 */
[----:B------:R3:W-:Y:S01]  /*c240*/  STL [R1], R70 ;  /* 0x0000004601007387 */ /* 0x0007e20000100800 */
[----:B-1----:R-:W-:Y:S01]  /*c250*/  @!P3 FMUL R166, R166, R166 ;  /* 0x000000a6a6a6b220 */ /* 0x002fe20000400000 */
[----:B------:R-:W-:Y:S01]  /*c260*/  FMUL R75, R75, R0 ;  /* 0x000000004b4b7220 */ /* 0x000fe20000400000 */
[----:B------:R-:W-:-:S01]  /*c270*/  FFMA R171, R171, UR5, -R2 ;  /* 0x00000005abab7c23 */ /* 0x000fc20008000802 */
[----:B------:R-:W-:Y:S01]  /*c280*/  FSETP.GEU.AND P3, PT, R174, -126, PT ;  /* 0xc2fc0000ae00780b */ /* 0x000fe20003f6e000 */
[----:B------:R-:W-:-:S01]  /*c290*/  FFMA R175, R175, UR5, -R2 ;  /* 0x00000005afaf7c23 */ /* 0x000fc20008000802 */
[----:B---3--:R-:W-:Y:S01]  /*c2a0*/  @!P5 FMUL R162, R162, R162 ;  /* 0x000000a2a2a2d220 */ /* 0x008fe20000400000 */
[-C--:B------:R-:W-:Y:S01]  /*c2b0*/  FMUL R78, R78, R0.reuse ;  /* 0x000000004e4e7220 */ /* 0x080fe20000400000 */
[----:B------:R-:W-:Y:S01]  /*c2c0*/  FSETP.GEU.AND P5, PT, R170, -126, PT ;  /* 0xc2fc0000aa00780b */ /* 0x000fe20003fae000 */
[----:B------:R-:W3:Y:S01]  /*c2d0*/  LDL.LU R70, [R1+0x304] ;  /* 0x0003040001467983 */ /* 0x000ee20000300800 */
[----:B------:R-:W-:-:S03]  /*c2e0*/  FMUL R79, R79, R0 ;  /* 0x000000004f4f7220 */ /* 0x000fc60000400000 */
[----:B------:R1:W-:Y:S01]  /*c2f0*/  STL [R1+0x4], R71 ;  /* 0x0000044701007387 */ /* 0x0003e20000100800 */
[----:B------:R-:W-:Y:S01]  /*c300*/  @!P6 FMUL R163, R163, R163 ;  /* 0x000000a3a3a3e220 */ /* 0x000fe20000400000 */
[----:B------:R-:W-:Y:S01]  /*c310*/  @!P4 FMUL R167, R167, R167 ;  /* 0x000000a7a7a7c220 */ /* 0x000fe20000400000 */
[----:B------:R-:W-:Y:S01]  /*c320*/  FSETP.GEU.AND P6, PT, R171, -126, PT ;  /* 0xc2fc0000ab00780b */ /* 0x000fe20003fce000 */
[-C--:B------:R-:W-:Y:S01]  /*c330*/  FMUL R82, R82, R0.reuse ;  /* 0x0000000052527220 */ /* 0x080fe20000400000 */
[----:B------:R-:W-:Y:S01]  /*c340*/  FSETP.GEU.AND P4, PT, R175, -126, PT ;  /* 0xc2fc0000af00780b */ /* 0x000fe20003f8e000 */
[----:B-1----:R-:W3:Y:S04]  /*c350*/  LDL.LU R71, [R1+0x300] ;  /* 0x0003000001477983 */ /* 0x002ee80000300800 */
[----:B------:R1:W-:Y:S01]  /*c360*/  STL [R1+0x10], R74 ;  /* 0x0000104a01007387 */ /* 0x0003e20000100800 */
[-C--:B------:R-:W-:Y:S01]  /*c370*/  FMUL R83, R83, R0.reuse ;  /* 0x0000000053537220 */ /* 0x080fe20000400000 */
[----:B------:R-:W-:-:S02]  /*c380*/  FMUL R86, R86, R0 ;  /* 0x0000000056567220 */ /* 0x000fc40000400000 */
[----:B-1----:R-:W3:Y:S04]  /*c390*/  LDL.LU R74, [R1+0x2fc] ;  /* 0x0002fc00014a7983 */ /* 0x002ee80000300800 */
[----:B------:R1:W-:Y:S01]  /*c3a0*/  STL [R1+0x14], R75 ;  /* 0x0000144b01007387 */ /* 0x0003e20000100800 */
[-C--:B------:R-:W-:Y:S01]  /*c3b0*/  FMUL R87, R87, R0.reuse ;  /* 0x0000000057577220 */ /* 0x080fe20000400000 */
[----:B------:R-:W-:Y:S02]  /*c3c0*/  @!P3 FMUL R174, R174, 0.5 ;  /* 0x3f000000aeaeb820 */ /* 0x000fe40000400000 */
[----:B-1----:R-:W3:Y:S04]  /*c3d0*/  LDL.LU R75, [R1+0x2f8] ;  /* 0x0002f800014b7983 */ /* 0x002ee80000300800 */
[----:B------:R1:W-:Y:S01]  /*c3e0*/  STL [R1+0x20], R78 ;  /* 0x0000204e01007387 */ /* 0x0003e20000100800 */
[----:B------:R-:W-:Y:S01]  /*c3f0*/  FMUL R90, R90, R0 ;  /* 0x000000005a5a7220 */ /* 0x000fe20000400000 */
[----:B------:R-:W-:-:S02]  /*c400*/  @!P5 FMUL R170, R170, 0.5 ;  /* 0x3f000000aaaad820 */ /* 0x000fc40000400000 */
[----:B-1----:R-:W3:Y:S04]  /*c410*/  LDL.LU R78, [R1+0x2f4] ;  /* 0x0002f400014e7983 */ /* 0x002ee80000300800 */
[----:B------:R1:W-:Y:S01]  /*c420*/  STL [R1+0x24], R79 ;  /* 0x0000244f01007387 */ /* 0x0003e20000100800 */
[-C--:B------:R-:W-:Y:S01]  /*c430*/  FMUL R91, R91, R0.reuse ;  /* 0x000000005b5b7220 */ /* 0x080fe20000400000 */
[-C--:B------:R-:W-:Y:S02]  /*c440*/  FMUL R94, R94, R0.reuse ;  /* 0x000000005e5e7220 */ /* 0x080fe40000400000 */
[----:B-1----:R-:W3:Y:S04]  /*c450*/  LDL.LU R79, [R1+0x2f0] ;  /* 0x0002f000014f7983 */ /* 0x002ee80000300800 */
[----:B------:R1:W-:Y:S01]  /*c460*/  STL [R1+0x30], R82 ;  /* 0x0000305201007387 */ /* 0x0003e20000100800 */
[----:B------:R-:W-:Y:S01]  /*c470*/  @!P6 FMUL R171, R171, 0.5 ;  /* 0x3f000000ababe820 */ /* 0x000fe20000400000 */
[----:B------:R-:W-:Y:S01]  /*c480*/  @!P4 FMUL R175, R175, 0.5 ;  /* 0x3f000000afafc820 */ /* 0x000fe20000400000 */
[----:B------:R-:W4:Y:S01]  /*c490*/  MUFU.EX2 R174, R174 ;  /* 0x000000ae00ae7308 */ /* 0x000f220000000800 */
[----:B-1----:R-:W3:Y:S04]  /*c4a0*/  LDL.LU R82, [R1+0x2ec] ;  /* 0x0002ec0001527983 */ /* 0x002ee80000300800 */
[----:B------:R1:W-:Y:S01]  /*c4b0*/  STL [R1+0x34], R83 ;  /* 0x0000345301007387 */ /* 0x0003e20000100800 */
[----:B------:R-:W-:-:S02]  /*c4c0*/  FMUL R95, R95, R0 ;  /* 0x000000005f5f7220 */ /* 0x000fc40000400000 */
[----:B------:R-:W4:Y:S01]  /*c4d0*/  MUFU.EX2 R170, R170 ;  /* 0x000000aa00aa7308 */ /* 0x000f220000000800 */
[----:B-1----:R-:W3:Y:S04]  /*c4e0*/  LDL.LU R83, [R1+0x2e8] ;  /* 0x0002e80001537983 */ /* 0x002ee80000300800 */
[----:B------:R1:W-:Y:S01]  /*c4f0*/  STL [R1+0x40], R86 ;  /* 0x0000405601007387 */ /* 0x0003e20000100800 */
[-C--:B------:R-:W-:Y:S01]  /*c500*/  FMUL R98, R98, R0.reuse ;  /* 0x0000000062627220 */ /* 0x080fe20000400000 */
[-C--:B------:R-:W-:Y:S02]  /*c510*/  FMUL R99, R99, R0.reuse ;  /* 0x0000000063637220 */ /* 0x080fe40000400000 */
[----:B-1----:R-:W3:Y:S04]  /*c520*/  LDL.LU R86, [R1+0x2e4] ;  /* 0x0002e40001567983 */ /* 0x002ee80000300800 */
[----:B------:R1:W-:Y:S01]  /*c530*/  STL [R1+0x44], R87 ;  /* 0x0000445701007387 */ /* 0x0003e20000100800 */
[----:B------:R-:W2:Y:S01]  /*c540*/  MUFU.EX2 R171, R171 ;  /* 0x000000ab00ab7308 */ /* 0x000ea20000000800 */
[----:B------:R-:W-:-:S02]  /*c550*/  FMUL R102, R102, R0 ;  /* 0x0000000066667220 */ /* 0x000fc40000400000 */
[----:B-1----:R-:W3:Y:S04]  /*c560*/  LDL.LU R87, [R1+0x2e0] ;  /* 0x0002e00001577983 */ /* 0x002ee80000300800 */
[----:B------:R1:W-:Y:S01]  /*c570*/  STL [R1+0x50], R90 ;  /* 0x0000505a01007387 */ /* 0x0003e20000100800 */
[----:B------:R-:W2:Y:S01]  /*c580*/  MUFU.EX2 R175, R175 ;  /* 0x000000af00af7308 */ /* 0x000ea20000000800 */
[-C--:B------:R-:W-:Y:S02]  /*c590*/  FMUL R103, R103, R0.reuse ;  /* 0x0000000067677220 */ /* 0x080fe40000400000 */
[----:B-1----:R-:W3:Y:S04]  /*c5a0*/  LDL.LU R90, [R1+0x2dc] ;  /* 0x0002dc00015a7983 */ /* 0x002ee80000300800 */
[----:B------:R1:W-:Y:S01]  /*c5b0*/  STL [R1+0x54], R91 ;  /* 0x0000545b01007387 */ /* 0x0003e20000100800 */
[----:B------:R-:W-:-:S03]  /*c5c0*/  FMUL R106, R106, R0 ;  /* 0x000000006a6a7220 */ /* 0x000fc60000400000 */
[----:B-1----:R-:W3:Y:S04]  /*c5d0*/  LDL.LU R91, [R1+0x2d8] ;  /* 0x0002d800015b7983 */ /* 0x002ee80000300800 */
[----:B------:R1:W-:Y:S01]  /*c5e0*/  STL [R1+0x60], R94 ;  /* 0x0000605e01007387 */ /* 0x0003e20000100800 */
[-C--:B------:R-:W-:Y:S01]  /*c5f0*/  FMUL R107, R107, R0.reuse ;  /* 0x000000006b6b7220 */ /* 0x080fe20000400000 */
[--C-:B------:R-:W-:Y:S02]  /*c600*/  FFMA R182, R182, UR5, -R2.reuse ;  /* 0x00000005b6b67c23 */ /* 0x100fe40008000802 */
[----:B-1----:R-:W3:Y:S04]  /*c610*/  LDL.LU R94, [R1+0x2d4] ;  /* 0x0002d400015e7983 */ /* 0x002ee80000300800 */
[----:B------:R1:W-:Y:S01]  /*c620*/  STL [R1+0x64], R95 ;  /* 0x0000645f01007387 */ /* 0x0003e20000100800 */
[----:B------:R-:W-:Y:S01]  /*c630*/  FMUL R110, R110, R0 ;  /* 0x000000006e6e7220 */ /* 0x000fe20000400000 */
[----:B------:R-:W-:-:S02]  /*c640*/  FFMA R178, R178, UR5, -R2 ;  /* 0x00000005b2b27c23 */ /* 0x000fc40008000802 */
[----:B-1----:R-:W3:Y:S04]  /*c650*/  LDL.LU R95, [R1+0x2d0] ;  /* 0x0002d000015f7983 */ /* 0x002ee80000300800 */
[----:B------:R1:W-:Y:S01]  /*c660*/  STL [R1+0x70], R98 ;  /* 0x0000706201007387 */ /* 0x0003e20000100800 */
[----:B------:R-:W-:Y:S01]  /*c670*/  FMUL R111, R111, R0 ;  /* 0x000000006f6f7220 */ /* 0x000fe20000400000 */
[----:B----4-:R-:W-:Y:S02]  /*c680*/  @!P3 FMUL R174, R174, R174 ;  /* 0x000000aeaeaeb220 */ /* 0x010fe40000400000 */
[----:B-1----:R-:W4:Y:S04]  /*c690*/  LDL.LU R98, [R1+0x2cc] ;  /* 0x0002cc0001627983 */ /* 0x002f280000300800 */
[----:B------:R1:W-:Y:S01]  /*c6a0*/  STL [R1+0x74], R99 ;  /* 0x0000746301007387 */ /* 0x0003e20000100800 */
[----:B------:R-:W-:-:S01]  /*c6b0*/  FFMA R179, R179, UR5, -R2 ;  /* 0x00000005b3b37c23 */ /* 0x000fc20008000802 */
[----:B------:R-:W-:Y:S01]  /*c6c0*/  FSETP.GEU.AND P3, PT, R182, -126, PT ;  /* 0xc2fc0000b600780b */ /* 0x000fe20003f6e000 */
[----:B------:R-:W-:-:S01]  /*c6d0*/  FFMA R186, R186, UR5, -R2 ;  /* 0x00000005baba7c23 */ /* 0x000fc20008000802 */
[----:B-1----:R-:W4:Y:S04]  /*c6e0*/  LDL.LU R99, [R1+0x2c8] ;  /* 0x0002c80001637983 */ /* 0x002f280000300800 */
[----:B------:R1:W-:Y:S01]  /*c6f0*/  STL [R1+0x80], R102 ;  /* 0x0000806601007387 */ /* 0x0003e20000100800 */
[----:B------:R-:W-:Y:S01]  /*c700*/  FMUL R114, R114, R0 ;  /* 0x0000000072727220 */ /* 0x000fe20000400000 */
[----:B------:R-:W-:Y:S01]  /*c710*/  @!P5 FMUL R170, R170, R170 ;  /* 0x000000aaaaaad220 */ /* 0x000fe20000400000 */
[----:B------:R-:W-:Y:S01]  /*c720*/  FSETP.GEU.AND P5, PT, R178, -126, PT ;  /* 0xc2fc0000b200780b */ /* 0x000fe20003fae000 */
[----:B-1----:R-:W4:Y:S04]  /*c730*/  LDL.LU R102, [R1+0x2c4] ;  /* 0x0002c40001667983 */ /* 0x002f280000300800 */
[----:B------:R1:W-:Y:S01]  /*c740*/  STL [R1+0x84], R103 ;  /* 0x0000846701007387 */ /* 0x0003e20000100800 */
[-C--:B------:R-:W-:Y:S01]  /*c750*/  FMUL R115, R115, R0.reuse ;  /* 0x0000000073737220 */ /* 0x080fe20000400000 */
[----:B--2---:R-:W-:Y:S01]  /*c760*/  @!P6 FMUL R171, R171, R171 ;  /* 0x000000abababe220 */ /* 0x004fe20000400000 */
[----:B------:R-:W-:Y:S01]  /*c770*/  @!P4 FMUL R175, R175, R175 ;  /* 0x000000afafafc220 */ /* 0x000fe20000400000 */
[----:B-1----:R-:W2:Y:S04]  /*c780*/  LDL.LU R103, [R1+0x2c0] ;  /* 0x0002c00001677983 */ /* 0x002ea80000300800 */
[----:B------:R1:W-:Y:S01]  /*c790*/  STL [R1+0x90], R106 ;  /* 0x0000906a01007387 */ /* 0x0003e20000100800 */
[----:B------:R-:W-:Y:S01]  /*c7a0*/  FMUL R118, R118, R0 ;  /* 0x0000000076767220 */ /* 0x000fe20000400000 */
[----:B------:R-:W-:-:S02]  /*c7b0*/  FSETP.GEU.AND P6, PT, R179, -126, PT ;  /* 0xc2fc0000b300780b */ /* 0x000fc40003fce000 */
[----:B------:R-:W-:Y:S01]  /*c7c0*/  FSETP.GEU.AND P4, PT, R186, -126, PT ;  /* 0xc2fc0000ba00780b */ /* 0x000fe20003f8e000 */
[----:B-1----:R-:W2:Y:S04]  /*c7d0*/  LDL.LU R106, [R1+0x2bc] ;  /* 0x0002bc00016a7983 */ /* 0x002ea80000300800 */
[----:B------:R1:W-:Y:S01]  /*c7e0*/  STL [R1+0x94], R107 ;  /* 0x0000946b01007387 */ /* 0x0003e20000100800 */
[-C--:B------:R-:W-:Y:S01]  /*c7f0*/  FMUL R119, R119, R0.reuse ;  /* 0x0000000077777220 */ /* 0x080fe20000400000 */
[-C--:B------:R-:W-:Y:S02]  /*c800*/  FMUL R122, R122, R0.reuse ;  /* 0x000000007a7a7220 */ /* 0x080fe40000400000 */
[----:B-1----:R-:W2:Y:S04]  /*c810*/  LDL.LU R107, [R1+0x2b8] ;  /* 0x0002b800016b7983 */ /* 0x002ea80000300800 */
[----:B------:R1:W-:Y:S01]  /*c820*/  STL [R1+0xa0], R110 ;  /* 0x0000a06e01007387 */ /* 0x0003e20000100800 */
[----:B------:R-:W-:-:S03]  /*c830*/  FMUL R123, R123, R0 ;  /* 0x000000007b7b7220 */ /* 0x000fc60000400000 */
[----:B-1----:R-:W2:Y:S04]  /*c840*/  LDL.LU R110, [R1+0x2b4] ;  /* 0x0002b400016e7983 */ /* 0x002ea80000300800 */
[----:B------:R1:W-:Y:S01]  /*c850*/  STL [R1+0xa4], R111 ;  /* 0x0000a46f01007387 */ /* 0x0003e20000100800 */
[-C--:B------:R-:W-:Y:S01]  /*c860*/  FMUL R126, R126, R0.reuse ;  /* 0x000000007e7e7220 */ /* 0x080fe20000400000 */
[----:B------:R-:W-:Y:S02]  /*c870*/  @!P3 FMUL R182, R182, 0.5 ;  /* 0x3f000000b6b6b820 */ /* 0x000fe40000400000 */
[----:B-1----:R-:W2:Y:S04]  /*c880*/  LDL.LU R111, [R1+0x2b0] ;  /* 0x0002b000016f7983 */ /* 0x002ea80000300800 */
[----:B------:R1:W-:Y:S01]  /*c890*/  STL [R1+0xb0], R114 ;  /* 0x0000b07201007387 */ /* 0x0003e20000100800 */
[----:B------:R-:W-:Y:S01]  /*c8a0*/  FMUL R127, R127, R0 ;  /* 0x000000007f7f7220 */ /* 0x000fe20000400000 */
[----:B------:R-:W-:-:S02]  /*c8b0*/  @!P5 FMUL R178, R178, 0.5 ;  /* 0x3f000000b2b2d820 */ /* 0x000fc40000400000 */
[----:B-1----:R-:W2:Y:S04]  /*c8c0*/  LDL.LU R114, [R1+0x2ac] ;  /* 0x0002ac0001727983 */ /* 0x002ea80000300800 */
[----:B------:R1:W-:Y:S01]  /*c8d0*/  STL [R1+0xb4], R115 ;  /* 0x0000b47301007387 */ /* 0x0003e20000100800 */
[----:B------:R-:W-:-:S03]  /*c8e0*/  FMUL R130, R130, R0 ;  /* 0x0000000082827220 */ /* 0x000fc60000400000 */
[----:B-1----:R-:W2:Y:S04]  /*c8f0*/  LDL.LU R115, [R1+0x2a8] ;  /* 0x0002a80001737983 */ /* 0x002ea80000300800 */
[----:B------:R1:W-:Y:S01]  /*c900*/  STL [R1+0xc0], R118 ;  /* 0x0000c07601007387 */ /* 0x0003e20000100800 */
[----:B------:R-:W-:Y:S01]  /*c910*/  @!P6 FMUL R179, R179, 0.5 ;  /* 0x3f000000b3b3e820 */ /* 0x000fe20000400000 */
[----:B------:R-:W-:Y:S02]  /*c920*/  @!P4 FMUL R186, R186, 0.5 ;  /* 0x3f000000babac820 */ /* 0x000fe40000400000 */
[----:B-1----:R-:W2:Y:S04]  /*c930*/  LDL.LU R118, [R1+0x2a4] ;  /* 0x0002a40001767983 */ /* 0x002ea80000300800 */
[----:B------:R1:W-:Y:S01]  /*c940*/  STL [R1+0xc4], R119 ;  /* 0x0000c47701007387 */ /* 0x0003e20000100800 */
[-C--:B------:R-:W-:Y:S01]  /*c950*/  FMUL R131, R131, R0.reuse ;  /* 0x0000000083837220 */ /* 0x080fe20000400000 */
[----:B------:R-:W1:Y:S02]  /*c960*/  MUFU.EX2 R182, R182 ;  /* 0x000000b600b67308 */ /* 0x000e640000000800 */
[----:B-1----:R-:W2:Y:S04]  /*c970*/  LDL.LU R119, [R1+0x2a0] ;  /* 0x0002a00001777983 */ /* 0x002ea80000300800 */
[----:B------:R1:W-:Y:S01]  /*c980*/  STL [R1+0xd0], R122 ;  /* 0x0000d07a01007387 */ /* 0x0003e20000100800 */
[-C--:B------:R-:W-:Y:S01]  /*c990*/  FMUL R134, R134, R0.reuse ;  /* 0x0000000086867220 */ /* 0x080fe20000400000 */
[----:B------:R-:W3:Y:S02]  /*c9a0*/  MUFU.EX2 R178, R178 ;  /* 0x000000b200b27308 */ /* 0x000ee40000000800 */
[----:B-1----:R-:W2:Y:S04]  /*c9b0*/  LDL.LU R122, [R1+0x29c] ;  /* 0x00029c00017a7983 */ /* 0x002ea80000300800 */
[----:B------:R1:W-:Y:S01]  /*c9c0*/  STL [R1+0xd4], R123 ;  /* 0x0000d47b01007387 */ /* 0x0003e20000100800 */
[-C--:B------:R-:W-:Y:S01]  /*c9d0*/  FMUL R135, R135, R0.reuse ;  /* 0x0000000087877220 */ /* 0x080fe20000400000 */
[----:B------:R-:W3:Y:S02]  /*c9e0*/  MUFU.EX2 R179, R179 ;  /* 0x000000b300b37308 */ /* 0x000ee40000000800 */
[----:B-1----:R-:W2:Y:S04]  /*c9f0*/  LDL.LU R123, [R1+0x298] ;  /* 0x00029800017b7983 */ /* 0x002ea80000300800 */
[----:B------:R1:W-:Y:S02]  /*ca00*/  STL [R1+0xe0], R126 ;  /* 0x0000e07e01007387 */ /* 0x0003e40000100800 */
[----:B------:R-:W3:Y:S01]  /*ca10*/  MUFU.EX2 R186, R186 ;  /* 0x000000ba00ba7308 */ /* 0x000ee20000000800 */
[-C--:B------:R-:W-:Y:S01]  /*ca20*/  FMUL R138, R138, R0.reuse ;  /* 0x000000008a8a7220 */ /* 0x080fe20000400000 */
[----:B-1----:R-:W2:Y:S04]  /*ca30*/  LDL.LU R126, [R1+0x294] ;  /* 0x00029400017e7983 */ /* 0x002ea80000300800 */
[----:B------:R1:W-:Y:S01]  /*ca40*/  STL [R1+0xe4], R127 ;  /* 0x0000e47f01007387 */ /* 0x0003e20000100800 */
[-C--:B------:R-:W-:Y:S01]  /*ca50*/  FMUL R139, R139, R0.reuse ;  /* 0x000000008b8b7220 */ /* 0x080fe20000400000 */
[----:B------:R-:W-:-:S02]  /*ca60*/  FMUL R142, R142, R0 ;  /* 0x000000008e8e7220 */ /* 0x000fc40000400000 */
[----:B-1----:R-:W2:Y:S04]  /*ca70*/  LDL.LU R127, [R1+0x290] ;  /* 0x00029000017f7983 */ /* 0x002ea80000300800 */
[----:B------:R1:W-:Y:S01]  /*ca80*/  STL [R1+0xf0], R130 ;  /* 0x0000f08201007387 */ /* 0x0003e20000100800 */
[----:B------:R-:W-:-:S03]  /*ca90*/  FMUL R143, R143, R0 ;  /* 0x000000008f8f7220 */ /* 0x000fc60000400000 */
[----:B-1----:R-:W2:Y:S04]  /*caa0*/  LDL.LU R130, [R1+0x28c] ;  /* 0x00028c0001827983 */ /* 0x002ea80000300800 */
[----:B------:R1:W-:Y:S01]  /*cab0*/  STL [R1+0xf4], R131 ;  /* 0x0000f48301007387 */ /* 0x0003e20000100800 */
[----:B------:R-:W-:-:S01]  /*cac0*/  FFMA R191, R191, UR5, -R2 ;  /* 0x00000005bfbf7c23 */ /* 0x000fc20008000802 */
[----:B------:R-:W-:Y:S02]  /*cad0*/  FMUL R146, R146, R0 ;  /* 0x0000000092927220 */ /* 0x000fe40000400000 */
[----:B-1----:R-:W2:Y:S04]  /*cae0*/  LDL.LU R131, [R1+0x288] ;  /* 0x0002880001837983 */ /* 0x002ea80000300800 */
[----:B------:R1:W-:Y:S01]  /*caf0*/  STL [R1+0x100], R134 ;  /* 0x0001008601007387 */ /* 0x0003e20000100800 */
[----:B------:R-:W-:-:S01]  /*cb00*/  FFMA R187, R187, UR5, -R2 ;  /* 0x00000005bbbb7c23 */ /* 0x000fc20008000802 */
[----:B------:R-:W-:-:S02]  /*cb10*/  FMUL R147, R147, R0 ;  /* 0x0000000093937220 */ /* 0x000fc40000400000 */
[----:B-1----:R-:W2:Y:S04]  /*cb20*/  LDL.LU R134, [R1+0x284] ;  /* 0x0002840001867983 */ /* 0x002ea80000300800 */
[----:B------:R1:W-:Y:S01]  /*cb30*/  STL [R1+0x104], R135 ;  /* 0x0001048701007387 */ /* 0x0003e20000100800 */
[----:B------:R-:W-:Y:S01]  /*cb40*/  @!P3 FMUL R182, R182, R182 ;  /* 0x000000b6b6b6b220 */ /* 0x000fe20000400000 */
[----:B------:R-:W-:Y:S02]  /*cb50*/  FMUL R150, R150, R0 ;  /* 0x0000000096967220 */ /* 0x000fe40000400000 */
[----:B-1----:R-:W2:Y:S04]  /*cb60*/  LDL.LU R135, [R1+0x280] ;  /* 0x0002800001877983 */ /* 0x002ea80000300800 */
[----:B------:R1:W-:Y:S01]  /*cb70*/  STL [R1+0x110], R138 ;  /* 0x0001108a01007387 */ /* 0x0003e20000100800 */
[----:B------:R-:W-:-:S01]  /*cb80*/  FFMA R190, R190, UR5, -R2 ;  /* 0x00000005bebe7c23 */ /* 0x000fc20008000802 */
[----:B------:R-:W-:Y:S01]  /*cb90*/  FSETP.GEU.AND P3, PT, R191, -126, PT ;  /* 0xc2fc0000bf00780b */ /* 0x000fe20003f6e000 */
[----:B------:R-:W-:-:S01]  /*cba0*/  FFMA R194, R194, UR5, -R2 ;  /* 0x00000005c2c27c23 */ /* 0x000fc20008000802 */
[----:B-1----:R-:W2:Y:S04]  /*cbb0*/  LDL.LU R138, [R1+0x27c] ;  /* 0x00027c00018a7983 */ /* 0x002ea80000300800 */
[----:B------:R1:W-:Y:S01]  /*cbc0*/  STL [R1+0x114], R139 ;  /* 0x0001148b01007387 */ /* 0x0003e20000100800 */
[----:B---3--:R-:W-:Y:S01]  /*cbd0*/  @!P5 FMUL R178, R178, R178 ;  /* 0x000000b2b2b2d220 */ /* 0x008fe20000400000 */
[-C--:B------:R-:W-:Y:S01]  /*cbe0*/  FMUL R151, R151, R0.reuse ;  /* 0x0000000097977220 */ /* 0x080fe20000400000 */
[----:B------:R-:W-:Y:S01]  /*cbf0*/  FSETP.GEU.AND P5, PT, R187, -126, PT ;  /* 0xc2fc0000bb00780b */ /* 0x000fe20003fae000 */
[----:B-1----:R-:W3:Y:S04]  /*cc00*/  LDL.LU R139, [R1+0x278] ;  /* 0x00027800018b7983 */ /* 0x002ee80000300800 */
[----:B------:R1:W-:Y:S01]  /*cc10*/  STL [R1+0x120], R142 ;  /* 0x0001208e01007387 */ /* 0x0003e20000100800 */
[----:B------:R-:W-:Y:S01]  /*cc20*/  FMUL R230, R230, R0 ;  /* 0x00000000e6e67220 */ /* 0x000fe20000400000 */
[----:B------:R-:W-:Y:S01]  /*cc30*/  @!P6 FMUL R179, R179, R179 ;  /* 0x000000b3b3b3e220 */ /* 0x000fe20000400000 */
[----:B------:R-:W-:Y:S01]  /*cc40*/  @!P4 FMUL R186, R186, R186 ;  /* 0x000000bababac220 */ /* 0x000fe20000400000 */
[----:B-1----:R-:W3:Y:S04]  /*cc50*/  LDL.LU R142, [R1+0x274] ;  /* 0x00027400018e7983 */ /* 0x002ee80000300800 */
[----:B------:R1:W-:Y:S01]  /*cc60*/  STL [R1+0x124], R143 ;  /* 0x0001248f01007387 */ /* 0x0003e20000100800 */
        /* <DEDUP_REMOVED lines=9> */
[----:B------:R-:W-:-:S03]  /*cd00*/  FMUL R232, R232, R0 ;  /* 0x00000000e8e87220 */ /* 0x000fc60000400000 */
[----:B-1----:R-:W3:Y:S04]  /*cd10*/  LDL.LU R147, [R1+0x268] ;  /* 0x0002680001937983 */ /* 0x002ee80000300800 */
[----:B------:R1:W-:Y:S01]  /*cd20*/  STL [R1+0x140], R150 ;  /* 0x0001409601007387 */ /* 0x0003e20000100800 */
[----:B------:R-:W-:Y:S01]  /*cd30*/  @!P3 FMUL R191, R191, 0.5 ;  /* 0x3f000000bfbfb820 */ /* 0x000fe20000400000 */
[-C--:B------:R-:W-:Y:S02]  /*cd40*/  FMUL R216, R216, R0.reuse ;  /* 0x00000000d8d87220 */ /* 0x080fe40000400000 */
[----:B-1----:R-:W3:Y:S04]  /*cd50*/  LDL.LU R150, [R1+0x264] ;  /* 0x0002640001967983 */ /* 0x002ee80000300800 */
[----:B------:R1:W-:Y:S01]  /*cd60*/  STL [R1+0x144], R151 ;  /* 0x0001449701007387 */ /* 0x0003e20000100800 */
[----:B------:R-:W-:Y:S01]  /*cd70*/  @!P5 FMUL R187, R187, 0.5 ;  /* 0x3f000000bbbbd820 */ /* 0x000fe20000400000 */
[----:B------:R-:W-:-:S02]  /*cd80*/  FMUL R3, R3, R0 ;  /* 0x0000000003037220 */ /* 0x000fc40000400000 */
[----:B-1----:R-:W3:Y:S04]  /*cd90*/  LDL.LU R151, [R1+0x260] ;  /* 0x0002600001977983 */ /* 0x002ee80000300800 */
[----:B------:R1:W-:Y:S01]  /*cda0*/  STL [R1+0x150], R230 ;  /* 0x000150e601007387 */ /* 0x0003e20000100800 */
[-C--:B------:R-:W-:Y:S01]  /*cdb0*/  FMUL R8, R8, R0.reuse ;  /* 0x0000000008087220 */ /* 0x080fe20000400000 */
[----:B------:R-:W-:Y:S02]  /*cdc0*/  @!P6 FMUL R190, R190, 0.5 ;  /* 0x3f000000bebee820 */ /* 0x000fe40000400000 */
[----:B-1----:R-:W4:Y:S04]  /*cdd0*/  LDL.LU R230, [R1+0x25c] ;  /* 0x00025c0001e67983 */ /* 0x002f280000300800 */
[----:B------:R1:W-:Y:S01]  /*cde0*/  STL [R1+0x154], R233 ;  /* 0x000154e901007387 */ /* 0x0003e20000100800 */
[----:B------:R-:W-:Y:S01]  /*cdf0*/  @!P4 FMUL R194, R194, 0.5 ;  /* 0x3f000000c2c2c820 */ /* 0x000fe20000400000 */
[-C--:B------:R-:W-:Y:S01]  /*ce00*/  FMUL R11, R11, R0.reuse ;  /* 0x000000000b0b7220 */ /* 0x080fe20000400000 */
[----:B------:R-:W1:Y:S02]  /*ce10*/  MUFU.EX2 R191, R191 ;  /* 0x000000bf00bf7308 */ /* 0x000e640000000800 */
[----:B-1----:R-:W3:Y:S04]  /*ce20*/  LDL.LU R233, [R1+0x258] ;  /* 0x0002580001e97983 */ /* 0x002ee80000300800 */
[----:B------:R1:W-:Y:S01]  /*ce30*/  STL [R1+0x160], R235 ;  /* 0x000160eb01007387 */ /* 0x0003e20000100800 */
[-C--:B------:R-:W-:Y:S01]  /*ce40*/  FMUL R9, R9, R0.reuse ;  /* 0x0000000009097220 */ /* 0x080fe20000400000 */
[-C--:B------:R-:W-:Y:S01]  /*ce50*/  FMUL R213, R213, R0.reuse ;  /* 0x00000000d5d57220 */ /* 0x080fe20000400000 */
[----:B------:R-:W1:Y:S02]  /*ce60*/  MUFU.EX2 R187, R187 ;  /* 0x000000bb00bb7308 */ /* 0x000e640000000800 */
[----:B-1----:R1:W5:Y:S04]  /*ce70*/  LDL.LU R235, [R1+0x254] ;  /* 0x0002540001eb7983 */ /* 0x0023680000300800 */
[----:B------:R1:W-:Y:S01]  /*ce80*/  STL [R1+0x164], R234 ;  /* 0x000164ea01007387 */ /* 0x0003e20000100800 */
[-C--:B------:R-:W-:Y:S01]  /*ce90*/  FMUL R23, R23, R0.reuse ;  /* 0x0000000017177220 */ /* 0x080fe20000400000 */
[----:B------:R-:W-:-:S02]  /*cea0*/  FMUL R22, R22, R0 ;  /* 0x0000000016167220 */ /* 0x000fc40000400000 */
[----:B-1----:R1:W5:Y:S04]  /*ceb0*/  LDL.LU R234, [R1+0x250] ;  /* 0x0002500001ea7983 */ /* 0x0023680000300800 */
[----:B------:R1:W-:Y:S01]  /*cec0*/  STL [R1+0x170], R232 ;  /* 0x000170e801007387 */ /* 0x0003e20000100800 */
[-C--:B------:R-:W-:Y:S01]  /*ced0*/  FMUL R21, R21, R0.reuse ;  /* 0x0000000015157220 */ /* 0x080fe20000400000 */
[----:B------:R-:W1:Y:S01]  /*cee0*/  MUFU.EX2 R190, R190 ;  /* 0x000000be00be7308 */ /* 0x000e620000000800 */
[-C--:B------:R-:W-:Y:S01]  /*cef0*/  FMUL R20, R20, R0.reuse ;  /* 0x0000000014147220 */ /* 0x080fe20000400000 */
[----:B-1----:R1:W5:Y:S04]  /*cf00*/  LDL.LU R232, [R1+0x24c] ;  /* 0x00024c0001e87983 */ /* 0x0023680000300800 */
[----:B------:R1:W-:Y:S02]  /*cf10*/  STL [R1+0x174], R216 ;  /* 0x000174d801007387 */ /* 0x0003e40000100800 */
[----:B------:R-:W1:Y:S01]  /*cf20*/  MUFU.EX2 R194, R194 ;  /* 0x000000c200c27308 */ /* 0x000e620000000800 */
[-C--:B------:R-:W-:Y:S01]  /*cf30*/  FMUL R19, R19, R0.reuse ;  /* 0x0000000013137220 */ /* 0x080fe20000400000 */
[-C--:B------:R-:W-:Y:S01]  /*cf40*/  FMUL R18, R18, R0.reuse ;  /* 0x0000000012127220 */ /* 0x080fe20000400000 */
[----:B-1----:R1:W5:Y:S04]  /*cf50*/  LDL.LU R216, [R1+0x248] ;  /* 0x0002480001d87983 */ /* 0x0023680000300800 */
[----:B------:R1:W-:Y:S01]  /*cf60*/  STL [R1+0x180], R3 ;  /* 0x0001800301007387 */ /* 0x0003e20000100800 */
[-C--:B------:R-:W-:Y:S01]  /*cf70*/  FMUL R17, R17, R0.reuse ;  /* 0x0000000011117220 */ /* 0x080fe20000400000 */
[----:B------:R-:W-:-:S02]  /*cf80*/  FMUL R16, R16, R0 ;  /* 0x0000000010107220 */ /* 0x000fc40000400000 */
[----:B-1----:R1:W5:Y:S04]  /*cf90*/  LDL.LU R3, [R1+0x244] ;  /* 0x0002440001037983 */ /* 0x0023680000300800 */
[----:B------:R-:W-:Y:S04]  /*cfa0*/  STL [R1+0x184], R8 ;  /* 0x0001840801007387 */ /* 0x000fe80000100800 */
[----:B------:R-:W-:Y:S04]  /*cfb0*/  STL [R1+0x190], R11 ;  /* 0x0001900b01007387 */ /* 0x000fe80000100800 */
[----:B------:R-:W-:Y:S04]  /*cfc0*/  STL [R1+0x194], R9 ;  /* 0x0001940901007387 */ /* 0x000fe80000100800 */
[----:B------:R-:W-:Y:S01]  /*cfd0*/  STL [R1+0x1a0], R213 ;  /* 0x0001a0d501007387 */ /* 0x000fe20000100800 */
[----:B------:R-:W-:-:S03]  /*cfe0*/  FMUL R15, R15, R0 ;  /* 0x000000000f0f7220 */ /* 0x000fc60000400000 */
[----:B------:R-:W-:Y:S01]  /*cff0*/  STL [R1+0x1a4], R23 ;  /* 0x0001a41701007387 */ /* 0x000fe20000100800 */
[----:B------:R-:W-:-:S03]  /*d000*/  FMUL R13, R13, R0 ;  /* 0x000000000d0d7220 */ /* 0x000fc60000400000 */
[----:B------:R-:W-:Y:S01]  /*d010*/  STL [R1+0x1b0], R22 ;  /* 0x0001b01601007387 */ /* 0x000fe20000100800 */
[----:B------:R-:W-:-:S03]  /*d020*/  FFMA R231, R0, R231, R7 ;  /* 0x000000e700e77223 */ /* 0x000fc60000000007 */
[----:B------:R-:W-:Y:S01]  /*d030*/  STL [R1+0x1b4], R21 ;  /* 0x0001b41501007387 */ /* 0x000fe20000100800 */
[----:B------:R-:W-:-:S03]  /*d040*/  FFMA R7, R202, UR5, -R2 ;  /* 0x00000005ca077c23 */ /* 0x000fc60008000802 */
[----:B------:R-:W-:Y:S01]  /*d050*/  STL [R1+0x1c0], R20 ;  /* 0x0001c01401007387 */ /* 0x000fe20000100800 */
[----:B------:R-:W-:-:S03]  /*d060*/  FFMA R195, R195, UR5, -R2 ;  /* 0x00000005c3c37c23 */ /* 0x000fc60008000802 */
[----:B------:R-:W-:Y:S04]  /*d070*/  STL [R1+0x1c4], R19 ;  /* 0x0001c41301007387 */ /* 0x000fe80000100800 */
[----:B------:R-:W-:Y:S01]  /*d080*/  STL [R1+0x1d0], R18 ;  /* 0x0001d01201007387 */ /* 0x000fe20000100800 */
[----:B------:R-:W-:-:S03]  /*d090*/  @!P3 FMUL R191, R191, R191 ;  /* 0x000000bfbfbfb220 */ /* 0x000fc60000400000 */
[----:B------:R-:W-:Y:S01]  /*d0a0*/  STL [R1+0x1d4], R17 ;  /* 0x0001d41101007387 */ /* 0x000fe20000100800 */
[----:B------:R-:W-:-:S03]  /*d0b0*/  FFMA R198, R198, UR5, -R2 ;  /* 0x00000005c6c67c23 */ /* 0x000fc60008000802 */
[----:B------:R-:W-:Y:S01]  /*d0c0*/  STL [R1+0x1e0], R16 ;  /* 0x0001e01001007387 */ /* 0x000fe20000100800 */
[----:B------:R-:W-:-:S03]  /*d0d0*/  FSETP.GEU.AND P3, PT, R7, -126, PT ;  /* 0xc2fc00000700780b */ /* 0x000fc60003f6e000 */
[----:B------:R-:W-:Y:S01]  /*d0e0*/  STL [R1+0x1e4], R15 ;  /* 0x0001e40f01007387 */ /* 0x000fe20000100800 */
[----:B------:R-:W-:-:S03]  /*d0f0*/  @!P5 FMUL R187, R187, R187 ;  /* 0x000000bbbbbbd220 */ /* 0x000fc60000400000 */
[----:B------:R1:W-:Y:S01]  /*d100*/  STL [R1+0x1f0], R13 ;  /* 0x0001f00d01007387 */ /* 0x0003e20000100800 */
[----:B------:R-:W-:Y:S01]  /*d110*/  FSETP.GEU.AND P5, PT, R195, -126, PT ;  /* 0xc2fc0000c300780b */ /* 0x000fe20003fae000 */
[----:B------:R-:W-:Y:S01]  /*d120*/  @!P6 FMUL R190, R190, R190 ;  /* 0x000000bebebee220 */ /* 0x000fe20000400000 */
[----:B------:R-:W-:Y:S01]  /*d130*/  @!P4 FMUL R194, R194, R194 ;  /* 0x000000c2c2c2c220 */ /* 0x000fe20000400000 */
[----:B------:R-:W-:Y:S01]  /*d140*/  FSETP.GEU.AND P6, PT, R198, -126, PT ;  /* 0xc2fc0000c600780b */ /* 0x000fe20003fce000 */
[----:B-1----:R-:W-:-:S05]  /*d150*/  FFMA R13, R203, UR5, -R2 ;  /* 0x00000005cb0d7c23 */ /* 0x002fca0008000802 */
[----:B------:R-:W-:Y:S01]  /*d160*/  FSETP.GEU.AND P4, PT, R13, -126, PT ;  /* 0xc2fc00000d00780b */ /* 0x000fe20003f8e000 */
[----:B------:R-:W-:-:S03]  /*d170*/  @!P3 FMUL R7, R7, 0.5 ;  /* 0x3f0000000707b820 */ /* 0x000fc60000400000 */
[----:B------:R-:W-:-:S03]  /*d180*/  @!P5 FMUL R195, R195, 0.5 ;  /* 0x3f000000c3c3d820 */ /* 0x000fc60000400000 */
[----:B------:R-:W-:Y:S01]  /*d190*/  @!P6 FMUL R198, R198, 0.5 ;  /* 0x3f000000c6c6e820 */ /* 0x000fe20000400000 */
[----:B------:R-:W1:Y:S05]  /*d1a0*/  MUFU.EX2 R7, R7 ;  /* 0x0000000700077308 */ /* 0x000e6a0000000800 */
[----:B------:R-:W-:-:S03]  /*d1b0*/  @!P4 FMUL R13, R13, 0.5 ;  /* 0x3f0000000d0dc820 */ /* 0x000fc60000400000 */
[----:B------:R-:W2:Y:S01]  /*d1c0*/  MUFU.EX2 R195, R195 ;  /* 0x000000c300c37308 */ /* 0x000ea20000000800 */
[----:B------:R-:W-:-:S07]  /*d1d0*/  FADD R213, -R4, R10 ;  /* 0x0000000a04d57221 */ /* 0x000fce0000000100 */
[----:B------:R-:W2:Y:S08]  /*d1e0*/  MUFU.EX2 R198, R198 ;  /* 0x000000c600c67308 */ /* 0x000eb00000000800 */
[----:B------:R-:W2:Y:S01]  /*d1f0*/  MUFU.EX2 R13, R13 ;  /* 0x0000000d000d7308 */ /* 0x000ea20000000800 */
[----:B------:R-:W-:-:S01]  /*d200*/  FFMA R10, R211, UR5, -R2 ;  /* 0x00000005d30a7c23 */ /* 0x000fc20008000802 */
[--C-:B------:R-:W-:Y:S01]  /*d210*/  FFMA R210, R210, UR5, -R2.reuse ;  /* 0x00000005d2d27c23 */ /* 0x100fe20008000802 */
[-C--:B------:R-:W-:Y:S01]  /*d220*/  FMUL R12, R12, R0.reuse ;  /* 0x000000000c0c7220 */ /* 0x080fe20000400000 */
        /* <DEDUP_REMOVED lines=63> */
[----:B------:R-:W-:Y:S01]  /*d620*/  FMUL R149, R149, R0 ;  /* 0x0000000095957220 */ /* 0x000fe20000400000 */
[----:B-1----:R-:W-:Y:S01]  /*d630*/  @!P3 FMUL R7, R7, R7 ;  /* 0x000000070707b220 */ /* 0x002fe20000400000 */
[----:B------:R-:W-:-:S01]  /*d640*/  FFMA R4, R206, UR5, -R2 ;  /* 0x00000005ce047c23 */ /* 0x000fc20008000802 */
[----:B------:R-:W-:Y:S01]  /*d650*/  FFMA R0, R214, UR5, -R2 ;  /* 0x00000005d6007c23 */ /* 0x000fe20008000802 */
[----:B------:R-:W-:Y:S01]  /*d660*/  FSETP.GEU.AND P3, PT, R10, -126, PT ;  /* 0xc2fc00000a00780b */ /* 0x000fe20003f6e000 */
[----:B--2---:R-:W-:Y:S01]  /*d670*/  @!P5 FMUL R195, R195, R195 ;  /* 0x000000c3c3c3d220 */ /* 0x004fe20000400000 */
[----:B------:R-:W-:Y:S01]  /*d680*/  FSETP.GEU.AND P5, PT, R210, -126, PT ;  /* 0xc2fc0000d200780b */ /* 0x000fe20003fae000 */
[----:B------:R-:W-:Y:S01]  /*d690*/  @!P6 FMUL R198, R198, R198 ;  /* 0x000000c6c6c6e220 */ /* 0x000fe20000400000 */
[----:B------:R-:W-:Y:S01]  /*d6a0*/  @!P4 FMUL R13, R13, R13 ;  /* 0x0000000d0d0dc220 */ /* 0x000fe20000400000 */
[----:B------:R-:W-:-:S02]  /*d6b0*/  FSETP.GEU.AND P6, PT, R4, -126, PT ;  /* 0xc2fc00000400780b */ /* 0x000fc40003fce000 */
[----:B------:R-:W-:Y:S01]  /*d6c0*/  FSETP.GEU.AND P4, PT, R0, -126, PT ;  /* 0xc2fc00000000780b */ /* 0x000fe20003f8e000 */
[----:B------:R1:W-:Y:S01]  /*d6d0*/  STL [R1+0x1f4], R12 ;  /* 0x0001f40c01007387 */ /* 0x0003e20000100800 */
[----:B------:R-:W-:-:S01]  /*d6e0*/  FFMA R8, R183, UR5, -R2 ;  /* 0x00000005b7087c23 */ /* 0x000fc20008000802 */
[--C-:B------:R-:W-:Y:S01]  /*d6f0*/  FFMA R11, R207, UR5, -R2.reuse ;  /* 0x00000005cf0b7c23 */ /* 0x100fe20008000802 */
[----:B------:R-:W-:-:S01]  /*d700*/  FFMA R9, R215, UR5, -R2 ;  /* 0x00000005d7097c23 */ /* 0x000fc20008000802 */
[----:B------:R-:W-:Y:S01]  /*d710*/  FADD R16, R154, R186 ;  /* 0x000000ba9a107221 */ /* 0x000fe20000000000 */
[----:B------:R-:W-:Y:S01]  /*d720*/  @!P3 FMUL R10, R10, 0.5 ;  /* 0x3f0000000a0ab820 */ /* 0x000fe20000400000 */
[----:B------:R-:W-:Y:S01]  /*d730*/  FADD R15, R170, R7 ;  /* 0x00000007aa0f7221 */ /* 0x000fe20000000000 */
[----:B------:R-:W-:Y:S01]  /*d740*/  @!P5 FMUL R210, R210, 0.5 ;  /* 0x3f000000d2d2d820 */ /* 0x000fe20000400000 */
[----:B------:R-:W2:Y:S01]  /*d750*/  LDL.LU R202, [R1+0x1a8] ;  /* 0x0001a80001ca7983 */ /* 0x000ea20000300800 */
[----:B-1----:R-:W-:-:S01]  /*d760*/  FFMA R12, R199, UR5, -R2 ;  /* 0x00000005c70c7c23 */ /* 0x002fc20008000802 */
[----:B------:R-:W-:-:S02]  /*d770*/  @!P6 FMUL R4, R4, 0.5 ;  /* 0x3f0000000404e820 */ /* 0x000fc40000400000 */
[----:B------:R-:W-:Y:S01]  /*d780*/  @!P4 FMUL R0, R0, 0.5 ;  /* 0x3f0000000000c820 */ /* 0x000fe20000400000 */
[----:B------:R-:W1:Y:S08]  /*d790*/  MUFU.EX2 R2, R210 ;  /* 0x000000d200027308 */ /* 0x000e700000000800 */
[----:B------:R-:W4:Y:S01]  /*d7a0*/  MUFU.EX2 R10, R10 ;  /* 0x0000000a000a7308 */ /* 0x000f220000000800 */
[----:B------:R-:W-:-:S01]  /*d7b0*/  FADD R17, R16, R15 ;  /* 0x0000000f10117221 */ /* 0x000fc20000000000 */
[----:B------:R-:W-:Y:S01]  /*d7c0*/  F2FP.SATFINITE.E4M3.F32.PACK_AB_MERGE_C R169, RZ, R169, RZ ;  /* 0x000000a9ffa9723e */ /* 0x000fe200048070ff */
[----:B------:R-:W3:Y:S05]  /*d7d0*/  LDL.LU R183, [R1+0x19c] ;  /* 0x00019c0001b77983 */ /* 0x000eea0000300800 */
[----:B------:R-:W4:Y:S08]  /*d7e0*/  MUFU.EX2 R4, R4 ;  /* 0x0000000400047308 */ /* 0x000f300000000800 */
[----:B------:R-:W4:Y:S01]  /*d7f0*/  MUFU.EX2 R0, R0 ;  /* 0x0000000000007308 */ /* 0x000f220000000800 */
[----:B-1----:R-:W-:Y:S01]  /*d800*/  @!P5 FMUL R2, R2, R2 ;  /* 0x000000020202d220 */ /* 0x002fe20000400000 */
[----:B----4-:R-:W-:Y:S01]  /*d810*/  @!P3 FMUL R10, R10, R10 ;  /* 0x0000000a0a0ab220 */ /* 0x010fe20000400000 */
[----:B------:R-:W-:Y:S01]  /*d820*/  FSETP.GEU.AND P3, PT, R11, -126, PT ;  /* 0xc2fc00000b00780b */ /* 0x000fe20003f6e000 */
[----:B------:R-:W-:Y:S01]  /*d830*/  FADD R16, R162, R194 ;  /* 0x000000c2a2107221 */ /* 0x000fe20000000000 */
[----:B------:R-:W-:-:S01]  /*d840*/  FADD R15, R178, R2 ;  /* 0x00000002b20f7221 */ /* 0x000fc20000000000 */
[----:B------:R-:W-:Y:S01]  /*d850*/  FSETP.GEU.AND P5, PT, R8, -126, PT ;  /* 0xc2fc00000800780b */ /* 0x000fe20003fae000 */
[----:B------:R-:W4:Y:S01]  /*d860*/  LDL.LU R199, [R1+0x198] ;  /* 0x0001980001c77983 */ /* 0x000f220000300800 */
[----:B------:R-:W-:Y:S01]  /*d870*/  @!P6 FMUL R4, R4, R4 ;  /* 0x000000040404e220 */ /* 0x000fe20000400000 */
[----:B------:R-:W-:Y:S01]  /*d880*/  FSETP.GEU.AND P6, PT, R12, -126, PT ;  /* 0xc2fc00000c00780b */ /* 0x000fe20003fce000 */
[----:B------:R-:W-:-:S01]  /*d890*/  FADD R15, R16, R15 ;  /* 0x0000000f100f7221 */ /* 0x000fc20000000000 */
[----:B------:R-:W-:Y:S01]  /*d8a0*/  @!P4 FMUL R0, R0, R0 ;  /* 0x000000000000c220 */ /* 0x000fe20000400000 */
[----:B------:R-:W-:-:S02]  /*d8b0*/  FSETP.GEU.AND P4, PT, R9, -126, PT ;  /* 0xc2fc00000900780b */ /* 0x000fc40003f8e000 */
[----:B------:R-:W-:Y:S01]  /*d8c0*/  FADD R20, R17, R15 ;  /* 0x0000000f11147221 */ /* 0x000fe20000000000 */
[----:B------:R-:W-:-:S01]  /*d8d0*/  FADD R16, R155, R187 ;  /* 0x000000bb9b107221 */ /* 0x000fc20000000000 */
[----:B------:R-:W-:Y:S01]  /*d8e0*/  FADD R15, R171, R13 ;  /* 0x0000000dab0f7221 */ /* 0x000fe20000000000 */
[----:B------:R-:W-:Y:S02]  /*d8f0*/  @!P3 FMUL R11, R11, 0.5 ;  /* 0x3f0000000b0bb820 */ /* 0x000fe40000400000 */
[----:B------:R-:W-:Y:S01]  /*d900*/  @!P5 FMUL R8, R8, 0.5 ;  /* 0x3f0000000808d820 */ /* 0x000fe20000400000 */
[----:B------:R-:W-:Y:S01]  /*d910*/  F2FP.SATFINITE.E4M3.F32.PACK_AB_MERGE_C R168, RZ, R168, RZ ;  /* 0x000000a8ffa8723e */ /* 0x000fe200048070ff */
[----:B------:R-:W-:Y:S01]  /*d920*/  FADD R17, R16, R15 ;  /* 0x0000000f10117221 */ /* 0x000fe20000000000 */
[----:B------:R-:W-:-:S01]  /*d930*/  FADD R16, R163, R195 ;  /* 0x000000c3a3107221 */ /* 0x000fc20000000000 */
[----:B------:R-:W-:Y:S01]  /*d940*/  FADD R15, R179, R10 ;  /* 0x0000000ab30f7221 */ /* 0x000fe20000000000 */
[----:B------:R-:W-:Y:S01]  /*d950*/  @!P6 FMUL R12, R12, 0.5 ;  /* 0x3f0000000c0ce820 */ /* 0x000fe20000400000 */
[----:B------:R-:W1:Y:S01]  /*d960*/  MUFU.EX2 R11, R11 ;  /* 0x0000000b000b7308 */ /* 0x000e620000000800 */
[----:B------:R-:W-:Y:S01]  /*d970*/  F2FP.SATFINITE.E4M3.F32.PACK_AB_MERGE_C R173, RZ, R173, RZ ;  /* 0x000000adffad723e */ /* 0x000fe200048070ff */
[----:B------:R-:W-:Y:S01]  /*d980*/  @!P4 FMUL R9, R9, 0.5 ;  /* 0x3f0000000909c820 */ /* 0x000fe20000400000 */
[----:B------:R-:W-:-:S01]  /*d990*/  FADD R15, R16, R15 ;  /* 0x0000000f100f7221 */ /* 0x000fc20000000000 */
[----:B------:R-:W-:Y:S01]  /*d9a0*/  FADD R16, R158, R190 ;  /* 0x000000be9e107221 */ /* 0x000fe20000000000 */
[----:B------:R-:W-:Y:S01]  /*d9b0*/  F2FP.SATFINITE.E4M3.F32.PACK_AB_MERGE_C R172, RZ, R172, RZ ;  /* 0x000000acffac723e */ /* 0x000fe200048070ff */
[----:B------:R-:W2:Y:S01]  /*d9c0*/  LDL.LU R203, [R1+0x18c] ;  /* 0x00018c0001cb7983 */ /* 0x000ea20000300800 */
[----:B------:R-:W-:-:S01]  /*d9d0*/  FADD R19, R17, R15 ;  /* 0x0000000f11137221 */ /* 0x000fc20000000000 */
[----:B------:R-:W1:Y:S01]  /*d9e0*/  MUFU.EX2 R8, R8 ;  /* 0x0000000800087308 */ /* 0x000e620000000800 */
[----:B------:R-:W-:-:S01]  /*d9f0*/  FADD R15, R174, R4 ;  /* 0x00000004ae0f7221 */ /* 0x000fc20000000000 */
[----:B------:R-:W-:Y:S01]  /*da00*/  F2FP.SATFINITE.E4M3.F32.PACK_AB_MERGE_C R177, RZ, R177, RZ ;  /* 0x000000b1ffb1723e */ /* 0x000fe200048070ff */
[----:B------:R-:W3:Y:S05]  /*da10*/  LDL.LU R206, [R1+0x188] ;  /* 0x0001880001ce7983 */ /* 0x000eea0000300800 */
[----:B------:R-:W1:Y:S01]  /*da20*/  MUFU.EX2 R12, R12 ;  /* 0x0000000c000c7308 */ /* 0x000e620000000800 */
[----:B------:R-:W-:-:S07]  /*da30*/  FADD R17, R16, R15 ;  /* 0x0000000f10117221 */ /* 0x000fce0000000000 */
[----:B------:R-:W1:Y:S01]  /*da40*/  MUFU.EX2 R9, R9 ;  /* 0x0000000900097308 */ /* 0x000e620000000800 */
[----:B------:R-:W-:-:S01]  /*da50*/  FADD R16, R166, R198 ;  /* 0x000000c6a6107221 */ /* 0x000fc20000000000 */
[----:B------:R-:W-:Y:S01]  /*da60*/  FADD R15, R182, R0 ;  /* 0x00000000b60f7221 */ /* 0x000fe20000000000 */
[----:B-1----:R-:W-:Y:S01]  /*da70*/  @!P3 FMUL R11, R11, R11 ;  /* 0x0000000b0b0bb220 */ /* 0x002fe20000400000 */
[----:B------:R-:W-:Y:S01]  /*da80*/  F2FP.SATFINITE.E4M3.F32.PACK_AB_MERGE_C R176, RZ, R176, RZ ;  /* 0x000000b0ffb0723e */ /* 0x000fe200048070ff */
[----:B------:R-:W4:Y:S01]  /*da90*/  LDL.LU R207, [R1+0x17c] ;  /* 0x00017c0001cf7983 */ /* 0x000f220000300800 */
[----:B------:R-:W-:-:S01]  /*daa0*/  FADD R15, R16, R15 ;  /* 0x0000000f100f7221 */ /* 0x000fc20000000000 */
[----:B------:R-:W-:Y:S01]  /*dab0*/  F2FP.SATFINITE.E4M3.F32.PACK_AB_MERGE_C R181, RZ, R181, RZ ;  /* 0x000000b5ffb5723e */ /* 0x000fe200048070ff */
[----:B------:R-:W-:-:S01]  /*dac0*/  FADD R16, R159, R191 ;  /* 0x000000bf9f107221 */ /* 0x000fc20000000000 */
[----:B------:R-:W-:Y:S01]  /*dad0*/  LOP3.LUT R169, R169, 0xffff, RZ, 0xc0, !PT ;  /* 0x0000ffffa9a97812 */ /* 0x000fe200078ec0ff */
[----:B------:R-:W-:-:S01]  /*dae0*/  FADD R18, R17, R15 ;  /* 0x0000000f11127221 */ /* 0x000fc20000000000 */
[----:B------:R-:W-:Y:S01]  /*daf0*/  F2FP.SATFINITE.E4M3.F32.PACK_AB_MERGE_C R180, RZ, R180, RZ ;  /* 0x000000b4ffb4723e */ /* 0x000fe200048070ff */
[----:B------:R-:W-:-:S01]  /*db00*/  FADD R15, R175, R11 ;  /* 0x0000000baf0f7221 */ /* 0x000fc20000000000 */
[----:B------:R-:W-:Y:S01]  /*db10*/  F2FP.SATFINITE.E4M3.F32.PACK_AB_MERGE_C R185, RZ, R185, RZ ;  /* 0x000000b9ffb9723e */ /* 0x000fe200048070ff */
[----:B------:R-:W2:Y:S01]  /*db20*/  LDL.LU R211, [R1+0x178] ;  /* 0x0001780001d37983 */ /* 0x000ea20000300800 */
[----:B------:R-:W-:Y:S01]  /*db30*/  LOP3.LUT R168, R168, 0xff, RZ, 0xc0, !PT ;  /* 0x000000ffa8a87812 */ /* 0x000fe200078ec0ff */
[----:B------:R-:W-:Y:S01]  /*db40*/  @!P5 FMUL R8, R8, R8 ;  /* 0x000000080808d220 */ /* 0x000fe20000400000 */
[----:B------:R-:W-:Y:S01]  /*db50*/  LOP3.LUT R173, R173, 0xffff, RZ, 0xc0, !PT ;  /* 0x0000ffffadad7812 */ /* 0x000fe200078ec0ff */
[----:B------:R-:W-:Y:S01]  /*db60*/  @!P6 FMUL R12, R12, R12 ;  /* 0x0000000c0c0ce220 */ /* 0x000fe20000400000 */
[----:B------:R-:W-:Y:S01]  /*db70*/  F2FP.SATFINITE.E4M3.F32.PACK_AB_MERGE_C R184, RZ, R184, RZ ;  /* 0x000000b8ffb8723e */ /* 0x000fe200048070ff */
[----:B------:R-:W-:Y:S01]  /*db80*/  @!P4 FMUL R9, R9, R9 ;  /* 0x000000090909c220 */ /* 0x000fe20000400000 */
[----:B------:R-:W-:Y:S01]  /*db90*/  F2FP.SATFINITE.E4M3.F32.PACK_AB_MERGE_C R189, RZ, R189, RZ ;  /* 0x000000bdffbd723e */ /* 0x000fe200048070ff */
[----:B------:R-:W3:Y:S01]  /*dba0*/  LDL.LU R214, [R1+0x16c] ;  /* 0x00016c0001d67983 */ /* 0x000ee20000300800 */
[----:B------:R-:W-:-:S02]  /*dbb0*/  LOP3.LUT R172, R172, 0xff, RZ, 0xc0, !PT ;  /* 0x000000ffacac7812 */ /* 0x000fc400078ec0ff */
[----:B------:R-:W-:Y:S01]  /*dbc0*/  LOP3.LUT R177, R177, 0xffff, RZ, 0xc0, !PT ;  /* 0x0000ffffb1b17812 */ /* 0x000fe200078ec0ff */
[----:B------:R-:W4:Y:S01]  /*dbd0*/  LDL.LU R215, [R1+0x168] ;  /* 0x0001680001d77983 */ /* 0x000f220000300800 */
[----:B------:R-:W-:Y:S02]  /*dbe0*/  F2FP.SATFINITE.E4M3.F32.PACK_AB_MERGE_C R188, RZ, R188, RZ ;  /* 0x000000bcffbc723e */ /* 0x000fe400048070ff */
[----:B------:R-:W-:Y:S01]  /*dbf0*/  F2FP.SATFINITE.E4M3.F32.PACK_AB_MERGE_C R192, RZ, R192, RZ ;  /* 0x000000c0ffc0723e */ /* 0x000fe200048070ff */
[----:B------:R-:W2:Y:S01]  /*dc00*/  LDL.LU R210, [R1+0x15c] ;  /* 0x00015c0001d27983 */ /* 0x000ea20000300800 */
[----:B------:R-:W-:Y:S02]  /*dc10*/  F2FP.SATFINITE.E4M3.F32.PACK_AB_MERGE_C R156, RZ, R156, RZ ;  /* 0x0000009cff9c723e */ /* 0x000fe400048070ff */
[----:B------:R-:W-:Y:S02]  /*dc20*/  F2FP.SATFINITE.E4M3.F32.PACK_AB_MERGE_C R157, RZ, R157, RZ ;  /* 0x0000009dff9d723e */ /* 0x000fe400048070ff */
[----:B------:R-:W-:-:S02]  /*dc30*/  F2FP.SATFINITE.E4M3.F32.PACK_AB_MERGE_C R160, RZ, R160, RZ ;  /* 0x000000a0ffa0723e */ /* 0x000fc400048070ff */
[----:B------:R-:W-:Y:S02]  /*dc40*/  F2FP.SATFINITE.E4M3.F32.PACK_AB_MERGE_C R161, RZ, R161, RZ ;  /* 0x000000a1ffa1723e */ /* 0x000fe400048070ff */
[----:B------:R-:W-:Y:S02]  /*dc50*/  LOP3.LUT R176, R176, 0xff, RZ, 0xc0, !PT ;  /* 0x000000ffb0b07812 */ /* 0x000fe400078ec0ff */
[----:B------:R-:W-:Y:S02]  /*dc60*/  LOP3.LUT R181, R181, 0xffff, RZ, 0xc0, !PT ;  /* 0x0000ffffb5b57812 */ /* 0x000fe400078ec0ff */
[----:B------:R-:W-:Y:S02]  /*dc70*/  F2FP.SATFINITE.E4M3.F32.PACK_AB_MERGE_C R193, RZ, R193, RZ ;  /* 0x000000c1ffc1723e */ /* 0x000fe400048070ff */
[----:B------:R-:W-:Y:S01]  /*dc80*/  F2FP.SATFINITE.E4M3.F32.PACK_AB_MERGE_C R196, RZ, R196, RZ ;  /* 0x000000c4ffc4723e */ /* 0x000fe200048070ff */
[----:B------:R-:W-:-:S01]  /*dc90*/  FADD R17, R16, R15 ;  /* 0x0000000f10117221 */ /* 0x000fc20000000000 */
[----:B------:R-:W-:-:S02]  /*dca0*/  LOP3.LUT R180, R180, 0xff, RZ, 0xc0, !PT ;  /* 0x000000ffb4b47812 */ /* 0x000fc400078ec0ff */
[----:B------:R-:W-:Y:S02]  /*dcb0*/  LOP3.LUT R185, R185, 0xffff, RZ, 0xc0, !PT ;  /* 0x0000ffffb9b97812 */ /* 0x000fe400078ec0ff */
[----:B------:R-:W-:Y:S02]  /*dcc0*/  F2FP.SATFINITE.E4M3.F32.PACK_AB_MERGE_C R197, RZ, R197, RZ ;  /* 0x000000c5ffc5723e */ /* 0x000fe400048070ff */
[----:B------:R-:W-:Y:S01]  /*dcd0*/  F2FP.SATFINITE.E4M3.F32.PACK_AB_MERGE_C R200, RZ, R200, RZ ;  /* 0x000000c8ffc8723e */ /* 0x000fe200048070ff */
[----:B------:R-:W-:Y:S01]  /*dce0*/  FADD R16, R167, R12 ;  /* 0x0000000ca7107221 */ /* 0x000fe20000000000 */
[----:B------:R-:W-:Y:S01]  /*dcf0*/  PRMT R168, R169, 0x7604, R168 ;  /* 0x00007604a9a87816 */ /* 0x000fe200000000a8 */
[----:B------:R-:W-:Y:S01]  /*dd00*/  FADD R15, R8, R9 ;  /* 0x00000009080f7221 */ /* 0x000fe20000000000 */
[----:B------:R-:W-:Y:S01]  /*dd10*/  LOP3.LUT R184, R184, 0xff, RZ, 0xc0, !PT ;  /* 0x000000ffb8b87812 */ /* 0x000fe200078ec0ff */
[----:B------:R-:W3:Y:S01]  /*dd20*/  LDL.LU R169, [R1+0x158] ;  /* 0x0001580001a97983 */ /* 0x000ee20000300800 */
[----:B------:R-:W-:-:S02]  /*dd30*/  LOP3.LUT R189, R189, 0xffff, RZ, 0xc0, !PT ;  /* 0x0000ffffbdbd7812 */ /* 0x000fc400078ec0ff */
[----:B------:R-:W-:Y:S02]  /*dd40*/  F2FP.SATFINITE.E4M3.F32.PACK_AB_MERGE_C R201, RZ, R201, RZ ;  /* 0x000000c9ffc9723e */ /* 0x000fe400048070ff */
[----:B------:R-:W-:Y:S02]  /*dd50*/  F2FP.SATFINITE.E4M3.F32.PACK_AB_MERGE_C R205, RZ, R205, RZ ;  /* 0x000000cdffcd723e */ /* 0x000fe400048070ff */
[----:B------:R-:W-:Y:S02]  /*dd60*/  F2FP.SATFINITE.E4M3.F32.PACK_AB_MERGE_C R162, RZ, R162, RZ ;  /* 0x000000a2ffa2723e */ /* 0x000fe400048070ff */
[----:B------:R-:W-:Y:S02]  /*dd70*/  PRMT R172, R173, 0x7604, R172 ;  /* 0x00007604adac7816 */ /* 0x000fe400000000ac */
[----:B------:R-:W-:Y:S01]  /*dd80*/  LOP3.LUT R188, R188, 0xff, RZ, 0xc0, !PT ;  /* 0x000000ffbcbc7812 */ /* 0x000fe200078ec0ff */
[----:B------:R-:W4:Y:S01]  /*dd90*/  LDL.LU R173, [R1+0x14c] ;  /* 0x00014c0001ad7983 */ /* 0x000f220000300800 */
[----:B------:R-:W-:-:S02]  /*dda0*/  LOP3.LUT R192, R192, 0xff, RZ, 0xc0, !PT ;  /* 0x000000ffc0c07812 */ /* 0x000fc400078ec0ff */
[----:B------:R-:W-:Y:S02]  /*ddb0*/  F2FP.SATFINITE.E4M3.F32.PACK_AB_MERGE_C R204, RZ, R204, RZ ;  /* 0x000000ccffcc723e */ /* 0x000fe400048070ff */
[----:B------:R-:W-:Y:S02]  /*ddc0*/  LOP3.LUT R156, R156, 0xff, RZ, 0xc0, !PT ;  /* 0x000000ff9c9c7812 */ /* 0x000fe400078ec0ff */
[----:B------:R-:W-:Y:S02]  /*ddd0*/  LOP3.LUT R157, R157, 0xffff, RZ, 0xc0, !PT ;  /* 0x0000ffff9d9d7812 */ /* 0x000fe400078ec0ff */
[----:B------:R-:W-:Y:S02]  /*dde0*/  F2FP.SATFINITE.E4M3.F32.PACK_AB_MERGE_C R164, RZ, R164, RZ ;  /* 0x000000a4ffa4723e */ /* 0x000fe400048070ff */
[----:B------:R-:W-:Y:S02]  /*ddf0*/  F2FP.SATFINITE.E4M3.F32.PACK_AB_MERGE_C R165, RZ, R165, RZ ;  /* 0x000000a5ffa5723e */ /* 0x000fe400048070ff */
[----:B------:R-:W-:-:S02]  /*de00*/  LOP3.LUT R160, R160, 0xff, RZ, 0xc0, !PT ;  /* 0x000000ffa0a07812 */ /* 0x000fc400078ec0ff */
[----:B------:R-:W-:Y:S02]  /*de10*/  LOP3.LUT R161, R161, 0xffff, RZ, 0xc0, !PT ;  /* 0x0000ffffa1a17812 */ /* 0x000fe400078ec0ff */
[----:B------:R-:W-:Y:S02]  /*de20*/  PRMT R176, R177, 0x7604, R176 ;  /* 0x00007604b1b07816 */ /* 0x000fe400000000b0 */
[----:B------:R-:W-:Y:S01]  /*de30*/  LOP3.LUT R193, R193, 0xffff, RZ, 0xc0, !PT ;  /* 0x0000ffffc1c17812 */ /* 0x000fe200078ec0ff */
[----:B------:R-:W4:Y:S01]  /*de40*/  LDL.LU R177, [R1+0x148] ;  /* 0x0001480001b17983 */ /* 0x000f220000300800 */
[----:B------:R-:W-:Y:S02]  /*de50*/  LOP3.LUT R196, R196, 0xff, RZ, 0xc0, !PT ;  /* 0x000000ffc4c47812 */ /* 0x000fe400078ec0ff */
[----:B------:R-:W-:Y:S02]  /*de60*/  PRMT R180, R181, 0x7604, R180 ;  /* 0x00007604b5b47816 */ /* 0x000fe400000000b4 */
[----:B------:R-:W-:Y:S01]  /*de70*/  LOP3.LUT R197, R197, 0xffff, RZ, 0xc0, !PT ;  /* 0x0000ffffc5c57812 */ /* 0x000fe200078ec0ff */
[----:B------:R-:W4:Y:S01]  /*de80*/  LDL.LU R181, [R1+0x13c] ;  /* 0x00013c0001b57983 */ /* 0x000f220000300800 */
[----:B------:R-:W-:-:S02]  /*de90*/  LOP3.LUT R200, R200, 0xff, RZ, 0xc0, !PT ;  /* 0x000000ffc8c87812 */ /* 0x000fc400078ec0ff */
[----:B------:R-:W-:Y:S02]  /*dea0*/  F2FP.SATFINITE.E4M3.F32.PACK_AB_MERGE_C R208, RZ, R208, RZ ;  /* 0x000000d0ffd0723e */ /* 0x000fe400048070ff */
[----:B------:R-:W-:Y:S02]  /*deb0*/  F2FP.SATFINITE.E4M3.F32.PACK_AB_MERGE_C R212, RZ, R212, RZ ;  /* 0x000000d4ffd4723e */ /* 0x000fe400048070ff */
[----:B------:R-:W-:Y:S01]  /*dec0*/  F2FP.SATFINITE.E4M3.F32.PACK_AB_MERGE_C R14, RZ, R14, RZ ;  /* 0x0000000eff0e723e */ /* 0x000fe200048070ff */
[----:B------:R-:W-:-:S01]  /*ded0*/  FADD R15, R16, R15 ;  /* 0x0000000f100f7221 */ /* 0x000fc20000000000 */
[----:B------:R-:W-:Y:S01]  /*dee0*/  PRMT R184, R185, 0x7604, R184 ;  /* 0x00007604b9b87816 */ /* 0x000fe200000000b8 */
[----:B------:R-:W-:Y:S01]  /*def0*/  IMAD.U32 R22, R162, 0x10000, RZ ;  /* 0x00010000a2167824 */ /* 0x000fe200078e00ff */
[----:B------:R-:W-:Y:S01]  /*df00*/  LOP3.LUT R201, R201, 0xffff, RZ, 0xc0, !PT ;  /* 0x0000ffffc9c97812 */ /* 0x000fe200078ec0ff */
[----:B------:R-:W4:Y:S01]  /*df10*/  LDL.LU R185, [R1+0x138] ;  /* 0x0001380001b97983 */ /* 0x000f220000300800 */
[----:B------:R-:W-:-:S02]  /*df20*/  LOP3.LUT R205, R205, 0xffff, RZ, 0xc0, !PT ;  /* 0x0000ffffcdcd7812 */ /* 0x000fc400078ec0ff */
[----:B------:R-:W-:Y:S02]  /*df30*/  F2FP.SATFINITE.E4M3.F32.PACK_AB_MERGE_C R209, RZ, R209, RZ ;  /* 0x000000d1ffd1723e */ /* 0x000fe400048070ff */
[----:B------:R-:W-:Y:S02]  /*df40*/  PRMT R188, R189, 0x7604, R188 ;  /* 0x00007604bdbc7816 */ /* 0x000fe400000000bc */
[----:B------:R-:W-:Y:S01]  /*df50*/  LOP3.LUT R204, R204, 0xff, RZ, 0xc0, !PT ;  /* 0x000000ffcccc7812 */ /* 0x000fe200078ec0ff */
[----:B------:R-:W4:Y:S01]  /*df60*/  LDL.LU R189, [R1+0x12c] ;  /* 0x00012c0001bd7983 */ /* 0x000f220000300800 */
[----:B------:R-:W-:Y:S02]  /*df70*/  PRMT R16, R157, 0x7604, R156 ;  /* 0x000076049d107816 */ /* 0x000fe4000000009c */
[----:B------:R-:W-:Y:S02]  /*df80*/  LOP3.LUT R164, R164, 0xff, RZ, 0xc0, !PT ;  /* 0x000000ffa4a47812 */ /* 0x000fe400078ec0ff */
[----:B------:R-:W-:-:S02]  /*df90*/  LOP3.LUT R165, R165, 0xffff, RZ, 0xc0, !PT ;  /* 0x0000ffffa5a57812 */ /* 0x000fc400078ec0ff */
[----:B------:R-:W-:Y:S02]  /*dfa0*/  PRMT R160, R161, 0x7604, R160 ;  /* 0x00007604a1a07816 */ /* 0x000fe400000000a0 */
[----:B------:R-:W-:Y:S02]  /*dfb0*/  PRMT R193, R193, 0x7604, R192 ;  /* 0x00007604c1c17816 */ /* 0x000fe400000000c0 */
[----:B------:R-:W-:Y:S01]  /*dfc0*/  F2FP.SATFINITE.E4M3.F32.PACK_AB_MERGE_C R7, RZ, R7, RZ ;  /* 0x00000007ff07723e */ /* 0x000fe200048070ff */
[----:B------:R-:W4:Y:S01]  /*dfd0*/  LDL.LU R192, [R1+0x128] ;  /* 0x0001280001c07983 */ /* 0x000f220000300800 */
[----:B------:R-:W-:Y:S02]  /*dfe0*/  PRMT R197, R197, 0x7604, R196 ;  /* 0x00007604c5c57816 */ /* 0x000fe400000000c4 */
[----:B------:R-:W-:Y:S01]  /*dff0*/  LOP3.LUT R208, R208, 0xff, RZ, 0xc0, !PT ;  /* 0x000000ffd0d07812 */ /* 0x000fe200078ec0ff */
[----:B------:R-:W4:Y:S01]  /*e000*/  LDL.LU R196, [R1+0x11c] ;  /* 0x00011c0001c47983 */ /* 0x000f220000300800 */
[----:B------:R-:W-:-:S02]  /*e010*/  LOP3.LUT R157, R212, 0xff, RZ, 0xc0, !PT ;  /* 0x000000ffd49d7812 */ /* 0x000fc400078ec0ff */
[----:B------:R-:W-:Y:S02]  /*e020*/  LOP3.LUT R14, R14, 0xffff, RZ, 0xc0, !PT ;  /* 0x0000ffff0e0e7812 */ /* 0x000fe400078ec0ff */
[----:B------:R-:W-:Y:S02]  /*e030*/  F2FP.SATFINITE.E4M3.F32.PACK_AB_MERGE_C R166, RZ, R166, RZ ;  /* 0x000000a6ffa6723e */ /* 0x000fe400048070ff */
[----:B------:R-:W-:Y:S02]  /*e040*/  F2FP.SATFINITE.E4M3.F32.PACK_AB_MERGE_C R0, RZ, R0, RZ ;  /* 0x00000000ff00723e */ /* 0x000fe400048070ff */
[----:B------:R-:W-:Y:S02]  /*e050*/  F2FP.SATFINITE.E4M3.F32.PACK_AB_MERGE_C R152, RZ, R152, RZ ;  /* 0x00000098ff98723e */ /* 0x000fe400048070ff */
[----:B------:R-:W-:Y:S02]  /*e060*/  F2FP.SATFINITE.E4M3.F32.PACK_AB_MERGE_C R153, RZ, R153, RZ ;  /* 0x00000099ff99723e */ /* 0x000fe400048070ff */
[----:B------:R-:W-:-:S02]  /*e070*/  PRMT R201, R201, 0x7604, R200 ;  /* 0x00007604c9c97816 */ /* 0x000fc400000000c8 */
[----:B------:R-:W-:Y:S01]  /*e080*/  LOP3.LUT R156, R209, 0xffff, RZ, 0xc0, !PT ;  /* 0x0000ffffd19c7812 */ /* 0x000fe200078ec0ff */
[----:B------:R-:W4:Y:S01]  /*e090*/  LDL.LU R200, [R1+0x118] ;  /* 0x0001180001c87983 */ /* 0x000f220000300800 */
[----:B------:R-:W-:Y:S02]  /*e0a0*/  F2FP.SATFINITE.E4M3.F32.PACK_AB_MERGE_C R4, RZ, R4, RZ ;  /* 0x00000004ff04723e */ /* 0x000fe400048070ff */
[----:B------:R-:W-:Y:S02]  /*e0b0*/  F2FP.SATFINITE.E4M3.F32.PACK_AB_MERGE_C R2, RZ, R2, RZ ;  /* 0x00000002ff02723e */ /* 0x000fe400048070ff */
[----:B------:R-:W-:Y:S01]  /*e0c0*/  PRMT R204, R205, 0x7604, R204 ;  /* 0x00007604cdcc7816 */ /* 0x000fe200000000cc */
[----:B------:R-:W-:Y:S01]  /*e0d0*/  FADD R17, R17, R15 ;  /* 0x0000000f11117221 */ /* 0x000fe20000000000 */
[----:B------:R-:W-:Y:S01]  /*e0e0*/  PRMT R164, R165, 0x7604, R164 ;  /* 0x00007604a5a47816 */ /* 0x000fe200000000a4 */
[----:B------:R-:W4:Y:S01]  /*e0f0*/  LDL.LU R205, [R1+0x10c] ;  /* 0x00010c0001cd7983 */ /* 0x000f220000300800 */
[----:B------:R-:W-:Y:S01]  /*e100*/  LOP3.LUT R22, R160, 0xff0000, R22, 0xf8, !PT ;  /* 0x00ff0000a0167812 */ /* 0x000fe200078ef816 */
[----:B------:R-:W-:Y:S01]  /*e110*/  IMAD.U32 R160, R7, 0x10000, RZ ;  /* 0x0001000007a07824 */ /* 0x000fe200078e00ff */
[----:B------:R-:W-:Y:S01]  /*e120*/  F2FP.SATFINITE.E4M3.F32.PACK_AB_MERGE_C R170, RZ, R170, RZ ;  /* 0x000000aaffaa723e */ /* 0x000fe200048070ff */
[----:B------:R-:W4:Y:S01]  /*e130*/  LDL.LU R209, [R1+0x108] ;  /* 0x0001080001d17983 */ /* 0x000f220000300800 */
[----:B------:R-:W-:-:S02]  /*e140*/  PRMT R157, R14, 0x7604, R157 ;  /* 0x000076040e9d7816 */ /* 0x000fc4000000009d */
[----:B------:R-:W-:Y:S01]  /*e150*/  SHF.L.U32 R21, R166, 0x10, RZ ;  /* 0x00000010a6157819 */ /* 0x000fe200000006ff */
[----:B------:R-:W4:Y:S01]  /*e160*/  LDL.LU R212, [R1+0xfc] ;  /* 0x0000fc0001d47983 */ /* 0x000f220000300800 */
[----:B------:R-:W-:Y:S02]  /*e170*/  SHF.L.U32 R0, R0, 0x10, RZ ;  /* 0x0000001000007819 */ /* 0x000fe400000006ff */
[----:B------:R-:W-:Y:S02]  /*e180*/  LOP3.LUT R152, R152, 0xff, RZ, 0xc0, !PT ;  /* 0x000000ff98987812 */ /* 0x000fe400078ec0ff */
[----:B------:R-:W-:Y:S02]  /*e190*/  LOP3.LUT R153, R153, 0xffff, RZ, 0xc0, !PT ;  /* 0x0000ffff99997812 */ /* 0x000fe400078ec0ff */
[----:B------:R-:W-:Y:S02]  /*e1a0*/  PRMT R156, R156, 0x7604, R208 ;  /* 0x000076049c9c7816 */ /* 0x000fe400000000d0 */
[----:B------:R-:W-:Y:S01]  /*e1b0*/  F2FP.SATFINITE.E4M3.F32.PACK_AB_MERGE_C R154, RZ, R154, RZ ;  /* 0x0000009aff9a723e */ /* 0x000fe200048070ff */
[----:B------:R-:W4:Y:S01]  /*e1c0*/  LDL.LU R208, [R1+0xf8] ;  /* 0x0000f80001d07983 */ /* 0x000f220000300800 */
[----:B------:R-:W-:-:S02]  /*e1d0*/  F2FP.SATFINITE.E4M3.F32.PACK_AB_MERGE_C R174, RZ, R174, RZ ;  /* 0x000000aeffae723e */ /* 0x000fc400048070ff */
[----:B------:R-:W-:Y:S02]  /*e1e0*/  F2FP.SATFINITE.E4M3.F32.PACK_AB_MERGE_C R178, RZ, R178, RZ ;  /* 0x000000b2ffb2723e */ /* 0x000fe400048070ff */
[----:B------:R-:W-:Y:S01]  /*e1f0*/  F2FP.SATFINITE.E4M3.F32.PACK_AB_MERGE_C R155, RZ, R155, RZ ;  /* 0x0000009bff9b723e */ /* 0x000fe200048070ff */
[----:B------:R-:W-:Y:S01]  /*e200*/  FADD R15, R20, R18 ;  /* 0x00000012140f7221 */ /* 0x000fe20000000000 */
[----:B------:R-:W-:Y:S01]  /*e210*/  SHF.L.U32 R7, R4, 0x10, RZ ;  /* 0x0000001004077819 */ /* 0x000fe200000006ff */
[----:B------:R-:W-:Y:S01]  /*e220*/  IMAD.U32 R4, R2, 0x10000, RZ ;  /* 0x0001000002047824 */ /* 0x000fe200078e00ff */
[----:B------:R-:W-:Y:S01]  /*e230*/  F2FP.SATFINITE.E4M3.F32.PACK_AB_MERGE_C R158, RZ, R158, RZ ;  /* 0x0000009eff9e723e */ /* 0x000fe200048070ff */
[----:B------:R-:W4:Y:S01]  /*e240*/  LDL.LU R162, [R1+0xec] ;  /* 0x0000ec0001a27983 */ /* 0x000f220000300800 */
[----:B------:R-:W-:Y:S01]  /*e250*/  F2FP.SATFINITE.E4M3.F32.PACK_AB_MERGE_C R182, RZ, R182, RZ ;  /* 0x000000b6ffb6723e */ /* 0x000fe200048070ff */
[----:B------:R-:W-:Y:S01]  /*e260*/  FADD R14, R19, R17 ;  /* 0x00000011130e7221 */ /* 0x000fe20000000000 */
[----:B------:R-:W-:Y:S01]  /*e270*/  LOP3.LUT R21, R164, 0xff0000, R21, 0xf8, !PT ;  /* 0x00ff0000a4157812 */ /* 0x000fe200078ef815 */
[----:B------:R-:W4:Y:S01]  /*e280*/  LDL.LU R166, [R1+0xe8] ;  /* 0x0000e80001a67983 */ /* 0x000f220000300800 */
[----:B------:R-:W-:Y:S01]  /*e290*/  IMAD.U32 R18, R170, 0x10000, RZ ;  /* 0x00010000aa127824 */ /* 0x000fe200078e00ff */
[----:B------:R-:W-:Y:S01]  /*e2a0*/  LOP3.LUT R157, R157, 0xff0000, R0, 0xf8, !PT ;  /* 0x00ff00009d9d7812 */ /* 0x000fe200078ef800 */
[----:B------:R-:W-:Y:S01]  /*e2b0*/  IMAD.U32 R20, R178, 0x10000, RZ ;  /* 0x00010000b2147824 */ /* 0x000fe200078e00ff */
[----:B------:R-:W-:Y:S01]  /*e2c0*/  PRMT R153, R153, 0x7604, R152 ;  /* 0x0000760499997816 */ /* 0x000fe20000000098 */
[----:B------:R-:W4:Y:S01]  /*e2d0*/  LDL.LU R164, [R1+0xdc] ;  /* 0x0000dc0001a47983 */ /* 0x000f220000300800 */
[----:B------:R-:W-:Y:S01]  /*e2e0*/  F2FP.SATFINITE.E4M3.F32.PACK_AB_MERGE_C R163, RZ, R163, RZ ;  /* 0x000000a3ffa3723e */ /* 0x000fe200048070ff */
[----:B------:R-:W-:Y:S01]  /*e2f0*/  IMAD.U32 R152, R154, 0x10000, RZ ;  /* 0x000100009a987824 */ /* 0x000fe200078e00ff */
[----:B------:R-:W-:Y:S01]  /*e300*/  LOP3.LUT R0, R155, 0xffff, RZ, 0xc0, !PT ;  /* 0x0000ffff9b007812 */ /* 0x000fe200078ec0ff */
[----:B------:R-:W4:Y:S01]  /*e310*/  LDL.LU R170, [R1+0xd8] ;  /* 0x0000d80001aa7983 */ /* 0x000f220000300800 */
[----:B------:R-:W-:-:S02]  /*e320*/  SHF.L.U32 R17, R174, 0x10, RZ ;  /* 0x00000010ae117819 */ /* 0x000fc400000006ff */
[----:B------:R-:W-:Y:S01]  /*e330*/  F2FP.SATFINITE.E4M3.F32.PACK_AB_MERGE_C R159, RZ, R159, RZ ;  /* 0x0000009fff9f723e */ /* 0x000fe200048070ff */
[----:B------:R-:W4:Y:S01]  /*e340*/  LDL.LU R174, [R1+0xcc] ;  /* 0x0000cc0001ae7983 */ /* 0x000f220000300800 */
[----:B------:R-:W-:Y:S02]  /*e350*/  SHF.L.U32 R23, R158, 0x10, RZ ;  /* 0x000000109e177819 */ /* 0x000fe400000006ff */
[----:B------:R-:W-:Y:S01]  /*e360*/  F2FP.SATFINITE.E4M3.F32.PACK_AB_MERGE_C R186, RZ, R186, RZ ;  /* 0x000000baffba723e */ /* 0x000fe200048070ff */
[----:B------:R-:W4:Y:S01]  /*e370*/  LDL.LU R178, [R1+0xc8] ;  /* 0x0000c80001b27983 */ /* 0x000f220000300800 */
[----:B------:R-:W-:Y:S01]  /*e380*/  LOP3.LUT R4, R156, 0xff0000, R4, 0xf8, !PT ;  /* 0x00ff00009c047812 */ /* 0x000fe200078ef804 */
[----:B------:R-:W-:Y:S01]  /*e390*/  FADD R156, R15, R14 ;  /* 0x0000000e0f9c7221 */ /* 0x000fe20000000000 */
[----:B------:R-:W-:Y:S01]  /*e3a0*/  SHF.L.U32 R19, R182, 0x10, RZ ;  /* 0x00000010b6137819 */ /* 0x000fe200000006ff */
[----:B------:R-:W-:Y:S01]  /*e3b0*/  IMAD.SHL.U32 R0, R0, 0x1000000, RZ ;  /* 0x0100000000007824 */ /* 0x000fe200078e00ff */
[----:B------:R-:W4:Y:S01]  /*e3c0*/  LDL.LU R182, [R1+0xbc] ;  /* 0x0000bc0001b67983 */ /* 0x000f220000300800 */
[----:B------:R-:W-:-:S02]  /*e3d0*/  LOP3.LUT R18, R168, 0xff0000, R18, 0xf8, !PT ;  /* 0x00ff0000a8127812 */ /* 0x000fc400078ef812 */
[----:B------:R-:W-:Y:S01]  /*e3e0*/  F2FP.SATFINITE.E4M3.F32.PACK_AB_MERGE_C R190, RZ, R190, RZ ;  /* 0x000000beffbe723e */ /* 0x000fe200048070ff */
[----:B------:R-:W4:Y:S01]  /*e3f0*/  LDL.LU R168, [R1+0xb8] ;  /* 0x0000b80001a87983 */ /* 0x000f220000300800 */
[----:B------:R-:W-:Y:S02]  /*e400*/  F2FP.SATFINITE.E4M3.F32.PACK_AB_MERGE_C R194, RZ, R194, RZ ;  /* 0x000000c2ffc2723e */ /* 0x000fe400048070ff */
[----:B------:R-:W-:Y:S02]  /*e410*/  LOP3.LUT R15, R163, 0xffff, RZ, 0xc0, !PT ;  /* 0x0000ffffa30f7812 */ /* 0x000fe400078ec0ff */
[----:B------:R-:W-:Y:S02]  /*e420*/  LOP3.LUT R17, R172, 0xff0000, R17, 0xf8, !PT ;  /* 0x00ff0000ac117812 */ /* 0x000fe400078ef811 */
[----:B------:R-:W-:Y:S01]  /*e430*/  LOP3.LUT R14, R159, 0xffff, RZ, 0xc0, !PT ;  /* 0x0000ffff9f0e7812 */ /* 0x000fe200078ec0ff */
[----:B------:R-:W4:Y:S01]  /*e440*/  LDL.LU R172, [R1+0xac] ;  /* 0x0000ac0001ac7983 */ /* 0x000f220000300800 */
[----:B------:R-:W-:-:S02]  /*e450*/  LOP3.LUT R152, R153, 0xff0000, R152, 0xf8, !PT ;  /* 0x00ff000099987812 */ /* 0x000fc400078ef898 */
[----:B------:R-:W-:Y:S01]  /*e460*/  LOP3.LUT R23, R16, 0xff0000, R23, 0xf8, !PT ;  /* 0x00ff000010177812 */ /* 0x000fe200078ef817 */
[----:B------:R-:W-:Y:S01]  /*e470*/  IMAD.U32 R16, R186, 0x10000, RZ ;  /* 0x00010000ba107824 */ /* 0x000fe200078e00ff */
[----:B------:R-:W-:Y:S02]  /*e480*/  LOP3.LUT R20, R176, 0xff0000, R20, 0xf8, !PT ;  /* 0x00ff0000b0147812 */ /* 0x000fe400078ef814 */
[----:B------:R-:W-:Y:S01]  /*e490*/  F2FP.SATFINITE.E4M3.F32.PACK_AB_MERGE_C R198, RZ, R198, RZ ;  /* 0x000000c6ffc6723e */ /* 0x000fe200048070ff */
[----:B------:R-:W4:Y:S01]  /*e4a0*/  LDL.LU R176, [R1+0xa8] ;  /* 0x0000a80001b07983 */ /* 0x000f220000300800 */
[----:B------:R-:W-:Y:S02]  /*e4b0*/  LOP3.LUT R19, R180, 0xff0000, R19, 0xf8, !PT ;  /* 0x00ff0000b4137812 */ /* 0x000fe400078ef813 */
[----:B------:R-:W-:Y:S01]  /*e4c0*/  F2FP.SATFINITE.E4M3.F32.PACK_AB_MERGE_C R171, RZ, R171, RZ ;  /* 0x000000abffab723e */ /* 0x000fe200048070ff */
[----:B------:R-:W4:Y:S01]  /*e4d0*/  LDL.LU R180, [R1+0x9c] ;  /* 0x00009c0001b47983 */ /* 0x000f220000300800 */
[----:B------:R-:W-:Y:S01]  /*e4e0*/  SHF.L.U32 R153, R190, 0x10, RZ ;  /* 0x00000010be997819 */ /* 0x000fe200000006ff */
[----:B------:R-:W-:Y:S01]  /*e4f0*/  IMAD.U32 R154, R194, 0x10000, RZ ;  /* 0x00010000c29a7824 */ /* 0x000fe200078e00ff */
[----:B------:R-:W-:Y:S01]  /*e500*/  SHF.L.U32 R14, R14, 0x18, RZ ;  /* 0x000000180e0e7819 */ /* 0x000fe200000006ff */
[----:B------:R-:W4:Y:S01]  /*e510*/  LDL.LU R186, [R1+0x98] ;  /* 0x0000980001ba7983 */ /* 0x000f220000300800 */
[----:B------:R-:W-:Y:S01]  /*e520*/  IMAD.SHL.U32 R15, R15, 0x1000000, RZ ;  /* 0x010000000f0f7824 */ /* 0x000fe200078e00ff */
[----:B------:R-:W-:-:S02]  /*e530*/  LOP3.LUT R152, R152, R0, RZ, 0xfc, !PT ;  /* 0x0000000098987212 */ /* 0x000fc400078efcff */
[----:B------:R-:W4:Y:S01]  /*e540*/  LDL.LU R190, [R1+0x8c] ;  /* 0x00008c0001be7983 */ /* 0x000f220000300800 */
[----:B------:R-:W-:Y:S02]  /*e550*/  F2FP.SATFINITE.E4M3.F32.PACK_AB_MERGE_C R175, RZ, R175, RZ ;  /* 0x000000afffaf723e */ /* 0x000fe400048070ff */
[----:B------:R-:W-:Y:S01]  /*e560*/  F2FP.SATFINITE.E4M3.F32.PACK_AB_MERGE_C R179, RZ, R179, RZ ;  /* 0x000000b3ffb3723e */ /* 0x000fe200048070ff */
[----:B------:R-:W4:Y:S01]  /*e570*/  LDL.LU R194, [R1+0x88] ;  /* 0x0000880001c27983 */ /* 0x000f220000300800 */
[----:B------:R-:W-:Y:S02]  /*e580*/  SHF.L.U32 R158, R198, 0x10, RZ ;  /* 0x00000010c69e7819 */ /* 0x000fe400000006ff */
[----:B------:R-:W-:Y:S01]  /*e590*/  F2FP.SATFINITE.E4M3.F32.PACK_AB_MERGE_C R8, RZ, R8, RZ ;  /* 0x00000008ff08723e */ /* 0x000fe200048070ff */
[----:B------:R-:W4:Y:S01]  /*e5a0*/  LDL.LU R198, [R1+0x7c] ;  /* 0x00007c0001c67983 */ /* 0x000f220000300800 */
[----:B------:R-:W-:Y:S02]  /*e5b0*/  LOP3.LUT R0, R171, 0xffff, RZ, 0xc0, !PT ;  /* 0x0000ffffab007812 */ /* 0x000fe400078ec0ff */
[----:B------:R-:W-:-:S02]  /*e5c0*/  LOP3.LUT R16, R184, 0xff0000, R16, 0xf8, !PT ;  /* 0x00ff0000b8107812 */ /* 0x000fc400078ef810 */
[----:B------:R-:W4:Y:S01]  /*e5d0*/  LDL.LU R184, [R1+0x78] ;  /* 0x0000780001b87983 */ /* 0x000f220000300800 */
[----:B------:R-:W-:Y:S02]  /*e5e0*/  LOP3.LUT R153, R188, 0xff0000, R153, 0xf8, !PT ;  /* 0x00ff0000bc997812 */ /* 0x000fe400078ef899 */
[----:B------:R-:W-:Y:S01]  /*e5f0*/  LOP3.LUT R23, R23, R14, RZ, 0xfc, !PT ;  /* 0x0000000e17177212 */ /* 0x000fe200078efcff */
[----:B------:R-:W4:Y:S01]  /*e600*/  LDL.LU R188, [R1+0x6c] ;  /* 0x00006c0001bc7983 */ /* 0x000f220000300800 */
[----:B------:R-:W-:Y:S02]  /*e610*/  LOP3.LUT R154, R193, 0xff0000, R154, 0xf8, !PT ;  /* 0x00ff0000c19a7812 */ /* 0x000fe400078ef89a */
[----:B------:R-:W-:Y:S01]  /*e620*/  LOP3.LUT R22, R22, R15, RZ, 0xfc, !PT ;  /* 0x0000000f16167212 */ /* 0x000fe200078efcff */
[----:B------:R-:W4:Y:S01]  /*e630*/  LDL.LU R193, [R1+0x68] ;  /* 0x0000680001c17983 */ /* 0x000f220000300800 */
[----:B------:R-:W-:Y:S02]  /*e640*/  LOP3.LUT R175, R175, 0xffff, RZ, 0xc0, !PT ;  /* 0x0000ffffafaf7812 */ /* 0x000fe400078ec0ff */
[----:B------:R-:W-:-:S02]  /*e650*/  LOP3.LUT R14, R179, 0xffff, RZ, 0xc0, !PT ;  /* 0x0000ffffb30e7812 */ /* 0x000fc400078ec0ff */
[----:B------:R-:W-:Y:S01]  /*e660*/  F2FP.SATFINITE.E4M3.F32.PACK_AB_MERGE_C R12, RZ, R12, RZ ;  /* 0x0000000cff0c723e */ /* 0x000fe200048070ff */
[----:B------:R-:W-:Y:S01]  /*e670*/  IMAD.SHL.U32 R0, R0, 0x1000000, RZ ;  /* 0x0100000000007824 */ /* 0x000fe200078e00ff */
[----:B------:R-:W-:Y:S02]  /*e680*/  LOP3.LUT R158, R197, 0xff0000, R158, 0xf8, !PT ;  /* 0x00ff0000c59e7812 */ /* 0x000fe400078ef89e */
[----:B------:R-:W-:Y:S01]  /*e690*/  LOP3.LUT R15, R8, 0xffff, RZ, 0xc0, !PT ;  /* 0x0000ffff080f7812 */ /* 0x000fe200078ec0ff */
[----:B------:R-:W4:Y:S01]  /*e6a0*/  LDL.LU R197, [R1+0x5c] ;  /* 0x00005c0001c57983 */ /* 0x000f220000300800 */
[----:B------:R-:W-:Y:S01]  /*e6b0*/  LOP3.LUT R2, R201, 0xff0000, R160, 0xf8, !PT ;  /* 0x00ff0000c9027812 */ /* 0x000fe200078ef8a0 */
[----:B------:R-:W-:Y:S01]  /*e6c0*/  IMAD.SHL.U32 R14, R14, 0x1000000, RZ ;  /* 0x010000000e0e7824 */ /* 0x000fe200078e00ff */
[----:B------:R-:W-:Y:S01]  /*e6d0*/  LOP3.LUT R7, R204, 0xff0000, R7, 0xf8, !PT ;  /* 0x00ff0000cc077812 */ /* 0x000fe200078ef807 */
[----:B------:R-:W4:Y:S01]  /*e6e0*/  LDL.LU R201, [R1+0x4c] ;  /* 0x00004c0001c97983 */ /* 0x000f220000300800 */
[----:B------:R-:W-:-:S02]  /*e6f0*/  SHF.L.U32 R8, R175, 0x18, RZ ;  /* 0x00000018af087819 */ /* 0x000fc400000006ff */
[----:B------:R-:W-:Y:S01]  /*e700*/  F2FP.SATFINITE.E4M3.F32.PACK_AB_MERGE_C R187, RZ, R187, RZ ;  /* 0x000000bbffbb723e */ /* 0x000fe200048070ff */
[----:B------:R-:W4:Y:S01]  /*e710*/  LDL.LU R160, [R1+0x58] ;  /* 0x0000580001a07983 */ /* 0x000f220000300800 */
[----:B------:R-:W-:Y:S02]  /*e720*/  LOP3.LUT R12, R12, 0xffff, RZ, 0xc0, !PT ;  /* 0x0000ffff0c0c7812 */ /* 0x000fe400078ec0ff */
[----:B------:R-:W-:Y:S01]  /*e730*/  SHF.L.U32 R15, R15, 0x18, RZ ;  /* 0x000000180f0f7819 */ /* 0x000fe200000006ff */
[----:B------:R-:W4:Y:S01]  /*e740*/  LDL.LU R204, [R1+0x48] ;  /* 0x0000480001cc7983 */ /* 0x000f220000300800 */
[----:B------:R-:W-:Y:S02]  /*e750*/  F2FP.SATFINITE.E4M3.F32.PACK_AB_MERGE_C R191, RZ, R191, RZ ;  /* 0x000000bfffbf723e */ /* 0x000fe400048070ff */
[----:B------:R-:W-:Y:S01]  /*e760*/  F2FP.SATFINITE.E4M3.F32.PACK_AB_MERGE_C R195, RZ, R195, RZ ;  /* 0x000000c3ffc3723e */ /* 0x000fe200048070ff */
[----:B------:R-:W4:Y:S01]  /*e770*/  LDL.LU R171, [R1+0x3c] ;  /* 0x00003c0001ab7983 */ /* 0x000f220000300800 */
[----:B------:R-:W-:Y:S01]  /*e780*/  LOP3.LUT R18, R18, R0, RZ, 0xfc, !PT ;  /* 0x0000000012127212 */ /* 0x000fe200078efcff */
[----:B------:R-:W-:Y:S01]  /*e790*/  FMUL R0, R213, UR5 ;  /* 0x00000005d5007c20 */ /* 0x000fe20008400000 */
[----:B------:R-:W-:Y:S01]  /*e7a0*/  LOP3.LUT R17, R17, R8, RZ, 0xfc, !PT ;  /* 0x0000000811117212 */ /* 0x000fe200078efcff */
[----:B------:R-:W4:Y:S01]  /*e7b0*/  LDL.LU R179, [R1+0x38] ;  /* 0x0000380001b37983 */ /* 0x000f220000300800 */
[----:B------:R-:W-:-:S02]  /*e7c0*/  SHF.L.U32 R12, R12, 0x18, RZ ;  /* 0x000000180c0c7819 */ /* 0x000fc400000006ff */
[----:B------:R-:W-:Y:S01]  /*e7d0*/  LOP3.LUT R19, R19, R15, RZ, 0xfc, !PT ;  /* 0x0000000f13137212 */ /* 0x000fe200078efcff */
[----:B------:R-:W4:Y:S01]  /*e7e0*/  LDL.LU R175, [R1+0x2c] ;  /* 0x00002c0001af7983 */ /* 0x000f220000300800 */
[----:B------:R-:W-:Y:S02]  /*e7f0*/  LOP3.LUT R8, R187, 0xffff, RZ, 0xc0, !PT ;  /* 0x0000ffffbb087812 */ /* 0x000fe400078ec0ff */
[----:B------:R-:W-:Y:S01]  /*e800*/  LOP3.LUT R20, R20, R14, RZ, 0xfc, !PT ;  /* 0x0000000e14147212 */ /* 0x000fe200078efcff */
[----:B------:R-:W4:Y:S01]  /*e810*/  LDL.LU R213, [R1+0x28] ;  /* 0x0000280001d57983 */ /* 0x000f220000300800 */
[----:B------:R-:W-:Y:S02]  /*e820*/  LOP3.LUT R15, R191, 0xffff, RZ, 0xc0, !PT ;  /* 0x0000ffffbf0f7812 */ /* 0x000fe400078ec0ff */
[----:B------:R-:W-:Y:S01]  /*e830*/  LOP3.LUT R14, R195, 0xffff, RZ, 0xc0, !PT ;  /* 0x0000ffffc30e7812 */ /* 0x000fe200078ec0ff */
[----:B------:R-:W4:Y:S01]  /*e840*/  LDL.LU R187, [R1+0x1c] ;  /* 0x00001c0001bb7983 */ /* 0x000f220000300800 */
[----:B------:R-:W-:-:S03]  /*e850*/  LOP3.LUT R12, R158, R12, RZ, 0xfc, !PT ;  /* 0x0000000c9e0c7212 */ /* 0x000fc600078efcff */
[----:B------:R-:W4:Y:S04]  /*e860*/  LDL.LU R191, [R1+0x18] ;  /* 0x0000180001bf7983 */ /* 0x000f280000300800 */
[----:B------:R-:W4:Y:S04]  /*e870*/  LDL.LU R195, [R1+0xc] ;  /* 0x00000c0001c37983 */ /* 0x000f280000300800 */
[----:B------:R-:W4:Y:S01]  /*e880*/  LDL.LU R158, [R1+0x8] ;  /* 0x00000800019e7983 */ /* 0x000f220000300800 */
[----:B------:R-:W-:-:S13]  /*e890*/  FSETP.GEU.AND P3, PT, R0, -126, PT ;  /* 0xc2fc00000000780b */ /* 0x000fda0003f6e000 */
[----:B------:R-:W-:-:S06]  /*e8a0*/  @!P3 FMUL R0, R0, 0.5 ;  /* 0x3f0000000000b820 */ /* 0x000fcc0000400000 */
[----:B------:R-:W1:Y:S02]  /*e8b0*/  MUFU.EX2 R0, R0 ;  /* 0x0000000000007308 */ /* 0x000e640000000800 */
[----:B-1----:R-:W-:-:S04]  /*e8c0*/  @!P3 FMUL R0, R0, R0 ;  /* 0x000000000000b220 */ /* 0x002fc80000400000 */
[-C--:B---3--:R-:W-:Y:S01]  /*e8d0*/  FMUL R169, R169, R0.reuse ;  /* 0x00000000a9a97220 */ /* 0x088fe20000400000 */
[-C--:B--2---:R-:W-:Y:S01]  /*e8e0*/  FMUL R210, R210, R0.reuse ;  /* 0x00000000d2d27220 */ /* 0x084fe20000400000 */
[-C--:B----4-:R-:W-:Y:S01]  /*e8f0*/  FMUL R215, R215, R0.reuse ;  /* 0x00000000d7d77220 */ /* 0x090fe20000400000 */
[-C--:B------:R-:W-:Y:S01]  /*e900*/  FMUL R214, R214, R0.reuse ;  /* 0x00000000d6d67220 */ /* 0x080fe20000400000 */
[-C--:B------:R-:W-:Y:S01]  /*e910*/  FMUL R211, R211, R0.reuse ;  /* 0x00000000d3d37220 */ /* 0x080fe20000400000 */
[-C--:B------:R-:W-:Y:S01]  /*e920*/  FMUL R207, R207, R0.reuse ;  /* 0x00000000cfcf7220 */ /* 0x080fe20000400000 */
[-C--:B------:R-:W-:Y:S01]  /*e930*/  FMUL R173, R173, R0.reuse ;  /* 0x00000000adad7220 */ /* 0x080fe20000400000 */
[-C--:B------:R-:W-:Y:S01]  /*e940*/  FMUL R206, R206, R0.reuse ;  /* 0x00000000cece7220 */ /* 0x080fe20000400000 */
[----:B------:R-:W-:Y:S02]  /*e950*/  IMAD.SHL.U32 R8, R8, 0x1000000, RZ ;  /* 0x0100000008087824 */ /* 0x000fe400078e00ff */
[-C--:B------:R-:W-:Y:S01]  /*e960*/  FMUL R203, R203, R0.reuse ;  /* 0x00000000cbcb7220 */ /* 0x080fe20000400000 */
[-C--:B------:R-:W-:Y:S01]  /*e970*/  FMUL R199, R199, R0.reuse ;  /* 0x00000000c7c77220 */ /* 0x080fe20000400000 */
[----:B------:R-:W-:Y:S01]  /*e980*/  F2FP.SATFINITE.E4M3.F32.PACK_AB_MERGE_C R13, RZ, R13, RZ ;  /* 0x0000000dff0d723e */ /* 0x000fe200048070ff */
[-C--:B------:R-:W-:Y:S01]  /*e990*/  FMUL R183, R183, R0.reuse ;  /* 0x00000000b7b77220 */ /* 0x080fe20000400000 */
[----:B------:R-:W-:Y:S01]  /*e9a0*/  F2FP.SATFINITE.E4M3.F32.PACK_AB_MERGE_C R11, RZ, R11, RZ ;  /* 0x0000000bff0b723e */ /* 0x000fe200048070ff */
        /* <DEDUP_REMOVED lines=41> */
[----:B------:R-:W-:-:S05]  /*ec40*/  FMUL R158, R158, R0 ;  /* 0x000000009e9e7220 */ /* 0x000fca0000400000 */
[----:B------:R-:W-:Y:S04]  /*ec50*/  STL [R1+0x8], R158 ;  /* 0x0000089e01007387 */ /* 0x000fe80000100800 */
        /* <DEDUP_REMOVED lines=43> */
[----:B------:R-:W-:Y:S01]  /*ef10*/  STL [R1+0x168], R215 ;  /* 0x000168d701007387 */ /* 0x000fe20000100800 */
[----:B------:R-:W-:-:S03]  /*ef20*/  FMUL R229, R229, R0 ;  /* 0x00000000e5e57220 */ /* 0x000fc60000400000 */
[----:B------:R-:W-:Y:S01]  /*ef30*/  STL [R1+0x16c], R214 ;  /* 0x00016cd601007387 */ /* 0x000fe20000100800 */
[----:B------:R-:W-:-:S03]  /*ef40*/  LOP3.LUT R16, R16, R8, RZ, 0xfc, !PT ;  /* 0x0000000810107212 */ /* 0x000fc600078efcff */
[----:B------:R-:W-:Y:S01]  /*ef50*/  STL [R1+0x178], R211 ;  /* 0x000178d301007387 */ /* 0x000fe20000100800 */
[----:B------:R-:W-:-:S03]  /*ef60*/  FMUL R228, R228, R0 ;  /* 0x00000000e4e47220 */ /* 0x000fc60000400000 */
[----:B------:R-:W-:Y:S01]  /*ef70*/  STL [R1+0x17c], R207 ;  /* 0x00017ccf01007387 */ /* 0x000fe20000100800 */
[----:B------:R-:W-:Y:S01]  /*ef80*/  F2FP.SATFINITE.E4M3.F32.PACK_AB_MERGE_C R9, RZ, R9, RZ ;  /* 0x00000009ff09723e */ /* 0x000fe200048070ff */
[-C--:B------:R-:W-:Y:S02]  /*ef90*/  FMUL R227, R227, R0.reuse ;  /* 0x00000000e3e37220 */ /* 0x080fe40000400000 */
[----:B------:R-:W-:Y:S01]  /*efa0*/  STL [R1+0x188], R206 ;  /* 0x000188ce01007387 */ /* 0x000fe20000100800 */
[----:B------:R-:W-:Y:S01]  /*efb0*/  LOP3.LUT R8, R13, 0xffff, RZ, 0xc0, !PT ;  /* 0x0000ffff0d087812 */ /* 0x000fe200078ec0ff */
[-C--:B------:R-:W-:Y:S02]  /*efc0*/  FMUL R226, R226, R0.reuse ;  /* 0x00000000e2e27220 */ /* 0x080fe40000400000 */
[----:B------:R-:W-:Y:S01]  /*efd0*/  STL [R1+0x18c], R203 ;  /* 0x00018ccb01007387 */ /* 0x000fe20000100800 */
[----:B------:R-:W-:Y:S01]  /*efe0*/  LOP3.LUT R13, R11, 0xffff, RZ, 0xc0, !PT ;  /* 0x0000ffff0b0d7812 */ /* 0x000fe200078ec0ff */
[----:B------:R-:W-:-:S02]  /*eff0*/  FMUL R225, R225, R0 ;  /* 0x00000000e1e17220 */ /* 0x000fc40000400000 */
[----:B------:R-:W-:Y:S01]  /*f000*/  STL [R1+0x198], R199 ;  /* 0x000198c701007387 */ /* 0x000fe20000100800 */
[----:B------:R-:W-:-:S03]  /*f010*/  FMUL R224, R224, R0 ;  /* 0x00000000e0e07220 */ /* 0x000fc60000400000 */
[----:B------:R-:W-:Y:S01]  /*f020*/  STL [R1+0x19c], R183 ;  /* 0x00019cb701007387 */ /* 0x000fe20000100800 */
[----:B------:R-:W-:Y:S01]  /*f030*/  LOP3.LUT R11, R9, 0xffff, RZ, 0xc0, !PT ;  /* 0x0000ffff090b7812 */ /* 0x000fe200078ec0ff */
[-C--:B------:R-:W-:Y:S02]  /*f040*/  FMUL R223, R223, R0.reuse ;  /* 0x00000000dfdf7220 */ /* 0x080fe40000400000 */
[----:B------:R-:W-:Y:S01]  /*f050*/  STL [R1+0x1a8], R202 ;  /* 0x0001a8ca01007387 */ /* 0x000fe20000100800 */
[----:B------:R-:W-:Y:S01]  /*f060*/  SHF.L.U32 R9, R13, 0x18, RZ ;  /* 0x000000180d097819 */ /* 0x000fe200000006ff */
[----:B------:R-:W-:Y:S02]  /*f070*/  FMUL R222, R222, R0 ;  /* 0x00000000dede7220 */ /* 0x000fe40000400000 */
[----:B------:R-:W-:Y:S04]  /*f080*/  STL [R1+0x1ac], R229 ;  /* 0x0001ace501007387 */ /* 0x000fe80000100800 */
[----:B------:R-:W-:Y:S04]  /*f090*/  STL [R1+0x1b8], R228 ;  /* 0x0001b8e401007387 */ /* 0x000fe80000100800 */
[----:B------:R-:W-:Y:S01]  /*f0a0*/  STL [R1+0x1bc], R227 ;  /* 0x0001bce301007387 */ /* 0x000fe20000100800 */
[----:B------:R-:W-:-:S03]  /*f0b0*/  LOP3.LUT R7, R7, R9, RZ, 0xfc, !PT ;  /* 0x0000000907077212 */ /* 0x000fc600078efcff */
[----:B------:R-:W-:Y:S01]  /*f0c0*/  STL [R1+0x1c8], R226 ;  /* 0x0001c8e201007387 */ /* 0x000fe20000100800 */
[----:B------:R-:W-:-:S03]  /*f0d0*/  SEL R9, R17, R18, P1 ;  /* 0x0000001211097207 */ /* 0x000fc60000800000 */
[----:B------:R-:W-:Y:S01]  /*f0e0*/  STL [R1+0x1cc], R225 ;  /* 0x0001cce101007387 */ /* 0x000fe20000100800 */
[----:B------:R-:W-:-:S03]  /*f0f0*/  SEL R161, R18, R17, P1 ;  /* 0x0000001112a17207 */ /* 0x000fc60000800000 */
[----:B------:R-:W-:Y:S04]  /*f100*/  STL [R1+0x1d8], R224 ;  /* 0x0001d8e001007387 */ /* 0x000fe80000100800 */
[----:B------:R-:W-:Y:S04]  /*f110*/  STL [R1+0x1dc], R223 ;  /* 0x0001dcdf01007387 */ /* 0x000fe80000100800 */
[----:B------:R-:W-:Y:S04]  /*f120*/  STL [R1+0x1e8], R222 ;  /* 0x0001e8de01007387 */ /* 0x000fe80000100800 */
[----:B------:R-:W2:Y:S01]  /*f130*/  LDL R17, [R1+0x210] ;  /* 0x0002100001117983 */ /* 0x000ea20000100800 */
[----:B------:R-:W-:Y:S01]  /*f140*/  F2FP.SATFINITE.E4M3.F32.PACK_AB_MERGE_C R10, RZ, R10, RZ ;  /* 0x0000000aff0a723e */ /* 0x000fe200048070ff */
[----:B------:R-:W-:Y:S01]  /*f150*/  IMAD.SHL.U32 R8, R8, 0x1000000, RZ ;  /* 0x0100000008087824 */ /* 0x000fe200078e00ff */
[----:B------:R-:W-:-:S02]  /*f160*/  F2FP.SATFINITE.E4M3.F32.PACK_AB_MERGE_C R167, RZ, R167, RZ ;  /* 0x000000a7ffa7723e */ /* 0x000fc400048070ff */
[----:B------:R-:W-:Y:S01]  /*f170*/  LOP3.LUT R10, R10, 0xffff, RZ, 0xc0, !PT ;  /* 0x0000ffff0a0a7812 */ /* 0x000fe200078ec0ff */
[----:B------:R-:W-:Y:S01]  /*f180*/  IMAD.SHL.U32 R14, R14, 0x1000000, RZ ;  /* 0x010000000e0e7824 */ /* 0x000fe200078e00ff */
[----:B------:R-:W-:Y:S02]  /*f190*/  SHF.L.U32 R15, R15, 0x18, RZ ;  /* 0x000000180f0f7819 */ /* 0x000fe400000006ff */
[----:B------:R-:W-:Y:S01]  /*f1a0*/  LOP3.LUT R155, R167, 0xffff, RZ, 0xc0, !PT ;  /* 0x0000ffffa79b7812 */ /* 0x000fe200078ec0ff */
[----:B------:R-:W-:Y:S01]  /*f1b0*/  IMAD.SHL.U32 R10, R10, 0x1000000, RZ ;  /* 0x010000000a0a7824 */ /* 0x000fe200078e00ff */
[----:B------:R-:W-:Y:S02]  /*f1c0*/  LOP3.LUT R8, R2, R8, RZ, 0xfc, !PT ;  /* 0x0000000802087212 */ /* 0x000fe400078efcff */
[----:B------:R-:W-:Y:S02]  /*f1d0*/  SHF.L.U32 R11, R11, 0x18, RZ ;  /* 0x000000180b0b7819 */ /* 0x000fe400000006ff */
[----:B------:R-:W-:-:S02]  /*f1e0*/  LOP3.LUT R15, R153, R15, RZ, 0xfc, !PT ;  /* 0x0000000f990f7212 */ /* 0x000fc400078efcff */
[----:B------:R-:W-:Y:S02]  /*f1f0*/  SHF.L.U32 R155, R155, 0x18, RZ ;  /* 0x000000189b9b7819 */ /* 0x000fe400000006ff */
[----:B------:R-:W-:Y:S02]  /*f200*/  LOP3.LUT R14, R154, R14, RZ, 0xfc, !PT ;  /* 0x0000000e9a0e7212 */ /* 0x000fe400078efcff */
[----:B------:R-:W-:Y:S02]  /*f210*/  SEL R13, R7, R8, P1 ;  /* 0x00000008070d7207 */ /* 0x000fe40000800000 */
[----:B------:R-:W-:Y:S01]  /*f220*/  SEL R153, R8, R7, P1 ;  /* 0x0000000708997207 */ /* 0x000fe20000800000 */
[----:B------:R-:W-:Y:S01]  /*f230*/  IMAD.MOV.U32 R7, RZ, RZ, 0x3021 ;  /* 0x00003021ff077424 */ /* 0x000fe200078e00ff */
[----:B------:R-:W-:Y:S02]  /*f240*/  LOP3.LUT R4, R4, R10, RZ, 0xfc, !PT ;  /* 0x0000000a04047212 */ /* 0x000fe400078efcff */
[----:B------:R-:W-:-:S02]  /*f250*/  LOP3.LUT R2, R157, R11, RZ, 0xfc, !PT ;  /* 0x0000000b9d027212 */ /* 0x000fc400078efcff */
[----:B------:R-:W-:Y:S02]  /*f260*/  MOV R8, 0x2130 ;  /* 0x0000213000087802 */ /* 0x000fe40000000f00 */
[----:B------:R-:W-:Y:S02]  /*f270*/  SEL R11, R15, R16, P1 ;  /* 0x000000100f0b7207 */ /* 0x000fe40000800000 */
[----:B------:R-:W-:Y:S02]  /*f280*/  SEL R157, R16, R15, P1 ;  /* 0x0000000f109d7207 */ /* 0x000fe40000800000 */
[----:B------:R-:W-:Y:S02]  /*f290*/  LOP3.LUT R21, R21, R155, RZ, 0xfc, !PT ;  /* 0x0000009b15157212 */ /* 0x000fe400078efcff */
[----:B------:R-:W-:Y:S02]  /*f2a0*/  SEL R16, R12, R14, P1 ;  /* 0x0000000e0c107207 */ /* 0x000fe40000800000 */
[----:B------:R-:W-:-:S02]  /*f2b0*/  SEL R159, R14, R12, P1 ;  /* 0x0000000c0e9f7207 */ /* 0x000fc40000800000 */
[----:B------:R-:W-:Y:S02]  /*f2c0*/  SEL R14, R2, R4, P1 ;  /* 0x00000004020e7207 */ /* 0x000fe40000800000 */
[----:B------:R-:W-:Y:S02]  /*f2d0*/  SEL R155, R4, R2, P1 ;  /* 0x00000002049b7207 */ /* 0x000fe40000800000 */
[-C--:B------:R-:W-:Y:S02]  /*f2e0*/  SHF.R.U32.HI R4, RZ, R218.reuse, R7 ;  /* 0x000000daff047219 */ /* 0x080fe40000011607 */
[----:B------:R-:W-:Y:S02]  /*f2f0*/  SHF.R.U32.HI R2, RZ, R218, R8 ;  /* 0x000000daff027219 */ /* 0x000fe40000011608 */
[----:B------:R-:W-:Y:S02]  /*f300*/  SEL R154, R23, R152, P1 ;  /* 0x00000098179a7207 */ /* 0x000fe40000800000 */
[----:B------:R-:W-:-:S02]  /*f310*/  SEL R165, R152, R23, P1 ;  /* 0x0000001798a57207 */ /* 0x000fc40000800000 */
[----:B------:R-:W-:Y:S02]  /*f320*/  SEL R167, R22, R21, P1 ;  /* 0x0000001516a77207 */ /* 0x000fe40000800000 */
[----:B------:R-:W-:Y:S02]  /*f330*/  SEL R10, R19, R20, P1 ;  /* 0x00000014130a7207 */ /* 0x000fe40000800000 */
[----:B------:R-:W-:Y:S02]  /*f340*/  SEL R163, R20, R19, P1 ;  /* 0x0000001314a37207 */ /* 0x000fe40000800000 */
[----:B------:R-:W-:Y:S02]  /*f350*/  SEL R23, R21, R22, P1 ;  /* 0x0000001615177207 */ /* 0x000fe40000800000 */
[----:B------:R-:W-:Y:S02]  /*f360*/  LOP3.LUT R4, R4, 0xf, RZ, 0xc0, !PT ;  /* 0x0000000f04047812 */ /* 0x000fe400078ec0ff */
[----:B------:R-:W-:Y:S01]  /*f370*/  LOP3.LUT R2, R2, 0xf, RZ, 0xc0, !PT ;  /* 0x0000000f02027812 */ /* 0x000fe200078ec0ff */
[-C--:B------:R-:W-:Y:S01]  /*f380*/  FMUL R221, R221, R0.reuse ;  /* 0x00000000dddd7220 */ /* 0x080fe20000400000 */
[-C--:B------:R-:W-:Y:S01]  /*f390*/  FMUL R220, R220, R0.reuse ;  /* 0x00000000dcdc7220 */ /* 0x080fe20000400000 */
[----:B------:R-:W-:Y:S01]  /*f3a0*/  FMUL R219, R219, R0 ;  /* 0x00000000dbdb7220 */ /* 0x000fe20000400000 */
[----:B------:R-:W-:Y:S04]  /*f3b0*/  SHFL.IDX PT, R7, R154, R4, 0x1c1f ;  /* 0x001c1f049a077589 */ /* 0x000fe800000e0000 */
[----:B------:R-:W2:Y:S04]  /*f3c0*/  SHFL.IDX PT, R165, R165, R2, 0x1c1f ;  /* 0x001c1f02a5a57589 */ /* 0x000ea800000e0000 */
[----:B------:R-:W-:Y:S04]  /*f3d0*/  SHFL.IDX PT, R8, R23, R4, 0x1c1f ;  /* 0x001c1f0417087589 */ /* 0x000fe800000e0000 */
[----:B------:R-:W1:Y:S04]  /*f3e0*/  SHFL.IDX PT, R167, R167, R2, 0x1c1f ;  /* 0x001c1f02a7a77589 */ /* 0x000e6800000e0000 */
[----:B------:R-:W-:Y:S04]  /*f3f0*/  SHFL.IDX PT, R9, R9, R4, 0x1c1f ;  /* 0x001c1f0409097589 */ /* 0x000fe800000e0000 */
[----:B------:R-:W3:Y:S04]  /*f400*/  SHFL.IDX PT, R161, R161, R2, 0x1c1f ;  /* 0x001c1f02a1a17589 */ /* 0x000ee800000e0000 */
[----:B------:R-:W-:Y:S04]  /*f410*/  SHFL.IDX PT, R10, R10, R4, 0x1c1f ;  /* 0x001c1f040a0a7589 */ /* 0x000fe800000e0000 */
[----:B------:R-:W4:Y:S04]  /*f420*/  SHFL.IDX PT, R163, R163, R2, 0x1c1f ;  /* 0x001c1f02a3a37589 */ /* 0x000f2800000e0000 */
        /* <DEDUP_REMOVED lines=8> */
[----:B------:R1:W-:Y:S04]  /*f4b0*/  STL [R1+0x1ec], R221 ;  /* 0x0001ecdd01007387 */ /* 0x0003e80000100800 */
[----:B------:R1:W-:Y:S04]  /*f4c0*/  STL [R1+0x1f8], R220 ;  /* 0x0001f8dc01007387 */ /* 0x0003e80000100800 */
[----:B------:R1:W-:Y:S01]  /*f4d0*/  STL [R1+0x1fc], R219 ;  /* 0x0001fcdb01007387 */ /* 0x0003e20000100800 */
[----:B------:R-:W-:Y:S01]  /*f4e0*/  ULEA UR6, UR4, UR61, 0x3 ;  /* 0x0000003d04067291 */ /* 0x000fe2000f8e183f */
[----:B------:R-:W-:Y:S01]  /*f4f0*/  SHF.L.U32 R15, R217, 0x1f, RZ ;  /* 0x0000001fd90f7819 */ /* 0x000fe200000006ff */
[----:B------:R-:W-:-:S01]  /*f500*/  FFMA R230, R0, R230, R156 ;  /* 0x000000e600e67223 */ /* 0x000fc2000000009c */
[-C--:B------:R-:W-:Y:S01]  /*f510*/  FMUL R26, R26, R0.reuse ;  /* 0x000000001a1a7220 */ /* 0x080fe20000400000 */
[-C--:B------:R-:W-:Y:S01]  /*f520*/  FMUL R27, R27, R0.reuse ;  /* 0x000000001b1b7220 */ /* 0x080fe20000400000 */
[-C--:B------:R-:W-:Y:S01]  /*f530*/  FMUL R30, R30, R0.reuse ;  /* 0x000000001e1e7220 */ /* 0x080fe20000400000 */
[----:B------:R-:W-:-:S03]  /*f540*/  FMUL R31, R31, R0 ;  /* 0x000000001f1f7220 */ /* 0x000fc60000400000 */
[----:B------:R1:W1:Y:S01]  /*f550*/  SYNCS.PHASECHK.TRANS64.TRYWAIT P3, [UR6+0x60000], R15 ;  /* 0x0600000fff0075a7 */ /* 0x0002620008060146 */
        /* <DEDUP_REMOVED lines=60> */
[----:B--2---:R-:W-:-:S02]  /*f920*/  PRMT R164, R7, R17, R165 ;  /* 0x0000001107a47216 */ /* 0x004fc400000000a5 */
[-C--:B-1----:R-:W-:Y:S02]  /*f930*/  PRMT R166, R8, R17.reuse, R167 ;  /* 0x0000001108a67216 */ /* 0x082fe400000000a7 */
[-C--:B---3--:R-:W-:Y:S02]  /*f940*/  PRMT R160, R9, R17.reuse, R161 ;  /* 0x0000001109a07216 */ /* 0x088fe400000000a1 */
[-C--:B----4-:R-:W-:Y:S02]  /*f950*/  PRMT R162, R10, R17.reuse, R163 ;  /* 0x000000110aa27216 */ /* 0x090fe400000000a3 */
[-C--:B------:R-:W-:Y:S02]  /*f960*/  PRMT R156, R11, R17.reuse, R157 ;  /* 0x000000110b9c7216 */ /* 0x080fe4000000009d */
[-C--:B------:R-:W-:Y:S02]  /*f970*/  PRMT R158, R12, R17.reuse, R159 ;  /* 0x000000110c9e7216 */ /* 0x080fe4000000009f */
[----:B------:R-:W-:-:S02]  /*f980*/  PRMT R152, R13, R17, R153 ;  /* 0x000000110d987216 */ /* 0x000fc40000000099 */
[----:B------:R-:W-:Y:S02]  /*f990*/  PRMT R154, R14, R17, R155 ;  /* 0x000000110e9a7216 */ /* 0x000fe4000000009b */
[-C--:B------:R-:W-:Y:S02]  /*f9a0*/  PRMT R165, R7, R233.reuse, R165 ;  /* 0x000000e907a57216 */ /* 0x080fe400000000a5 */
[-C--:B------:R-:W-:Y:S02]  /*f9b0*/  PRMT R167, R8, R233.reuse, R167 ;  /* 0x000000e908a77216 */ /* 0x080fe400000000a7 */
[-C--:B------:R-:W-:Y:S02]  /*f9c0*/  PRMT R161, R9, R233.reuse, R161 ;  /* 0x000000e909a17216 */ /* 0x080fe400000000a1 */
[-C--:B------:R-:W-:Y:S02]  /*f9d0*/  PRMT R163, R10, R233.reuse, R163 ;  /* 0x000000e90aa37216 */ /* 0x080fe400000000a3 */
[----:B------:R-:W-:-:S02]  /*f9e0*/  PRMT R157, R11, R233, R157 ;  /* 0x000000e90b9d7216 */ /* 0x000fc4000000009d */
[-C--:B------:R-:W-:Y:S02]  /*f9f0*/  PRMT R159, R12, R233.reuse, R159 ;  /* 0x000000e90c9f7216 */ /* 0x080fe4000000009f */
[-C--:B------:R-:W-:Y:S02]  /*fa00*/  PRMT R153, R13, R233.reuse, R153 ;  /* 0x000000e90d997216 */ /* 0x080fe40000000099 */
[----:B------:R-:W-:Y:S01]  /*fa10*/  PRMT R155, R14, R233, R155 ;  /* 0x000000e90e9b7216 */ /* 0x000fe2000000009b */
[----:B------:R-:W-:Y:S06]  /*fa20*/  @!P0 BRA `(.L_x_27) ;  /* 0x0000000000048947 */ /* 0x000fec0003800000 */
[----:B------:R-:W-:Y:S01]  /*fa30*/  BPT.TRAP 0x1 ;  /* 0x000000040000795c */ /* 0x000fe20000300000 */
.L_x_27:
[----:B------:R-:W-:Y:S05]  /*fa40*/  @P3 BRA `(.L_x_28) ;  /* 0x0000000000083947 */ /* 0x000fea0003800000 */
[----:B------:R-:W1:Y:S02]  /*fa50*/  SYNCS.PHASECHK.TRANS64.TRYWAIT P3, [UR6+0x60000], R15 ;  /* 0x0600000fff0075a7 */ /* 0x000e640008060146 */
[----:B-1----:R-:W-:Y:S05]  /*fa60*/  @!P3 BRA `(.L_x_29) ;  /* 0x000001800018b947 */ /* 0x002fea0003800000 */
.L_x_28:
        /* <DEDUP_REMOVED lines=64> */
[----:B--2---:R-:W2:Y:S04]  /*fe70*/  LDL.LU.64 R24, [R1] ;  /* 0x0000000001187983 */ /* 0x004ea80000300a00 */
        /* <DEDUP_REMOVED lines=63> */
[----:B-----5:R-:W-:Y:S01]  /*10270*/  R2UR UR6, R232 ;  /* 0x00000000e80672ca */ /* 0x020fe200000e0000 */
[----:B------:R-:W-:-:S02]  /*10280*/  UMOV UR7, 0x40000040 ;  /* 0x4000004000077882 */ /* 0x000fc40000000000 */
[----:B------:R-:W-:Y:S04]  /*10290*/  STL [R1+0x484], R152 ;  /* 0x0004849801007387 */ /* 0x000fe80000100800 */
[----:B------:R-:W-:Y:S04]  /*102a0*/  STL [R1+0x480], R153 ;  /* 0x0004809901007387 */ /* 0x000fe80000100800 */
[----:B------:R-:W-:Y:S02]  /*102b0*/  STL [R1+0x47c], R154 ;  /* 0x00047c9a01007387 */ /* 0x000fe40000100800 */
[----:B------:R-:W-:-:S02]  /*102c0*/  ULEA UR6, UR4, UR6, 0xc ;  /* 0x0000000604067291 */ /* 0x000fc4000f8e603f */
        /* <DEDUP_REMOVED lines=12> */
[----:B------:R3:W-:Y:S04]  /*10390*/  STL [R1+0x448], R2 ;  /* 0x0004480201007387 */ /* 0x0007e80000100800 */
[----:B------:R4:W-:Y:S01]  /*103a0*/  STL [R1+0x488], R232 ;  /* 0x000488e801007387 */ /* 0x0009e20000100800 */
[----:B--2---:R-:W-:-:S06]  /*103b0*/  WARPGROUP.ARRIVE ;  /* 0x00000000000079c5 */ /* 0x004fcc0000000000 */
[----:B------:R-:W-:Y:S03]  /*103c0*/  QGMMA.64x256x32.F32.E4M3.E4M3 R24, R164, gdesc[UR4], R24, gsb0 ;  /* 0x03e00004a4187df3 */ /* 0x000fe60008000818 */
[----:B------:R-:W-:Y:S02]  /*103d0*/  WARPGROUP.DEPBAR.LE gsb0, 0x0 ;  /* 0x00008000000079c5 */ /* 0x000fe40000010000 */
[----:B------:R-:W-:Y:S01]  /*103e0*/  STL.64 [R1], R24 ;  /* 0x0000001801007387 */ /* 0x000fe20000100a00 */
[----:B---3--:R-:W-:Y:S01]  /*103f0*/  MOV R2, R150 ;  /* 0x0000009600027202 */ /* 0x008fe20000000f00 */
[----:B-1----:R-:W-:Y:S01]  /*10400*/  IMAD.MOV.U32 R0, RZ, RZ, R151 ;  /* 0x000000ffff007224 */ /* 0x002fe200078e0097 */
        /* <DEDUP_REMOVED lines=118> */
[----:B----4-:R-:W-:Y:S01]  /*10b70*/  MOV R232, R60 ;  /* 0x0000003c00e87202 */ /* 0x010fe20000000f00 */
[----:B------:R-:W-:Y:S01]  /*10b80*/  IMAD.MOV.U32 R231, RZ, RZ, R61 ;  /* 0x000000ffffe77224 */ /* 0x000fe200078e003d */
[----:B------:R-:W-:Y:S01]  /*10b90*/  MOV R234, R58 ;  /* 0x0000003a00ea7202 */ /* 0x000fe20000000f00 */
[----:B------:R-:W2:Y:S01]  /*10ba0*/  LDL.LU.64 R122, [R1+0xa08] ;  /* 0x000a0800017a7983 */ /* 0x000ea20000300a00 */
[----:B------:R-:W-:-:S02]  /*10bb0*/  IMAD.MOV.U32 R233, RZ, RZ, R59 ;  /* 0x000000ffffe97224 */ /* 0x000fc400078e003b */
[----:B------:R-:W-:Y:S01]  /*10bc0*/  IMAD.MOV.U32 R235, RZ, RZ, R57 ;  /* 0x000000ffffeb7224 */ /* 0x000fe200078e0039 */
        /* <DEDUP_REMOVED lines=50> */
[----:B------:R-:W-:-:S02]  /*10ef0*/  UMOV UR11, 0x40000040 ;  /* 0x40000040000b7882 */ /* 0x000fc40000000000 */
[----:B------:R-:W-:Y:S04]  /*10f00*/  STL.64 [R1+0x878], R158 ;  /* 0x0008789e01007387 */ /* 0x000fe80000100a00 */
[----:B------:R-:W-:Y:S01]  /*10f10*/  STL.64 [R1+0x870], R156 ;  /* 0x0008709c01007387 */ /* 0x000fe20000100a00 */
        /* <DEDUP_REMOVED lines=192> */
[----:B------:R-:W-:-:S04]  /*11b20*/  UMOV UR11, 0x40000040 ;  /* 0x40000040000b7882 */ /* 0x000fc80000000000 */
        /* <DEDUP_REMOVED lines=130> */
[----:B------:R-:W-:Y:S01]  /*12350*/  UMOV UR11, 0x40000040 ;  /* 0x40000040000b7882 */ /* 0x000fe20000000000 */
[----:B---3--:R-:W-:-:S07]  /*12360*/  WARPGROUP.ARRIVE ;  /* 0x00000000000079c5 */ /* 0x008fce0000000000 */
        /* <DEDUP_REMOVED lines=131> */
[----:B------:R-:W-:Y:S01]  /*12ba0*/  UMOV UR11, 0x40000040 ;  /* 0x40000040000b7882 */ /* 0x000fe20000000000 */
[----:B--2---:R-:W-:-:S07]  /*12bb0*/  WARPGROUP.ARRIVE ;  /* 0x00000000000079c5 */ /* 0x004fce0000000000 */
        /* <DEDUP_REMOVED lines=10> */
[----:B------:R-:W-:Y:S01]  /*12c60*/  STL.64 [R1+0x40], R40 ;  /* 0x0000402801007387 */ /* 0x000fe20000100a00 */
[----:B------:R-:W-:-:S03]  /*12c70*/  IMAD.MOV.U32 R7, RZ, RZ, R150 ;  /* 0x000000ffff077224 */ /* 0x000fc600078e0096 */
[----:B------:R-:W-:Y:S01]  /*12c80*/  STL.64 [R1+0x48], R42 ;  /* 0x0000482a01007387 */ /* 0x000fe20000100a00 */
[----:B------:R-:W-:-:S03]  /*12c90*/  MOV R0, R151 ;  /* 0x0000009700007202 */ /* 0x000fc60000000f00 */
[----:B------:R-:W-:Y:S01]  /*12ca0*/  STL.64 [R1+0x50], R44 ;  /* 0x0000502c01007387 */ /* 0x000fe20000100a00 */
[----:B------:R-:W-:-:S03]  /*12cb0*/  MOV R9, R148 ;  /* 0x0000009400097202 */ /* 0x000fc60000000f00 */
[----:B------:R-:W-:Y:S01]  /*12cc0*/  STL.64 [R1+0x58], R46 ;  /* 0x0000582e01007387 */ /* 0x000fe20000100a00 */
[----:B------:R-:W-:Y:S01]  /*12cd0*/  MOV R8, R149 ;  /* 0x0000009500087202 */ /* 0x000fe20000000f00 */
[----:B------:R-:W-:Y:S02]  /*12ce0*/  IMAD.MOV.U32 R10, RZ, RZ, R147 ;  /* 0x000000ffff0a7224 */ /* 0x000fe400078e0093 */
[----:B------:R1:W-:Y:S01]  /*12cf0*/  STL [R1+0x60], R48 ;  /* 0x0000603001007387 */ /* 0x0003e20000100800 */
[----:B------:R-:W-:Y:S01]  /*12d00*/  MOV R11, R146 ;  /* 0x00000092000b7202 */ /* 0x000fe20000000f00 */
[----:B------:R-:W-:Y:S02]  /*12d10*/  IMAD.MOV.U32 R13, RZ, RZ, R144 ;  /* 0x000000ffff0d7224 */ /* 0x000fe400078e0090 */
[----:B------:R-:W2:Y:S01]  /*12d20*/  LDL.LU.64 R150, [R1+0x688] ;  /* 0x0006880001967983 */ /* 0x000ea20000300a00 */
[----:B------:R-:W-:-:S03]  /*12d30*/  MOV R12, R145 ;  /* 0x00000091000c7202 */ /* 0x000fc60000000f00 */
[----:B------:R-:W2:Y:S01]  /*12d40*/  LDL.LU.64 R148, [R1+0x680] ;  /* 0x0006800001947983 */ /* 0x000ea20000300a00 */
[----:B------:R-:W-:Y:S01]  /*12d50*/  MOV R15, R142 ;  /* 0x0000008e000f7202 */ /* 0x000fe20000000f00 */
[----:B------:R-:W-:Y:S01]  /*12d60*/  IMAD.MOV.U32 R16, RZ, RZ, R141 ;  /* 0x000000ffff107224 */ /* 0x000fe200078e008d */
[----:B------:R-:W-:Y:S01]  /*12d70*/  MOV R14, R143 ;  /* 0x0000008f000e7202 */ /* 0x000fe20000000f00 */
[----:B------:R-:W2:Y:S01]  /*12d80*/  LDL.LU.64 R146, [R1+0x678] ;  /* 0x0006780001927983 */ /* 0x000ea20000300a00 */
        /* <DEDUP_REMOVED lines=135> */
[----:B------:R-:W-:-:S03]  /*13600*/  MOV R152, R50 ;  /* 0x0000003200987202 */ /* 0x000fc60000000f00 */
[----:B------:R-:W2:Y:S01]  /*13610*/  LDL.LU.64 R54, [R1+0x508] ;  /* 0x0005080001367983 */ /* 0x000ea20000300a00 */
[----:B------:R-:W-:-:S03]  /*13620*/  MOV R232, R49 ;  /* 0x0000003100e87202 */ /* 0x000fc60000000f00 */
        /* <DEDUP_REMOVED lines=111> */
[----:B------:R-:W-:-:S03]  /*13d20*/  MOV R52, R154 ;  /* 0x0000009a00347202 */ /* 0x000fc60000000f00 */
[----:B------:R-:W2:Y:S01]  /*13d30*/  LDL.LU R48, [R1+0x60] ;  /* 0x0000600001307983 */ /* 0x000ea20000300800 */
[----:B------:R-:W-:-:S03]  /*13d40*/  IMAD.MOV.U32 R53, RZ, RZ, R155 ;  /* 0x000000ffff357224 */ /* 0x000fc600078e009b */
[----:B------:R1:W5:Y:S04]  /*13d50*/  LDL.LU R232, [R1+0x488] ;  /* 0x0004880001e87983 */ /* 0x0003680000300800 */
        /* <DEDUP_REMOVED lines=72> */
[----:B------:R-:W-:Y:S01]  /*141e0*/  MOV R105, R188 ;  /* 0x000000bc00697202 */ /* 0x000fe20000000f00 */
[----:B------:R-:W-:Y:S01]  /*141f0*/  UMOV UR11, 0x40000040 ;  /* 0x40000040000b7882 */ /* 0x000fe20000000000 */
[----:B------:R-:W-:Y:S01]  /*14200*/  MOV R107, R186 ;  /* 0x000000ba006b7202 */ /* 0x000fe20000000f00 */
[----:B------:R1:W5:Y:S01]  /*14210*/  LDL.LU R235, [R1+0x474] ;  /* 0x0004740001eb7983 */ /* 0x0003620000300800 */
[----:B------:R-:W-:-:S02]  /*14220*/  MOV R108, R185 ;  /* 0x000000b9006c7202 */ /* 0x000fc40000000f00 */
[----:B------:R-:W-:Y:S01]  /*14230*/  MOV R110, R183 ;  /* 0x000000b7006e7202 */ /* 0x000fe20000000f00 */
[----:B------:R1:W5:Y:S01]  /*14240*/  LDL.LU R234, [R1+0x470] ;  /* 0x0004700001ea7983 */ /* 0x0003620000300800 */
[----:B------:R-:W-:Y:S02]  /*14250*/  MOV R111, R182 ;  /* 0x000000b6006f7202 */ /* 0x000fe40000000f00 */
[----:B------:R-:W-:Y:S01]  /*14260*/  MOV R113, R180 ;  /* 0x000000b400717202 */ /* 0x000fe20000000f00 */
[----:B------:R1:W5:Y:S01]  /*14270*/  LDL.LU R233, [R1+0x46c] ;  /* 0x00046c0001e97983 */ /* 0x0003620000300800 */
[----:B------:R-:W-:Y:S02]  /*14280*/  MOV R114, R179 ;  /* 0x000000b300727202 */ /* 0x000fe40000000f00 */
        /* <DEDUP_REMOVED lines=27> */
[----:B------:R-:W-:Y:S02]  /*14440*/  MOV R143, R14 ;  /* 0x0000000e008f7202 */ /* 0x000fe40000000f00 */
[----:B------:R-:W-:-:S02]  /*14450*/  MOV R144, R13 ;  /* 0x0000000d00907202 */ /* 0x000fc40000000f00 */
[----:B------:R-:W-:Y:S02]  /*14460*/  MOV R146, R11 ;  /* 0x0000000b00927202 */ /* 0x000fe40000000f00 */
[----:B------:R-:W-:Y:S02]  /*14470*/  MOV R147, R10 ;  /* 0x0000000a00937202 */ /* 0x000fe40000000f00 */
[----:B------:R-:W-:Y:S02]  /*14480*/  MOV R149, R8 ;  /* 0x0000000800957202 */ /* 0x000fe40000000f00 */
[----:B------:R-:W-:-:S06]  /*14490*/  MOV R150, R7 ;  /* 0x0000000700967202 */ /* 0x000fcc0000000f00 */
        /* <DEDUP_REMOVED lines=133> */
[----:B------:R-:W3:Y:S02]  /*14cf0*/  S2R R218, SR_TID.X ;  /* 0x0000000000da7919 */ /* 0x000ee40000002100 */
[----:B---3--:R-:W-:-:S04]  /*14d00*/  SHF.L.U32 R218, R218, 0x2, RZ ;  /* 0x00000002dada7819 */ /* 0x008fc800000006ff */
[----:B------:R-:W-:Y:S01]  /*14d10*/  LOP3.LUT R218, R218, 0xc, RZ, 0xc0, !PT ;  /* 0x0000000cdada7812 */ /* 0x000fe200078ec0ff */
[----:B--2---:R-:W-:-:S06]  /*14d20*/  WARPGROUP.ARRIVE ;  /* 0x00000000000079c5 */ /* 0x004fcc0000000000 */
[----:B------:R-:W-:Y:S03]  /*14d30*/  QGMMA.64x256x32.F32.E4M3.E4M3 R24, R152, gdesc[UR4], R24, gsb0 ;  /* 0x03e0000498187df3 */ /* 0x000fe60008000818 */
[----:B------:R-:W-:Y:S02]  /*14d40*/  WARPGROUP.DEPBAR.LE gsb0, 0x0 ;  /* 0x00008000000079c5 */ /* 0x000fe40000010000 */
[----:B-1----:R-:W-:Y:S05]  /*14d50*/  @!P0 BRA `(.L_x_30) ;  /* 0x0000000000048947 */ /* 0x002fea0003800000 */
[----:B------:R-:W-:Y:S01]  /*14d60*/  BPT.TRAP 0x1 ;  /* 0x000000040000795c */ /* 0x000fe20000300000 */
.L_x_30:
[----:B------:R-:W-:-:S04]  /*14d70*/  ULEA UR6, UR60, UR61, 0x3 ;  /* 0x0000003d3c067291 */ /* 0x000fc8000f8e183f */
[----:B------:R-:W-:-:S04]  /*14d80*/  UIADD3 UR6, UR6, 0x60028, URZ ;  /* 0x0006002806067890 */ /* 0x000fc8000fffe03f */
[----:B------:R-:W-:-:S09]  /*14d90*/  UPRMT UR6, URZ, 0x654, UR6 ;  /* 0x000006543f067896 */ /* 0x000fd20008000006 */
[----:B------:R-:W-:Y:S01]  /*14da0*/  SYNCS.ARRIVE.TRANS64.RED.A1T0 RZ, [UR6], RZ ;  /* 0x000000ffffff79a7 */ /* 0x000fe20008100406 */
[----:B------:R-:W-:Y:S05]  /*14db0*/  @P2 BRA `(.L_x_31) ;  /* 0x0000000000042947 */ /* 0x000fea0003800000 */
[----:B------:R-:W-:Y:S01]  /*14dc0*/  BPT.TRAP 0x1 ;  /* 0x000000040000795c */ /* 0x000fe20000300000 */
.L_x_31:
[----:B------:R-:W-:-:S04]  /*14dd0*/  UIADD3 UR60, UR60, 0x1, URZ ;  /* 0x000000013c3c7890 */ /* 0x000fc8000fffe03f */
[----:B------:R-:W-:-:S04]  /*14de0*/  UISETP.NE.AND UP0, UPT, UR60, 0x5, UPT ;  /* 0x000000053c00788c */ /* 0x000fc8000bf05270 */
[----:B------:R-:W-:Y:S01]  /*14df0*/  USEL UR60, UR60, URZ, UP0 ;  /* 0x0000003f3c3c7287 */ /* 0x000fe20008000000 */
[----:B------:R-:W-:Y:S11]  /*14e00*/  @!P0 BRA `(.L_x_32) ;  /* 0x0000000000048947 */ /* 0x000ff60003800000 */
[----:B------:R-:W-:Y:S01]  /*14e10*/  BPT.TRAP 0x1 ;  /* 0x000000040000795c */ /* 0x000fe20000300000 */
.L_x_32:
[----:B------:R-:W-:-:S04]  /*14e20*/  ULEA UR6, UR60, UR61, 0x3 ;  /* 0x0000003d3c067291 */ /* 0x000fc8000f8e183f */
[----:B------:R-:W-:-:S04]  /*14e30*/  UIADD3 UR6, UR6, 0x60028, URZ ;  /* 0x0006002806067890 */ /* 0x000fc8000fffe03f */
[----:B------:R-:W-:-:S09]  /*14e40*/  UPRMT UR6, URZ, 0x654, UR6 ;  /* 0x000006543f067896 */ /* 0x000fd20008000006 */
[----:B------:R-:W-:Y:S01]  /*14e50*/  SYNCS.ARRIVE.TRANS64.RED.A1T0 RZ, [UR6], RZ ;  /* 0x000000ffffff79a7 */ /* 0x000fe20008100406 */
[----:B------:R-:W-:Y:S05]  /*14e60*/  @P2 BRA `(.L_x_33) ;  /* 0x0000000000042947 */ /* 0x000fea0003800000 */
[----:B------:R-:W-:Y:S01]  /*14e70*/  BPT.TRAP 0x1 ;  /* 0x000000040000795c */ /* 0x000fe20000300000 */
.L_x_33:
[----:B------:R-:W-:Y:S01]  /*14e80*/  UIADD3 UR4, UR4, 0x1, URZ ;  /* 0x0000000104047890 */ /* 0x000fe2000fffe03f */
[C---:B-----5:R-:W-:Y:S01]  /*14e90*/  ISETP.GT.AND P3, PT, R216.reuse, 0x2, PT ;  /* 0x00000002d800780c */ /* 0x060fe20003f64270 */
[----:B------:R-:W-:Y:S01]  /*14ea0*/  UIADD3 UR60, UR60, 0x1, URZ ;  /* 0x000000013c3c7890 */ /* 0x000fe2000fffe03f */
[----:B------:R-:W-:Y:S01]  /*14eb0*/  IADD3 R8, R216, -0x1, RZ ;  /* 0xffffffffd8087810 */ /* 0x000fe20007ffe0ff */
[----:B------:R-:W-:Y:S01]  /*14ec0*/  UISETP.NE.AND UP2, UPT, UR4, 0x5, UPT ;  /* 0x000000050400788c */ /* 0x000fe2000bf45270 */
[----:B------:R-:W-:Y:S01]  /*14ed0*/  IADD3 R3, R3, 0x80, RZ ;  /* 0x0000008003037810 */ /* 0x000fe20007ffe0ff */
[----:B------:R-:W-:Y:S01]  /*14ee0*/  UISETP.NE.AND UP0, UPT, UR60, 0x5, UPT ;  /* 0x000000053c00788c */ /* 0x000fe2000bf05270 */
[----:B------:R-:W-:Y:S01]  /*14ef0*/  IMAD.MOV.U32 R7, RZ, RZ, R5 ;  /* 0x000000ffff077224 */ /* 0x000fe200078e0005 */
[----:B------:R-:W-:Y:S01]  /*14f00*/  USEL UR6, URZ, 0x1, UP2 ;  /* 0x000000013f067887 */ /* 0x000fe20009000000 */
[----:B------:R-:W-:Y:S01]  /*14f10*/  MOV R10, R6 ;  /* 0x00000006000a7202 */ /* 0x000fe20000000f00 */
[----:B------:R-:W-:Y:S01]  /*14f20*/  USEL UR60, UR60, URZ, UP0 ;  /* 0x0000003f3c3c7287 */ /* 0x000fe20008000000 */
[----:B------:R-:W-:Y:S01]  /*14f30*/  MOV R216, R8 ;  /* 0x0000000800d87202 */ /* 0x000fe20000000f00 */
[----:B------:R-:W-:-:S02]  /*14f40*/  USEL UR4, UR4, URZ, UP2 ;  /* 0x0000003f04047287 */ /* 0x000fc40009000000 */
[----:B------:R-:W-:Y:S01]  /*14f50*/  LOP3.LUT R0, R217, UR6, RZ, 0x3c, !PT ;  /* 0x00000006d9007c12 */ /* 0x000fe2000f8e3cff */
[----:B------:R-:W-:Y:S09]  /*14f60*/  @P3 BRA `(.L_x_34) ;  /* 0xffffff4c00f03947 */ /* 0x000ff2000383ffff */
[----:B------:R-:W-:-:S07]  /*14f70*/  IMAD.MOV.U32 R228, RZ, RZ, R8 ;  /* 0x000000ffffe47224 */ /* 0x000fce00078e0008 */
.L_x_23:
[----:B------:R-:W-:-:S13]  /*14f80*/  ISETP.GE.AND P3, PT, R228, 0x1, PT ;  /* 0x00000001e400780c */ /* 0x000fda0003f66270 */
[----:B------:R-:W-:Y:S05]  /*14f90*/  @!P3 BRA `(.L_x_35) ;  /* 0x000000b400c0b947 */ /* 0x000fea0003800000 */
[----:B------:R-:W-:Y:S01]  /*14fa0*/  MOV R227, R5 ;  /* 0x0000000500e37202 */ /* 0x000fe20000000f00 */
[----:B------:R-:W-:Y:S01]  /*14fb0*/  ULDC UR5, c[0x0][0x604] ;  /* 0x0001810000057ab9 */ /* 0x000fe20000000800 */
[----:B------:R-:W-:Y:S01]  /*14fc0*/  MOV R17, R6 ;  /* 0x0000000600117202 */ /* 0x000fe20000000f00 */
[----:B------:R-:W-:-:S06]  /*14fd0*/  ULDC UR7, c[0x0][0x28c] ;  /* 0x0000a30000077ab9 */ /* 0x000fcc0000000800 */
.L_x_46:
[----:B------:R-:W-:Y:S05]  /*14fe0*/  @!P0 BRA `(.L_x_36) ;  /* 0x0000000000048947 */ /* 0x000fea0003800000 */
[----:B------:R-:W-:Y:S01]  /*14ff0*/  BPT.TRAP 0x1 ;  /* 0x000000040000795c */ /* 0x000fe20000300000 */
.L_x_36:
[----:B------:R-:W-:Y:S01]  /*15000*/  ULEA UR6, UR4, UR61, 0x3 ;  /* 0x0000003d04067291 */ /* 0x000fe2000f8e183f */
[----:B------:R-:W-:-:S08]  /*15010*/  SHF.L.U32 R5, R0, 0x1f, RZ ;  /* 0x0000001f00057819 */ /* 0x000fd000000006ff */
[----:B------:R-:W1:Y:S02]  /*15020*/  SYNCS.PHASECHK.TRANS64.TRYWAIT P3, [UR6+0x60000], R5 ;  /* 0x06000005ff0075a7 */ /* 0x000e640008060146 */
[----:B-1----:R-:W-:Y:S05]  /*15030*/  @!P3 BRA `(.L_x_37) ;  /* 0x0000012800bcb947 */ /* 0x002fea0003800000 */
.L_x_119:
[----:B------:R-:W2:Y:S04]  /*15040*/  LDL.64 R8, [R1+0x208] ;  /* 0x0002080001087983 */ /* 0x000ea80000100a00 */
[----:B-1----:R-:W3:Y:S01]  /*15050*/  LDL.64 R6, [R1+0x200] ;  /* 0x0002000001067983 */ /* 0x002ee20000100a00 */
[----:B------:R-:W-:Y:S01]  /*15060*/  R2UR UR6, R232 ;  /* 0x00000000e80672ca */ /* 0x000fe200000e0000 */
[----:B------:R-:W-:Y:S01]  /*15070*/  WARPGROUP.ARRIVE ;  /* 0x00000000000079c5 */ /* 0x000fe20000000000 */
[----:B------:R-:W-:Y:S01]  /*15080*/  UMOV UR55, 0x40000040 ;  /* 0x4000004000377882 */ /* 0x000fe20000000000 */
        /* <DEDUP_REMOVED lines=10> */
[----:B------:R-:W-:Y:S01]  /*15130*/  ULEA UR6, UR4, UR6, 0xc ;  /* 0x0000000604067291 */ /* 0x000fe2000f8e603f */
[----:B------:R-:W-:Y:S01]  /*15140*/  UMOV UR51, 0x40000040 ;  /* 0x4000004000337882 */ /* 0x000fe20000000000 */
[----:B------:R-:W-:-:S02]  /*15150*/  UIADD3 UR4, UR4, 0x1, URZ ;  /* 0x0000000104047890 */ /* 0x000fc4000fffe03f */
[----:B------:R-:W-:-:S03]  /*15160*/  UIADD3 UR10, UR6, 0x400, URZ ;  /* 0x00000400060a7890 */ /* 0x000fc6000fffe03f */
[----:B------:R-:W-:Y:S01]  /*15170*/  UMOV UR54, UR6 ;  /* 0x0000000600367c82 */ /* 0x000fe20008000000 */
[----:B------:R-:W-:Y:S02]  /*15180*/  UIADD3 UR14, UR6, 0x402, URZ ;  /* 0x00000402060e7890 */ /* 0x000fe4000fffe03f */
[----:B------:R-:W-:Y:S02]  /*15190*/  UIADD3 UR18, UR6, 0x404, URZ ;  /* 0x0000040406127890 */ /* 0x000fe4000fffe03f */
[----:B------:R-:W-:Y:S02]  /*151a0*/  UIADD3 UR22, UR6, 0x406, URZ ;  /* 0x0000040606167890 */ /* 0x000fe4000fffe03f */
[----:B------:R-:W-:Y:S02]  /*151b0*/  UIADD3 UR26, UR6, 0x800, URZ ;  /* 0x00000800061a7890 */ /* 0x000fe4000fffe03f */
[----:B------:R-:W-:Y:S02]  /*151c0*/  UIADD3 UR30, UR6, 0x802, URZ ;  /* 0x00000802061e7890 */ /* 0x000fe4000fffe03f */
[----:B------:R-:W-:-:S02]  /*151d0*/  UIADD3 UR34, UR6, 0x804, URZ ;  /* 0x0000080406227890 */ /* 0x000fc4000fffe03f */
[----:B------:R-:W-:Y:S02]  /*151e0*/  UIADD3 UR38, UR6, 0x806, URZ ;  /* 0x0000080606267890 */ /* 0x000fe4000fffe03f */
[----:B------:R-:W-:Y:S02]  /*151f0*/  UIADD3 UR42, UR6, 0xc00, URZ ;  /* 0x00000c00062a7890 */ /* 0x000fe4000fffe03f */
[----:B------:R-:W-:Y:S02]  /*15200*/  UIADD3 UR46, UR6, 0xc02, URZ ;  /* 0x00000c02062e7890 */ /* 0x000fe4000fffe03f */
[----:B------:R-:W-:Y:S02]  /*15210*/  UIADD3 UR50, UR6, 0xc04, URZ ;  /* 0x00000c0406327890 */ /* 0x000fe4000fffe03f */
[----:B------:R-:W-:-:S04]  /*15220*/  UISETP.NE.AND UP0, UPT, UR4, 0x5, UPT ;  /* 0x000000050400788c */ /* 0x000fc8000bf05270 */
[----:B------:R-:W-:Y:S01]  /*15230*/  USEL UR4, UR4, URZ, UP0 ;  /* 0x0000003f04047287 */ /* 0x000fe20008000000 */
[----:B--2---:R-:W-:Y:S02]  /*15240*/  R2UR UR52, R8 ;  /* 0x00000000083472ca */ /* 0x004fe400000e0000 */
[----:B------:R-:W-:-:S13]  /*15250*/  R2UR UR53, R9 ;  /* 0x00000000093572ca */ /* 0x000fda00000e0000 */
[----:B------:R-:W-:Y:S01]  /*15260*/  QGMMA.64x128x32.F32.E4M3.E4M3 R152, gdesc[UR52], RZ, !UPT, gsb0 ;  /* 0x01e00000349879f3 */ /* 0x000fe2000c0008ff */
[----:B---3--:R-:W-:Y:S01]  /*15270*/  R2UR UR52, R6 ;  /* 0x00000000063472ca */ /* 0x008fe200000e0000 */
[----:B------:R-:W-:Y:S01]  /*15280*/  UIADD3 UR54, UR6, 0x2, URZ ;  /* 0x0000000206367890 */ /* 0x000fe2000fffe03f */
[----:B------:R-:W-:Y:S01]  /*15290*/  R2UR UR53, R7 ;  /* 0x00000000073572ca */ /* 0x000fe200000e0000 */
[----:B------:R-:W-:Y:S01]  /*152a0*/  UMOV UR55, 0x40000040 ;  /* 0x4000004000377882 */ /* 0x000fe20000000000 */
[----:B------:R-:W-:Y:S02]  /*152b0*/  WARPGROUP.DEPBAR.LE gsb0, 0x0 ;  /* 0x00008000000079c5 */ /* 0x000fe40000010000 */
[----:B------:R-:W-:-:S09]  /*152c0*/  WARPGROUP.ARRIVE ;  /* 0x00000000000079c5 */ /* 0x000fd20000000000 */
[----:B------:R-:W-:Y:S01]  /*152d0*/  QGMMA.64x128x32.F32.E4M3.E4M3 R152, gdesc[UR52], R152, gsb0 ;  /* 0x01e00000349879f3 */ /* 0x000fe20008000898 */
[----:B------:R-:W-:Y:S01]  /*152e0*/  R2UR UR52, R236 ;  /* 0x00000000ec3472ca */ /* 0x000fe200000e0000 */
        /* <DEDUP_REMOVED lines=13> */
[----:B------:R-:W-:Y:S01]  /*153c0*/  UIADD3 UR54, UR6, 0xc06, URZ ;  /* 0x00000c0606367890 */ /* 0x000fe2000fffe03f */
[----:B------:R-:W-:Y:S01]  /*153d0*/  UMOV UR52, UR56 ;  /* 0x0000003800347c82 */ /* 0x000fe20008000000 */
[----:B------:R-:W-:Y:S01]  /*153e0*/  UMOV UR53, UR57 ;  /* 0x0000003900357c82 */ /* 0x000fe20008000000 */
        /* <DEDUP_REMOVED lines=42> */
.L_x_38:
[----:B------:R-:W-:Y:S01]  /*15690*/  VIADD R5, R3, 0x1 ;  /* 0x0000000103057836 */ /* 0x000fe20000000000 */
[----:B------:R1:W-:Y:S04]  /*156a0*/  STL [R1+0x2e8], R84 ;  /* 0x0002e85401007387 */ /* 0x0003e80000100800 */
[----:B------:R-:W-:Y:S02]  /*156b0*/  ISETP.GE.AND P6, PT, R5, UR7, PT ;  /* 0x0000000705007c0c */ /* 0x000fe4000bfc6270 */
[----:B------:R-:W-:-:S04]  /*156c0*/  IADD3 R5, R3, 0x8, RZ ;  /* 0x0000000803057810 */ /* 0x000fc80007ffe0ff */
[----:B------:R-:W-:Y:S02]  /*156d0*/  ISETP.GE.AND P5, PT, R5, UR7, PT ;  /* 0x0000000705007c0c */ /* 0x000fe4000bfa6270 */
[C---:B------:R-:W-:Y:S02]  /*156e0*/  ISETP.GE.AND P4, PT, R3.reuse, UR7, PT ;  /* 0x0000000703007c0c */ /* 0x040fe4000bf86270 */
[C---:B------:R-:W-:Y:S02]  /*156f0*/  IADD3 R6, R3.reuse, 0x20, RZ ;  /* 0x0000002003067810 */ /* 0x040fe40007ffe0ff */
[----:B------:R-:W-:Y:S01]  /*15700*/  LOP3.LUT R0, R0, 0xffffffbf, RZ, 0xc0, !PT ;  /* 0xffffffbf00007812 */ /* 0x000fe200078ec0ff */
[C---:B------:R-:W-:Y:S01]  /*15710*/  VIADD R8, R3.reuse, 0x79 ;  /* 0x0000007903087836 */ /* 0x040fe20000000000 */
[----:B------:R-:W-:Y:S01]  /*15720*/  IADD3 R5, R3, 0x9, RZ ;  /* 0x0000000903057810 */ /* 0x000fe20007ffe0ff */
[----:B-1----:R-:W2:Y:S03]  /*15730*/  LDL.LU R84, [R1+0x8] ;  /* 0x0000080001547983 */ /* 0x002ea60000300800 */
[----:B------:R-:W-:Y:S01]  /*15740*/  ISETP.GE.AND P3, PT, R5, UR7, PT ;  /* 0x0000000705007c0c */ /* 0x000fe2000bf66270 */
[----:B------:R-:W-:Y:S01]  /*15750*/  VIADD R5, R3, 0x10 ;  /* 0x0000001003057836 */ /* 0x000fe20000000000 */
[----:B------:R-:W-:Y:S01]  /*15760*/  FSEL R226, R152, -INF , !P4 ;  /* 0xff80000098e27808 */ /* 0x000fe20006000000 */
[----:B------:R1:W-:Y:S01]  /*15770*/  STL [R1+0x2e4], R85 ;  /* 0x0002e45501007387 */ /* 0x0003e20000100800 */
[----:B------:R-:W-:-:S02]  /*15780*/  FSEL R7, R154, -INF , !P4 ;  /* 0xff8000009a077808 */ /* 0x000fc40006000000 */
[----:B------:R-:W-:Y:S02]  /*15790*/  ISETP.GE.AND P4, PT, R5, UR7, PT ;  /* 0x0000000705007c0c */ /* 0x000fe4000bf86270 */
[----:B------:R-:W-:Y:S02]  /*157a0*/  IADD3 R5, R3, 0x11, RZ ;  /* 0x0000001103057810 */ /* 0x000fe40007ffe0ff */
[----:B------:R-:W-:Y:S02]  /*157b0*/  FSEL R225, R153, -INF , !P6 ;  /* 0xff80000099e17808 */ /* 0x000fe40007000000 */
[----:B------:R-:W-:Y:S01]  /*157c0*/  FSEL R155, R155, -INF , !P6 ;  /* 0xff8000009b9b7808 */ /* 0x000fe20007000000 */
[----:B-1----:R-:W3:Y:S01]  /*157d0*/  LDL.LU R85, [R1+0xc] ;  /* 0x00000c0001557983 */ /* 0x002ee20000300800 */
[----:B------:R-:W-:Y:S02]  /*157e0*/  ISETP.GE.AND P6, PT, R5, UR7, PT ;  /* 0x0000000705007c0c */ /* 0x000fe4000bfc6270 */
[----:B------:R-:W-:Y:S01]  /*157f0*/  IADD3 R5, R3, 0x18, RZ ;  /* 0x0000001803057810 */ /* 0x000fe20007ffe0ff */
[----:B------:R1:W-:Y:S01]  /*15800*/  STL [R1+0x2e0], R88 ;  /* 0x0002e05801007387 */ /* 0x0003e20000100800 */
[----:B------:R-:W-:-:S02]  /*15810*/  FSEL R224, R156, -INF , !P5 ;  /* 0xff8000009ce07808 */ /* 0x000fc40006800000 */
[----:B------:R-:W-:Y:S02]  /*15820*/  FSEL R158, R158, -INF , !P5 ;  /* 0xff8000009e9e7808 */ /* 0x000fe40006800000 */
[----:B------:R-:W-:Y:S01]  /*15830*/  ISETP.GE.AND P5, PT, R5, UR7, PT ;  /* 0x0000000705007c0c */ /* 0x000fe2000bfa6270 */
[----:B------:R-:W-:Y:S01]  /*15840*/  VIADD R5, R3, 0x19 ;  /* 0x0000001903057836 */ /* 0x000fe20000000000 */
[----:B------:R-:W-:Y:S02]  /*15850*/  FSEL R223, R157, -INF , !P3 ;  /* 0xff8000009ddf7808 */ /* 0x000fe40005800000 */
[----:B------:R-:W-:Y:S01]  /*15860*/  FSEL R159, R159, -INF , !P3 ;  /* 0xff8000009f9f7808 */ /* 0x000fe20005800000 */
[----:B-1----:R-:W4:Y:S01]  /*15870*/  LDL.LU R88, [R1+0x18] ;  /* 0x0000180001587983 */ /* 0x002f220000300800 */
[----:B------:R-:W-:Y:S02]  /*15880*/  ISETP.GE.AND P3, PT, R5, UR7, PT ;  /* 0x0000000705007c0c */ /* 0x000fe4000bf66270 */
[----:B------:R-:W-:Y:S01]  /*15890*/  FMNMX R5, R7, R17, !PT ;  /* 0x0000001107057209 */ /* 0x000fe20007800000 */
[----:B------:R1:W-:Y:S01]  /*158a0*/  STL [R1+0x2dc], R89 ;  /* 0x0002dc5901007387 */ /* 0x0003e20000100800 */
[----:B------:R-:W-:-:S02]  /*158b0*/  FSEL R222, R160, -INF , !P4 ;  /* 0xff800000a0de7808 */ /* 0x000fc40006000000 */
[----:B------:R-:W-:Y:S02]  /*158c0*/  FMNMX R5, R155, R5, !PT ;  /* 0x000000059b057209 */ /* 0x000fe40007800000 */
[----:B------:R-:W-:Y:S02]  /*158d0*/  FSEL R162, R162, -INF , !P4 ;  /* 0xff800000a2a27808 */ /* 0x000fe40006000000 */
[----:B------:R-:W-:Y:S02]  /*158e0*/  ISETP.GE.AND P4, PT, R6, UR7, PT ;  /* 0x0000000706007c0c */ /* 0x000fe4000bf86270 */
[----:B------:R-:W-:Y:S01]  /*158f0*/  FMNMX R6, R158, R5, !PT ;  /* 0x000000059e067209 */ /* 0x000fe20007800000 */
[----:B-1----:R-:W4:Y:S01]  /*15900*/  LDL.LU R89, [R1+0x1c] ;  /* 0x00001c0001597983 */ /* 0x002f220000300800 */
[----:B------:R-:W-:Y:S02]  /*15910*/  IADD3 R5, R3, 0x21, RZ ;  /* 0x0000002103057810 */ /* 0x000fe40007ffe0ff */
[----:B------:R-:W-:Y:S01]  /*15920*/  FSEL R220, R161, -INF , !P6 ;  /* 0xff800000a1dc7808 */ /* 0x000fe20007000000 */
[----:B------:R1:W-:Y:S01]  /*15930*/  STL [R1+0x2d8], R92 ;  /* 0x0002d85c01007387 */ /* 0x0003e20000100800 */
[----:B------:R-:W-:-:S02]  /*15940*/  FSEL R163, R163, -INF , !P6 ;  /* 0xff800000a3a37808 */ /* 0x000fc40007000000 */
[----:B------:R-:W-:Y:S01]  /*15950*/  ISETP.GE.AND P6, PT, R5, UR7, PT ;  /* 0x0000000705007c0c */ /* 0x000fe2000bfc6270 */
[----:B------:R-:W-:Y:S01]  /*15960*/  VIADD R5, R3, 0x28 ;  /* 0x0000002803057836 */ /* 0x000fe20000000000 */
[----:B------:R-:W-:Y:S02]  /*15970*/  FSEL R219, R164, -INF , !P5 ;  /* 0xff800000a4db7808 */ /* 0x000fe40006800000 */
[----:B------:R-:W-:Y:S02]  /*15980*/  FSEL R166, R166, -INF , !P5 ;  /* 0xff800000a6a67808 */ /* 0x000fe40006800000 */
[----:B------:R-:W-:Y:S01]  /*15990*/  ISETP.GE.AND P5, PT, R5, UR7, PT ;  /* 0x0000000705007c0c */ /* 0x000fe2000bfa6270 */
[----:B-1----:R-:W4:Y:S01]  /*159a0*/  LDL.LU R92, [R1+0x28] ;  /* 0x00002800015c7983 */ /* 0x002f220000300800 */
[----:B------:R-:W-:Y:S02]  /*159b0*/  IADD3 R5, R3, 0x29, RZ ;  /* 0x0000002903057810 */ /* 0x000fe40007ffe0ff */
[----:B------:R-:W-:Y:S01]  /*159c0*/  FSEL R218, R165, -INF , !P3 ;  /* 0xff800000a5da7808 */ /* 0x000fe20005800000 */
[----:B------:R1:W-:Y:S01]  /*159d0*/  STL [R1+0x2d4], R93 ;  /* 0x0002d45d01007387 */ /* 0x0003e20000100800 */
[----:B------:R-:W-:-:S02]  /*159e0*/  FSEL R167, R167, -INF , !P3 ;  /* 0xff800000a7a77808 */ /* 0x000fc40005800000 */
[----:B------:R-:W-:Y:S02]  /*159f0*/  ISETP.GE.AND P3, PT, R5, UR7, PT ;  /* 0x0000000705007c0c */ /* 0x000fe4000bf66270 */
[----:B------:R-:W-:Y:S02]  /*15a00*/  FMNMX R6, R159, R6, !PT ;  /* 0x000000069f067209 */ /* 0x000fe40007800000 */
[----:B------:R-:W-:Y:S02]  /*15a10*/  IADD3 R5, R3, 0x30, RZ ;  /* 0x0000003003057810 */ /* 0x000fe40007ffe0ff */
[----:B------:R-:W-:Y:S01]  /*15a20*/  FSEL R161, R168, -INF , !P4 ;  /* 0xff800000a8a17808 */ /* 0x000fe20006000000 */
[----:B-1----:R-:W4:Y:S01]  /*15a30*/  LDL.LU R93, [R1+0x2c] ;  /* 0x00002c00015d7983 */ /* 0x002f220000300800 */
[----:B------:R-:W-:Y:S02]  /*15a40*/  FSEL R170, R170, -INF , !P4 ;  /* 0xff800000aaaa7808 */ /* 0x000fe40006000000 */
[----:B------:R-:W-:Y:S01]  /*15a50*/  FMNMX R6, R162, R6, !PT ;  /* 0x00000006a2067209 */ /* 0x000fe20007800000 */
[----:B------:R1:W-:Y:S01]  /*15a60*/  STL [R1+0x2d0], R96 ;  /* 0x0002d06001007387 */ /* 0x0003e20000100800 */
[----:B------:R-:W-:Y:S01]  /*15a70*/  ISETP.GE.AND P4, PT, R5, UR7, PT ;  /* 0x0000000705007c0c */ /* 0x000fe2000bf86270 */
[----:B------:R-:W-:Y:S01]  /*15a80*/  VIADD R5, R3, 0x31 ;  /* 0x0000003103057836 */ /* 0x000fe20000000000 */
[----:B------:R-:W-:-:S02]  /*15a90*/  FMNMX R6, R163, R6, !PT ;  /* 0x00000006a3067209 */ /* 0x000fc40007800000 */
[----:B------:R-:W-:Y:S02]  /*15aa0*/  FSEL R160, R169, -INF , !P6 ;  /* 0xff800000a9a07808 */ /* 0x000fe40007000000 */
[----:B------:R-:W-:Y:S02]  /*15ab0*/  FSEL R171, R171, -INF , !P6 ;  /* 0xff800000abab7808 */ /* 0x000fe40007000000 */
[----:B------:R-:W-:Y:S01]  /*15ac0*/  ISETP.GE.AND P6, PT, R5, UR7, PT ;  /* 0x0000000705007c0c */ /* 0x000fe2000bfc6270 */
[----:B-1----:R-:W4:Y:S01]  /*15ad0*/  LDL.LU R96, [R1+0x38] ;  /* 0x0000380001607983 */ /* 0x002f220000300800 */
[----:B------:R-:W-:Y:S02]  /*15ae0*/  IADD3 R5, R3, 0x38, RZ ;  /* 0x0000003803057810 */ /* 0x000fe40007ffe0ff */
[----:B------:R-:W-:Y:S01]  /*15af0*/  FMNMX R6, R166, R6, !PT ;  /* 0x00000006a6067209 */ /* 0x000fe20007800000 */
[----:B------:R1:W-:Y:S01]  /*15b00*/  STL [R1+0x2cc], R97 ;  /* 0x0002cc6101007387 */ /* 0x0003e20000100800 */
[----:B------:R-:W-:-:S02]  /*15b10*/  FSEL R217, R172, -INF , !P5 ;  /* 0xff800000acd97808 */ /* 0x000fc40006800000 */
[----:B------:R-:W-:Y:S02]  /*15b20*/  FSEL R174, R174, -INF , !P5 ;  /* 0xff800000aeae7808 */ /* 0x000fe40006800000 */
[----:B------:R-:W-:Y:S02]  /*15b30*/  ISETP.GE.AND P5, PT, R5, UR7, PT ;  /* 0x0000000705007c0c */ /* 0x000fe4000bfa6270 */
[----:B------:R-:W-:Y:S02]  /*15b40*/  FMNMX R6, R167, R6, !PT ;  /* 0x00000006a7067209 */ /* 0x000fe40007800000 */
[----:B------:R-:W-:Y:S01]  /*15b50*/  IADD3 R5, R3, 0x39, RZ ;  /* 0x0000003903057810 */ /* 0x000fe20007ffe0ff */
[----:B-1----:R-:W4:Y:S01]  /*15b60*/  LDL.LU R97, [R1+0x3c] ;  /* 0x00003c0001617983 */ /* 0x002f220000300800 */
[----:B------:R-:W-:Y:S02]  /*15b70*/  FSEL R157, R173, -INF , !P3 ;  /* 0xff800000ad9d7808 */ /* 0x000fe40005800000 */
[----:B------:R-:W-:Y:S01]  /*15b80*/  FSEL R175, R175, -INF , !P3 ;  /* 0xff800000afaf7808 */ /* 0x000fe20005800000 */
[----:B------:R1:W-:Y:S01]  /*15b90*/  STL [R1+0x2c8], R100 ;  /* 0x0002c86401007387 */ /* 0x0003e20000100800 */
[----:B------:R-:W-:-:S02]  /*15ba0*/  FMNMX R6, R170, R6, !PT ;  /* 0x00000006aa067209 */ /* 0x000fc40007800000 */
[----:B------:R-:W-:Y:S01]  /*15bb0*/  ISETP.GE.AND P3, PT, R5, UR7, PT ;  /* 0x0000000705007c0c */ /* 0x000fe2000bf66270 */
[----:B------:R-:W-:Y:S01]  /*15bc0*/  VIADD R5, R3, 0x40 ;  /* 0x0000004003057836 */ /* 0x000fe20000000000 */
[----:B------:R-:W-:Y:S02]  /*15bd0*/  FMNMX R6, R171, R6, !PT ;  /* 0x00000006ab067209 */ /* 0x000fe40007800000 */
[----:B------:R-:W-:Y:S02]  /*15be0*/  FSEL R156, R176, -INF , !P4 ;  /* 0xff800000b09c7808 */ /* 0x000fe40006000000 */
[----:B------:R-:W-:Y:S01]  /*15bf0*/  FSEL R178, R178, -INF , !P4 ;  /* 0xff800000b2b27808 */ /* 0x000fe20006000000 */
[----:B-1----:R-:W4:Y:S01]  /*15c00*/  LDL.LU R100, [R1+0x48] ;  /* 0x0000480001647983 */ /* 0x002f220000300800 */
[----:B------:R-:W-:Y:S02]  /*15c10*/  ISETP.GE.AND P4, PT, R5, UR7, PT ;  /* 0x0000000705007c0c */ /* 0x000fe4000bf86270 */
[----:B------:R-:W-:Y:S01]  /*15c20*/  IADD3 R5, R3, 0x41, RZ ;  /* 0x0000004103057810 */ /* 0x000fe20007ffe0ff */
[----:B------:R1:W-:Y:S01]  /*15c30*/  STL [R1+0x2c4], R101 ;  /* 0x0002c46501007387 */ /* 0x0003e20000100800 */
[----:B------:R-:W-:-:S02]  /*15c40*/  FMNMX R6, R174, R6, !PT ;  /* 0x00000006ae067209 */ /* 0x000fc40007800000 */
[----:B------:R-:W-:Y:S02]  /*15c50*/  FSEL R154, R177, -INF , !P6 ;  /* 0xff800000b19a7808 */ /* 0x000fe40007000000 */
        /* <DEDUP_REMOVED lines=10> */
[----:B------:R-:W-:Y:S02]  /*15d00*/  FMNMX R6, R178, R6, !PT ;  /* 0x00000006b2067209 */ /* 0x000fe40007800000 */
[----:B------:R-:W-:Y:S02]  /*15d10*/  FSEL R221, R181, -INF , !P3 ;  /* 0xff800000b5dd7808 */ /* 0x000fe40005800000 */
[----:B------:R-:W-:Y:S01]  /*15d20*/  FMNMX R6, R179, R6, !PT ;  /* 0x00000006b3067209 */ /* 0x000fe20007800000 */
[----:B-1----:R-:W4:Y:S01]  /*15d30*/  LDL.LU R104, [R1+0x58] ;  /* 0x0000580001687983 */ /* 0x002f220000300800 */
[----:B------:R-:W-:Y:S02]  /*15d40*/  FSEL R183, R183, -INF , !P3 ;  /* 0xff800000b7b77808 */ /* 0x000fe40005800000 */
[----:B------:R-:W-:Y:S01]  /*15d50*/  ISETP.GE.AND P3, PT, R5, UR7, PT ;  /* 0x0000000705007c0c */ /* 0x000fe2000bf66270 */
[----:B------:R1:W-:Y:S01]  /*15d60*/  STL [R1+0x2bc], R105 ;  /* 0x0002bc6901007387 */ /* 0x0003e20000100800 */
[----:B------:R-:W-:-:S02]  /*15d70*/  IADD3 R5, R3, 0x50, RZ ;  /* 0x0000005003057810 */ /* 0x000fc40007ffe0ff */
[----:B------:R-:W-:Y:S02]  /*15d80*/  FMNMX R6, R182, R6, !PT ;  /* 0x00000006b6067209 */ /* 0x000fe40007800000 */
        /* <DEDUP_REMOVED lines=9> */
[----:B------:R-:W-:Y:S01]  /*15e20*/  ISETP.GE.AND P6, PT, R5, UR7, PT ;  /* 0x0000000705007c0c */ /* 0x000fe2000bfc6270 */
[----:B------:R-:W-:Y:S01]  /*15e30*/  VIADD R5, R3, 0x58 ;  /* 0x0000005803057836 */ /* 0x000fe20000000000 */
[----:B------:R-:W-:Y:S02]  /*15e40*/  FMNMX R6, R15, R6, !PT ;  /* 0x000000060f067209 */ /* 0x000fe40007800000 */
[----:B------:R-:W-:Y:S01]  /*15e50*/  FSEL R13, R190, -INF , !P5 ;  /* 0xff800000be0d7808 */ /* 0x000fe20006800000 */
[----:B-1----:R-:W4:Y:S01]  /*15e60*/  LDL.LU R108, [R1+0x68] ;  /* 0x00006800016c7983 */ /* 0x002f220000300800 */
[----:B------:R-:W-:Y:S02]  /*15e70*/  FMNMX R6, R14, R6, !PT ;  /* 0x000000060e067209 */ /* 0x000fe40007800000 */
[----:B------:R-:W-:Y:S01]  /*15e80*/  FSEL R22, R188, -INF , !P5 ;  /* 0xff800000bc167808 */ /* 0x000fe20006800000 */
[----:B------:R1:W-:Y:S01]  /*15e90*/  STL [R1+0x2b4], R109 ;  /* 0x0002b46d01007387 */ /* 0x0003e20000100800 */
[----:B------:R-:W-:-:S02]  /*15ea0*/  ISETP.GE.AND P5, PT, R5, UR7, PT ;  /* 0x0000000705007c0c */ /* 0x000fc4000bfa6270 */
[----:B------:R-:W-:Y:S02]  /*15eb0*/  IADD3 R5, R3, 0x59, RZ ;  /* 0x0000005903057810 */ /* 0x000fe40007ffe0ff */
[----:B------:R-:W-:Y:S02]  /*15ec0*/  FSEL R12, R191, -INF , !P3 ;  /* 0xff800000bf0c7808 */ /* 0x000fe40005800000 */
[----:B------:R-:W-:Y:S02]  /*15ed0*/  FMNMX R6, R13, R6, !PT ;  /* 0x000000060d067209 */ /* 0x000fe40007800000 */
[----:B------:R-:W-:Y:S01]  /*15ee0*/  FSEL R21, R189, -INF , !P3 ;  /* 0xff800000bd157808 */ /* 0x000fe20005800000 */
[----:B-1----:R-:W4:Y:S01]  /*15ef0*/  LDL.LU R109, [R1+0x6c] ;  /* 0x00006c00016d7983 */ /* 0x002f220000300800 */
[----:B------:R-:W-:Y:S02]  /*15f00*/  ISETP.GE.AND P3, PT, R5, UR7, PT ;  /* 0x0000000705007c0c */ /* 0x000fe4000bf66270 */
[----:B------:R-:W-:Y:S01]  /*15f10*/  IADD3 R5, R3, 0x60, RZ ;  /* 0x0000006003057810 */ /* 0x000fe20007ffe0ff */
[----:B------:R1:W-:Y:S01]  /*15f20*/  STL [R1+0x2b0], R112 ;  /* 0x0002b07001007387 */ /* 0x0003e20000100800 */
[----:B------:R-:W-:-:S02]  /*15f30*/  FSEL R11, R194, -INF , !P4 ;  /* 0xff800000c20b7808 */ /* 0x000fc40006000000 */
[----:B------:R-:W-:Y:S02]  /*15f40*/  FMNMX R6, R12, R6, !PT ;  /* 0x000000060c067209 */ /* 0x000fe40007800000 */
[----:B------:R-:W-:Y:S02]  /*15f50*/  FSEL R20, R192, -INF , !P4 ;  /* 0xff800000c0147808 */ /* 0x000fe40006000000 */
[----:B------:R-:W-:Y:S01]  /*15f60*/  ISETP.GE.AND P4, PT, R5, UR7, PT ;  /* 0x0000000705007c0c */ /* 0x000fe2000bf86270 */
[----:B------:R-:W-:Y:S01]  /*15f70*/  VIADD R5, R3, 0x61 ;  /* 0x0000006103057836 */ /* 0x000fe20000000000 */
[----:B------:R-:W-:Y:S01]  /*15f80*/  FSEL R10, R195, -INF , !P6 ;  /* 0xff800000c30a7808 */ /* 0x000fe20007000000 */
[----:B-1----:R-:W4:Y:S01]  /*15f90*/  LDL.LU R112, [R1+0x78] ;  /* 0x0000780001707983 */ /* 0x002f220000300800 */
[----:B------:R-:W-:Y:S02]  /*15fa0*/  FMNMX R6, R11, R6, !PT ;  /* 0x000000060b067209 */ /* 0x000fe40007800000 */
[----:B------:R-:W-:Y:S01]  /*15fb0*/  @P1 LOP3.LUT R0, R0, 0x40, RZ, 0xfc, !PT ;  /* 0x0000004000001812 */ /* 0x000fe200078efcff */
[----:B------:R1:W-:Y:S01]  /*15fc0*/  STL [R1+0x2ac], R113 ;  /* 0x0002ac7101007387 */ /* 0x0003e20000100800 */
[----:B------:R-:W-:-:S02]  /*15fd0*/  FSEL R9, R198, -INF , !P5 ;  /* 0xff800000c6097808 */ /* 0x000fc40006800000 */
[----:B------:R-:W-:Y:S02]  /*15fe0*/  FMNMX R6, R10, R6, !PT ;  /* 0x000000060a067209 */ /* 0x000fe40007800000 */
[----:B------:R-:W-:Y:S02]  /*15ff0*/  LOP3.LUT R0, R0, 0xffffffdf, RZ, 0xc0, !PT ;  /* 0xffffffdf00007812 */ /* 0x000fe400078ec0ff */
[----:B------:R-:W-:Y:S02]  /*16000*/  ISETP.GE.AND P1, PT, R5, UR7, PT ;  /* 0x0000000705007c0c */ /* 0x000fe4000bf26270 */
[----:B------:R-:W-:Y:S01]  /*16010*/  IADD3 R5, R3, 0x68, RZ ;  /* 0x0000006803057810 */ /* 0x000fe20007ffe0ff */
[----:B-1----:R-:W4:Y:S01]  /*16020*/  LDL.LU R113, [R1+0x7c] ;  /* 0x00007c0001717983 */ /* 0x002f220000300800 */
[----:B------:R-:W-:Y:S02]  /*16030*/  FSEL R16, R199, -INF , !P3 ;  /* 0xff800000c7107808 */ /* 0x000fe40005800000 */
[----:B------:R-:W-:Y:S01]  /*16040*/  FMNMX R6, R9, R6, !PT ;  /* 0x0000000609067209 */ /* 0x000fe20007800000 */
[----:B------:R1:W-:Y:S01]  /*16050*/  STL [R1+0x2a8], R116 ;  /* 0x0002a87401007387 */ /* 0x0003e20000100800 */
[----:B------:R-:W-:-:S02]  /*16060*/  @P0 LOP3.LUT R0, R0, 0x20, RZ, 0xfc, !PT ;  /* 0x0000002000000812 */ /* 0x000fc400078efcff */
[----:B------:R-:W-:Y:S02]  /*16070*/  ISETP.GE.AND P0, PT, R5, UR7, PT ;  /* 0x0000000705007c0c */ /* 0x000fe4000bf06270 */
[----:B------:R-:W-:Y:S02]  /*16080*/  FSEL R202, R202, -INF , !P4 ;  /* 0xff800000caca7808 */ /* 0x000fe40006000000 */
[----:B------:R-:W-:Y:S02]  /*16090*/  IADD3 R5, R3, 0x69, RZ ;  /* 0x0000006903057810 */ /* 0x000fe40007ffe0ff */
[----:B------:R-:W-:Y:S01]  /*160a0*/  FMNMX R6, R16, R6, !PT ;  /* 0x0000000610067209 */ /* 0x000fe20007800000 */
[----:B-1----:R-:W4:Y:S01]  /*160b0*/  LDL.LU R116, [R1+0x88] ;  /* 0x0000880001747983 */ /* 0x002f220000300800 */
[----:B------:R-:W-:Y:S02]  /*160c0*/  FSEL R216, R197, -INF , !P3 ;  /* 0xff800000c5d87808 */ /* 0x000fe40005800000 */
[----:B------:R-:W-:Y:S01]  /*160d0*/  ISETP.GE.AND P3, PT, R5, UR7, PT ;  /* 0x0000000705007c0c */ /* 0x000fe2000bf66270 */
[----:B------:R-:W-:Y:S01]  /*160e0*/  VIADD R5, R3, 0x70 ;  /* 0x0000007003057836 */ /* 0x000fe20000000000 */
[----:B------:R-:W-:Y:S01]  /*160f0*/  FSEL R203, R203, -INF , !P1 ;  /* 0xff800000cbcb7808 */ /* 0x000fe20004800000 */
[----:B------:R1:W-:Y:S01]  /*16100*/  STL [R1+0x2a4], R117 ;  /* 0x0002a47501007387 */ /* 0x0003e20000100800 */
[----:B------:R-:W-:-:S02]  /*16110*/  FMNMX R6, R202, R6, !PT ;  /* 0x00000006ca067209 */ /* 0x000fc40007800000 */
[----:B------:R-:W-:Y:S02]  /*16120*/  LOP3.LUT R0, R0, 0xffffffef, RZ, 0xc0, !PT ;  /* 0xffffffef00007812 */ /* 0x000fe400078ec0ff */
[----:B------:R-:W-:Y:S02]  /*16130*/  FSEL R206, R206, -INF , !P0 ;  /* 0xff800000cece7808 */ /* 0x000fe40004000000 */
[----:B------:R-:W-:Y:S02]  /*16140*/  FMNMX R6, R203, R6, !PT ;  /* 0x00000006cb067209 */ /* 0x000fe40007800000 */
[----:B------:R-:W-:Y:S01]  /*16150*/  @P2 LOP3.LUT R0, R0, 0x10, RZ, 0xfc, !PT ;  /* 0x0000001000002812 */ /* 0x000fe200078efcff */
[----:B-1----:R-:W4:Y:S01]  /*16160*/  LDL.LU R117, [R1+0x8c] ;  /* 0x00008c0001757983 */ /* 0x002f220000300800 */
[----:B------:R-:W-:Y:S02]  /*16170*/  ISETP.GE.AND P2, PT, R5, UR7, PT ;  /* 0x0000000705007c0c */ /* 0x000fe4000bf46270 */
[----:B------:R-:W-:Y:S01]  /*16180*/  IADD3 R5, R3, 0x71, RZ ;  /* 0x0000007103057810 */ /* 0x000fe20007ffe0ff */
[----:B------:R1:W-:Y:S01]  /*16190*/  STL [R1+0x2a0], R4 ;  /* 0x0002a00401007387 */ /* 0x0003e20000100800 */
[----:B------:R-:W-:-:S02]  /*161a0*/  FSEL R207, R207, -INF , !P3 ;  /* 0xff800000cfcf7808 */ /* 0x000fc40005800000 */
[----:B------:R-:W-:Y:S02]  /*161b0*/  FMNMX R6, R206, R6, !PT ;  /* 0x00000006ce067209 */ /* 0x000fe40007800000 */
[----:B------:R-:W-:Y:S02]  /*161c0*/  FSEL R200, R200, -INF , !P4 ;  /* 0xff800000c8c87808 */ /* 0x000fe40006000000 */
[----:B------:R-:W-:Y:S02]  /*161d0*/  ISETP.GE.AND P4, PT, R5, UR7, PT ;  /* 0x0000000705007c0c */ /* 0x000fe4000bf86270 */
[----:B------:R-:W-:Y:S01]  /*161e0*/  FSEL R210, R210, -INF , !P2 ;  /* 0xff800000d2d27808 */ /* 0x000fe20005000000 */
[----:B-1----:R-:W4:Y:S01]  /*161f0*/  LDL.LU R4, [R1+0x98] ;  /* 0x0000980001047983 */ /* 0x002f220000300800 */
[----:B------:R-:W-:Y:S02]  /*16200*/  FMNMX R6, R207, R6, !PT ;  /* 0x00000006cf067209 */ /* 0x000fe40007800000 */
[----:B------:R-:W-:Y:S01]  /*16210*/  IADD3 R5, R3, 0x78, RZ ;  /* 0x0000007803057810 */ /* 0x000fe20007ffe0ff */
[----:B------:R1:W-:Y:S01]  /*16220*/  STL [R1+0x29c], R2 ;  /* 0x00029c0201007387 */ /* 0x0003e20000100800 */
[----:B------:R-:W-:-:S02]  /*16230*/  FSEL R18, R196, -INF , !P5 ;  /* 0xff800000c4127808 */ /* 0x000fc40006800000 */
[----:B------:R-:W-:Y:S02]  /*16240*/  FSEL R211, R211, -INF , !P4 ;  /* 0xff800000d3d37808 */ /* 0x000fe40006000000 */
[----:B------:R-:W-:Y:S02]  /*16250*/  FMNMX R6, R210, R6, !PT ;  /* 0x00000006d2067209 */ /* 0x000fe40007800000 */
[----:B------:R-:W-:Y:S02]  /*16260*/  ISETP.GE.AND P5, PT, R5, UR7, PT ;  /* 0x0000000705007c0c */ /* 0x000fe4000bfa6270 */
[----:B------:R-:W-:Y:S01]  /*16270*/  FSEL R19, R193, -INF , !P6 ;  /* 0xff800000c1137808 */ /* 0x000fe20007000000 */
[----:B-1----:R-:W4:Y:S01]  /*16280*/  LDL.LU R2, [R1+0x9c] ;  /* 0x00009c0001027983 */ /* 0x002f220000300800 */
[----:B------:R-:W-:Y:S02]  /*16290*/  FSEL R214, R214, -INF , !P5 ;  /* 0xff800000d6d67808 */ /* 0x000fe40006800000 */
[----:B------:R-:W-:Y:S01]  /*162a0*/  FMNMX R6, R211, R6, !PT ;  /* 0x00000006d3067209 */ /* 0x000fe20007800000 */
[----:B------:R1:W-:Y:S01]  /*162b0*/  STL [R1+0x298], R120 ;  /* 0x0002987801007387 */ /* 0x0003e20000100800 */
[----:B------:R-:W-:-:S02]  /*162c0*/  ISETP.GE.AND P6, PT, R8, UR7, PT ;  /* 0x0000000708007c0c */ /* 0x000fc4000bfc6270 */
[----:B------:R-:W-:Y:S02]  /*162d0*/  FMNMX R6, R214, R6, !PT ;  /* 0x00000006d6067209 */ /* 0x000fe40007800000 */
[----:B------:R-:W-:-:S04]  /*162e0*/  FSEL R215, R215, -INF , !P6 ;  /* 0xff800000d7d77808 */ /* 0x000fc80007000000 */
[----:B------:R-:W-:Y:S01]  /*162f0*/  FMNMX R6, R215, R6, !PT ;  /* 0x00000006d7067209 */ /* 0x000fe20007800000 */
[----:B-1----:R-:W4:Y:S04]  /*16300*/  LDL.LU R120, [R1+0xa8] ;  /* 0x0000a80001787983 */ /* 0x002f280000300800 */
[----:B------:R-:W1:Y:S01]  /*16310*/  SHFL.BFLY PT, R5, R6, 0x1, 0x1f ;  /* 0x0c201f0006057f89 */ /* 0x000e6200000e0000 */
[----:B------:R-:W-:Y:S02]  /*16320*/  LOP3.LUT R0, R0, 0xffffff7f, RZ, 0xc0, !PT ;  /* 0xffffff7f00007812 */ /* 0x000fe400078ec0ff */
[----:B------:R-:W-:Y:S01]  /*16330*/  FSEL R205, R205, -INF , !P3 ;  /* 0xff800000cdcd7808 */ /* 0x000fe20005800000 */
[----:B------:R2:W-:Y:S01]  /*16340*/  STL [R1+0x294], R121 ;  /* 0x0002947901007387 */ /* 0x0005e20000100800 */
[----:B-1----:R-:W-:-:S03]  /*16350*/  FMNMX R6, R6, R5, !PT ;  /* 0x0000000506067209 */ /* 0x002fc60007800000 */
[----:B--2---:R-:W2:Y:S04]  /*16360*/  LDL.LU R121, [R1+0xac] ;  /* 0x0000ac0001797983 */ /* 0x004ea80000300800 */
[----:B------:R-:W1:Y:S01]  /*16370*/  SHFL.BFLY PT, R5, R6, 0x2, 0x1f ;  /* 0x0c401f0006057f89 */ /* 0x000e6200000e0000 */
[----:B------:R-:W-:Y:S02]  /*16380*/  @P1 LOP3.LUT R0, R0, 0x80, RZ, 0xfc, !PT ;  /* 0x0000008000001812 */ /* 0x000fe400078efcff */
[----:B------:R-:W-:Y:S01]  /*16390*/  FSEL R204, R204, -INF , !P0 ;  /* 0xff800000cccc7808 */ /* 0x000fe20004000000 */
[----:B------:R3:W-:Y:S01]  /*163a0*/  STL [R1+0x290], R124 ;  /* 0x0002907c01007387 */ /* 0x0007e20000100800 */
[----:B------:R-:W-:Y:S02]  /*163b0*/  FSEL R208, R208, -INF , !P2 ;  /* 0xff800000d0d07808 */ /* 0x000fe40005000000 */
[----:B------:R-:W-:-:S02]  /*163c0*/  FSEL R209, R209, -INF , !P4 ;  /* 0xff800000d1d17808 */ /* 0x000fc40006000000 */
[----:B------:R-:W-:Y:S02]  /*163d0*/  FSEL R212, R212, -INF , !P5 ;  /* 0xff800000d4d47808 */ /* 0x000fe40006800000 */
[----:B------:R-:W-:Y:S01]  /*163e0*/  FSEL R213, R213, -INF , !P6 ;  /* 0xff800000d5d57808 */ /* 0x000fe20007000000 */
[----:B---3--:R-:W3:Y:S04]  /*163f0*/  LDL.LU R124, [R1+0xb8] ;  /* 0x0000b800017c7983 */ /* 0x008ee80000300800 */
[----:B------:R1:W-:Y:S02]  /*16400*/  STL [R1+0x28c], R125 ;  /* 0x00028c7d01007387 */ /* 0x0003e40000100800 */
[----:B-1----:R-:W-:-:S04]  /*16410*/  FMNMX R6, R6, R5, !PT ;  /* 0x0000000506067209 */ /* 0x002fc80007800000 */
[C---:B------:R-:W-:Y:S01]  /*16420*/  FSETP.NEU.AND P1, PT, R6.reuse, -INF , PT ;  /* 0xff8000000600780b */ /* 0x040fe20003f2d000 */
[----:B------:R-:W3:Y:S03]  /*16430*/  LDL.LU R125, [R1+0xbc] ;  /* 0x0000bc00017d7983 */ /* 0x000ee60000300800 */
[----:B------:R-:W-:Y:S01]  /*16440*/  FSEL R8, R6, RZ, P1 ;  /* 0x000000ff06087208 */ /* 0x000fe20000800000 */
[----:B------:R1:W-:Y:S04]  /*16450*/  STL [R1+0x288], R128 ;  /* 0x0002888001007387 */ /* 0x0003e80000100800 */
[----:B------:R-:W-:-:S04]  /*16460*/  FMUL R5, R8, UR5 ;  /* 0x0000000508057c20 */ /* 0x000fc80008400000 */
[----:B------:R-:W-:Y:S01]  /*16470*/  FFMA R7, R7, UR5, -R5 ;  /* 0x0000000507077c23 */ /* 0x000fe20008000805 */
[----:B------:R-:W-:Y:S01]  /*16480*/  LOP3.LUT P1, RZ, R0, 0x80, RZ, 0xc0, !PT ;  /* 0x0000008000ff7812 */ /* 0x000fe2000782c0ff */
[----:B-1----:R-:W3:Y:S03]  /*16490*/  LDL.LU R128, [R1+0xc8] ;  /* 0x0000c80001807983 */ /* 0x002ee60000300800 */
[----:B------:R-:W-:Y:S01]  /*164a0*/  FSETP.GEU.AND P3, PT, R7, -126, PT ;  /* 0xc2fc00000700780b */ /* 0x000fe20003f6e000 */
[----:B------:R1:W-:Y:S01]  /*164b0*/  STL [R1+0x284], R129 ;  /* 0x0002848101007387 */ /* 0x0003e20000100800 */
[----:B------:R-:W-:-:S03]  /*164c0*/  FSEL R201, R201, -INF , !P1 ;  /* 0xff800000c9c97808 */ /* 0x000fc60004800000 */
[----:B-1----:R-:W3:Y:S08]  /*164d0*/  LDL.LU R129, [R1+0xcc] ;  /* 0x0000cc0001817983 */ /* 0x002ef00000300800 */
[----:B------:R-:W-:Y:S01]  /*164e0*/  @!P3 FMUL R7, R7, 0.5 ;  /* 0x3f0000000707b820 */ /* 0x000fe20000400000 */
[----:B------:R1:W-:Y:S03]  /*164f0*/  STL [R1+0x280], R132 ;  /* 0x0002808401007387 */ /* 0x0003e60000100800 */
[----:B------:R1:W1:Y:S02]  /*16500*/  MUFU.EX2 R199, R7 ;  /* 0x0000000700c77308 */ /* 0x0002640000000800 */
[----:B-1----:R-:W3:Y:S01]  /*16510*/  LDL.LU R132, [R1+0xd8] ;  /* 0x0000d80001847983 */ /* 0x002ee20000300800 */
[----:B------:R-:W-:-:S03]  /*16520*/  FFMA R7, R155, UR5, -R5 ;  /* 0x000000059b077c23 */ /* 0x000fc60008000805 */
[----:B------:R1:W-:Y:S01]  /*16530*/  STL [R1+0x27c], R133 ;  /* 0x00027c8501007387 */ /* 0x0003e20000100800 */
[----:B------:R-:W-:Y:S01]  /*16540*/  @!P3 FMUL R199, R199, R199 ;  /* 0x000000c7c7c7b220 */ /* 0x000fe20000400000 */
[C---:B------:R-:W-:Y:S02]  /*16550*/  FSETP.GEU.AND P3, PT, R7.reuse, -126, PT ;  /* 0xc2fc00000700780b */ /* 0x040fe40003f6e000 */
[----:B-1----:R-:W3:Y:S04]  /*16560*/  LDL.LU R133, [R1+0xdc] ;  /* 0x0000dc0001857983 */ /* 0x002ee80000300800 */
[----:B------:R1:W-:Y:S07]  /*16570*/  STL [R1+0x278], R136 ;  /* 0x0002788801007387 */ /* 0x0003ee0000100800 */
[----:B------:R-:W-:-:S04]  /*16580*/  @!P3 FMUL R7, R7, 0.5 ;  /* 0x3f0000000707b820 */ /* 0x000fc80000400000 */
[----:B------:R1:W1:Y:S02]  /*16590*/  MUFU.EX2 R198, R7 ;  /* 0x0000000700c67308 */ /* 0x0002640000000800 */
[----:B-1----:R-:W3:Y:S04]  /*165a0*/  LDL.LU R136, [R1+0xe8] ;  /* 0x0000e80001887983 */ /* 0x002ee80000300800 */
[----:B------:R1:W-:Y:S01]  /*165b0*/  STL [R1+0x274], R137 ;  /* 0x0002748901007387 */ /* 0x0003e20000100800 */
[----:B------:R-:W-:-:S03]  /*165c0*/  FFMA R7, R158, UR5, -R5 ;  /* 0x000000059e077c23 */ /* 0x000fc60008000805 */
[----:B-1----:R-:W3:Y:S01]  /*165d0*/  LDL.LU R137, [R1+0xec] ;  /* 0x0000ec0001897983 */ /* 0x002ee20000300800 */
[----:B------:R-:W-:Y:S01]  /*165e0*/  @!P3 FMUL R198, R198, R198 ;  /* 0x000000c6c6c6b220 */ /* 0x000fe20000400000 */
[C---:B------:R-:W-:Y:S02]  /*165f0*/  FSETP.GEU.AND P3, PT, R7.reuse, -126, PT ;  /* 0xc2fc00000700780b */ /* 0x040fe40003f6e000 */
[----:B------:R1:W-:Y:S04]  /*16600*/  STL [R1+0x270], R140 ;  /* 0x0002708c01007387 */ /* 0x0003e80000100800 */
[----:B-1----:R-:W3:Y:S07]  /*16610*/  LDL.LU R140, [R1+0xf8] ;  /* 0x0000f800018c7983 */ /* 0x002eee0000300800 */
        /* <DEDUP_REMOVED lines=31> */
[----:B------:R1:W4:Y:S02]  /*16810*/  MUFU.EX2 R194, R7 ;  /* 0x0000000700c27308 */ /* 0x0003240000000800 */
[----:B-1----:R-:W3:Y:S04]  /*16820*/  LDL.LU R234, [R1+0x138] ;  /* 0x0001380001ea7983 */ /* 0x002ee80000300800 */
[----:B------:R1:W-:Y:S01]  /*16830*/  STL [R1+0x24c], R233 ;  /* 0x00024ce901007387 */ /* 0x0003e20000100800 */
[----:B------:R-:W-:-:S03]  /*16840*/  FFMA R7, R166, UR5, -R5 ;  /* 0x00000005a6077c23 */ /* 0x000fc60008000805 */
[----:B-1----:R-:W3:Y:S01]  /*16850*/  LDL.LU R233, [R1+0x13c] ;  /* 0x00013c0001e97983 */ /* 0x002ee20000300800 */
[----:B----4-:R-:W-:Y:S01]  /*16860*/  @!P3 FMUL R194, R194, R194 ;  /* 0x000000c2c2c2b220 */ /* 0x010fe20000400000 */
[C---:B------:R-:W-:Y:S02]  /*16870*/  FSETP.GEU.AND P3, PT, R7.reuse, -126, PT ;  /* 0xc2fc00000700780b */ /* 0x040fe40003f6e000 */
[----:B------:R1:W-:Y:S04]  /*16880*/  STL [R1+0x248], R232 ;  /* 0x000248e801007387 */ /* 0x0003e80000100800 */
[----:B-1----:R-:W4:Y:S07]  /*16890*/  LDL.LU R232, [R1+0x148] ;  /* 0x0001480001e87983 */ /* 0x002f2e0000300800 */
[----:B------:R-:W-:Y:S01]  /*168a0*/  @!P3 FMUL R7, R7, 0.5 ;  /* 0x3f0000000707b820 */ /* 0x000fe20000400000 */
[----:B------:R1:W-:Y:S03]  /*168b0*/  STL [R1+0x244], R228 ;  /* 0x000244e401007387 */ /* 0x0003e60000100800 */
[----:B------:R1:W2:Y:S02]  /*168c0*/  MUFU.EX2 R193, R7 ;  /* 0x0000000700c17308 */ /* 0x0002a40000000800 */
[----:B-1----:R-:W4:Y:S01]  /*168d0*/  LDL.LU R228, [R1+0x14c] ;  /* 0x00014c0001e47983 */ /* 0x002f220000300800 */
[----:B------:R-:W-:-:S03]  /*168e0*/  FFMA R7, R167, UR5, -R5 ;  /* 0x00000005a7077c23 */ /* 0x000fc60008000805 */
[----:B------:R-:W4:Y:S04]  /*168f0*/  LDL.LU R164, [R1+0x1fc] ;  /* 0x0001fc0001a47983 */ /* 0x000f280000300800 */
[----:B------:R-:W4:Y:S01]  /*16900*/  LDL.LU R165, [R1+0x1f8] ;  /* 0x0001f80001a57983 */ /* 0x000f220000300800 */
[----:B--2---:R-:W-:Y:S01]  /*16910*/  @!P3 FMUL R193, R193, R193 ;  /* 0x000000c1c1c1b220 */ /* 0x004fe20000400000 */
[C---:B------:R-:W-:Y:S02]  /*16920*/  FSETP.GEU.AND P3, PT, R7.reuse, -126, PT ;  /* 0xc2fc00000700780b */ /* 0x040fe40003f6e000 */
[----:B------:R-:W2:Y:S01]  /*16930*/  LDL.LU R155, [R1+0x1ec] ;  /* 0x0001ec00019b7983 */ /* 0x000ea20000300800 */
[C---:B------:R-:W-:Y:S02]  /*16940*/  LOP3.LUT P1, RZ, R0.reuse, 0x40, RZ, 0xc0, !PT ;  /* 0x0000004000ff7812 */ /* 0x040fe4000782c0ff */
[----:B------:R-:W-:Y:S01]  /*16950*/  LOP3.LUT P0, RZ, R0, 0x20, RZ, 0xc0, !PT ;  /* 0x0000002000ff7812 */ /* 0x000fe2000780c0ff */
[----:B------:R-:W2:Y:S04]  /*16960*/  LDL.LU R158, [R1+0x1e8] ;  /* 0x0001e800019e7983 */ /* 0x000ea80000300800 */
[----:B------:R-:W2:Y:S03]  /*16970*/  LDL.LU R159, [R1+0x1dc] ;  /* 0x0001dc00019f7983 */ /* 0x000ea60000300800 */
[----:B------:R-:W-:Y:S01]  /*16980*/  @!P3 FMUL R7, R7, 0.5 ;  /* 0x3f0000000707b820 */ /* 0x000fe20000400000 */
[----:B------:R-:W2:Y:S03]  /*16990*/  LDL.LU R162, [R1+0x1d8] ;  /* 0x0001d80001a27983 */ /* 0x000ea60000300800 */
[----:B------:R1:W1:Y:S01]  /*169a0*/  MUFU.EX2 R192, R7 ;  /* 0x0000000700c07308 */ /* 0x0002620000000800 */
[----:B------:R-:W2:Y:S04]  /*169b0*/  LDL.LU R163, [R1+0x1cc] ;  /* 0x0001cc0001a37983 */ /* 0x000ea80000300800 */
[----:B------:R-:W2:Y:S01]  /*169c0*/  LDL.LU R166, [R1+0x1c8] ;  /* 0x0001c80001a67983 */ /* 0x000ea20000300800 */
[----:B-1----:R-:W-:-:S03]  /*169d0*/  FFMA R7, R170, UR5, -R5 ;  /* 0x00000005aa077c23 */ /* 0x002fc60008000805 */
[----:B------:R-:W2:Y:S01]  /*169e0*/  LDL.LU R167, [R1+0x1bc] ;  /* 0x0001bc0001a77983 */ /* 0x000ea20000300800 */
[----:B------:R-:W-:Y:S01]  /*169f0*/  @!P3 FMUL R192, R192, R192 ;  /* 0x000000c0c0c0b220 */ /* 0x000fe20000400000 */
[----:B------:R-:W-:-:S13]  /*16a00*/  FSETP.GEU.AND P3, PT, R7, -126, PT ;  /* 0xc2fc00000700780b */ /* 0x000fda0003f6e000 */
[----:B------:R-:W-:-:S04]  /*16a10*/  @!P3 FMUL R7, R7, 0.5 ;  /* 0x3f0000000707b820 */ /* 0x000fc80000400000 */
[----:B------:R1:W1:Y:S02]  /*16a20*/  MUFU.EX2 R191, R7 ;  /* 0x0000000700bf7308 */ /* 0x0002640000000800 */
[----:B-1----:R-:W-:-:S01]  /*16a30*/  FFMA R7, R171, UR5, -R5 ;  /* 0x00000005ab077c23 */ /* 0x002fc20008000805 */
[----:B------:R-:W-:-:S04]  /*16a40*/  @!P3 FMUL R191, R191, R191 ;  /* 0x000000bfbfbfb220 */ /* 0x000fc80000400000 */
        /* <DEDUP_REMOVED lines=27> */
[----:B------:R1:W3:Y:S02]  /*16c00*/  MUFU.EX2 R185, R7 ;  /* 0x0000000700b97308 */ /* 0x0002e40000000800 */
[----:B-1----:R-:W-:-:S01]  /*16c10*/  FFMA R7, R183, UR5, -R5 ;  /* 0x00000005b7077c23 */ /* 0x002fc20008000805 */
[----:B---3--:R-:W-:-:S04]  /*16c20*/  @!P3 FMUL R185, R185, R185 ;  /* 0x000000b9b9b9b220 */ /* 0x008fc80000400000 */
[----:B------:R-:W-:-:S13]  /*16c30*/  FSETP.GEU.AND P3, PT, R7, -126, PT ;  /* 0xc2fc00000700780b */ /* 0x000fda0003f6e000 */
[----:B------:R-:W-:-:S04]  /*16c40*/  @!P3 FMUL R7, R7, 0.5 ;  /* 0x3f0000000707b820 */ /* 0x000fc80000400000 */
[----:B------:R1:W3:Y:S02]  /*16c50*/  MUFU.EX2 R184, R7 ;  /* 0x0000000700b87308 */ /* 0x0002e40000000800 */
[----:B-1----:R-:W-:-:S02]  /*16c60*/  FFMA R7, R15, UR5, -R5 ;  /* 0x000000050f077c23 */ /* 0x002fc40008000805 */
[----:B------:R-:W2:Y:S01]  /*16c70*/  LDL.LU R15, [R1+0x1b8] ;  /* 0x0001b800010f7983 */ /* 0x000ea20000300800 */
[----:B---3--:R-:W-:Y:S02]  /*16c80*/  @!P3 FMUL R184, R184, R184 ;  /* 0x000000b8b8b8b220 */ /* 0x008fe40000400000 */
        /* <DEDUP_REMOVED lines=36> */
[----:B------:R-:W-:Y:S01]  /*16ed0*/  FADD R12, -R8, R17 ;  /* 0x00000011080c7221 */ /* 0x000fe20000000100 */
        /* <DEDUP_REMOVED lines=43> */
[----:B------:R-:W-:Y:S01]  /*17190*/  FSETP.GEU.AND P3, PT, R7, -126, PT ;  /* 0xc2fc00000700780b */ /* 0x000fe20003f6e000 */
[----:B------:R-:W3:-:S12]  /*171a0*/  LDL.LU R214, [R1+0x1e0] ;  /* 0x0001e00001d67983 */ /* 0x000ed80000300800 */
[----:B------:R-:W-:-:S04]  /*171b0*/  @!P3 FMUL R7, R7, 0.5 ;  /* 0x3f0000000707b820 */ /* 0x000fc80000400000 */
[----:B------:R-:W1:Y:S01]  /*171c0*/  MUFU.EX2 R169, R7 ;  /* 0x0000000700a97308 */ /* 0x000e620000000800 */
[----:B------:R-:W-:-:S01]  /*171d0*/  FFMA R5, R215, UR5, -R5 ;  /* 0x00000005d7057c23 */ /* 0x000fc20008000805 */
[----:B------:R-:W-:Y:S01]  /*171e0*/  LOP3.LUT P2, RZ, R0, 0x10, RZ, 0xc0, !PT ;  /* 0x0000001000ff7812 */ /* 0x000fe2000784c0ff */
[----:B------:R-:W3:Y:S01]  /*171f0*/  LDL.LU R215, [R1+0x1d4] ;  /* 0x0001d40001d77983 */ /* 0x000ee20000300800 */
[----:B-1----:R-:W-:Y:S02]  /*17200*/  @!P3 FMUL R169, R169, R169 ;  /* 0x000000a9a9a9b220 */ /* 0x002fe40000400000 */
[----:B------:R-:W-:Y:S01]  /*17210*/  FSETP.GEU.AND P3, PT, R5, -126, PT ;  /* 0xc2fc00000500780b */ /* 0x000fe20003f6e000 */
[----:B------:R-:W-:-:S01]  /*17220*/  FADD R7, R199, R183 ;  /* 0x000000b7c7077221 */ /* 0x000fc20000000000 */
[----:B------:R-:W2:Y:S11]  /*17230*/  LDL.LU R17, [R1+0x17c] ;  /* 0x00017c0001117983 */ /* 0x000eb60000300800 */
[----:B------:R-:W-:-:S04]  /*17240*/  @!P3 FMUL R5, R5, 0.5 ;  /* 0x3f0000000505b820 */ /* 0x000fc80000400000 */
[----:B------:R1:W4:Y:S02]  /*17250*/  MUFU.EX2 R168, R5 ;  /* 0x0000000500a87308 */ /* 0x0003240000000800 */
[----:B-1----:R-:W-:-:S04]  /*17260*/  FADD R5, R191, R175 ;  /* 0x000000afbf057221 */ /* 0x002fc80000000000 */
[----:B------:R-:W-:Y:S01]  /*17270*/  FADD R9, R7, R5 ;  /* 0x0000000507097221 */ /* 0x000fe20000000000 */
[----:B------:R-:W-:-:S01]  /*17280*/  FADD R7, R195, R179 ;  /* 0x000000b3c3077221 */ /* 0x000fc20000000000 */
[----:B------:R-:W-:-:S04]  /*17290*/  FADD R5, R187, R171 ;  /* 0x000000abbb057221 */ /* 0x000fc80000000000 */
[----:B------:R-:W-:Y:S01]  /*172a0*/  FADD R5, R7, R5 ;  /* 0x0000000507057221 */ /* 0x000fe20000000000 */
[----:B------:R-:W-:-:S03]  /*172b0*/  FADD R7, R198, R182 ;  /* 0x000000b6c6077221 */ /* 0x000fc60000000000 */
[----:B------:R-:W-:Y:S01]  /*172c0*/  FADD R10, R9, R5 ;  /* 0x00000005090a7221 */ /* 0x000fe20000000000 */
[----:B------:R-:W-:-:S04]  /*172d0*/  FADD R5, R190, R174 ;  /* 0x000000aebe057221 */ /* 0x000fc80000000000 */
        /* <DEDUP_REMOVED lines=11> */
[----:B------:R-:W-:-:S01]  /*17390*/  FADD R7, R196, R180 ;  /* 0x000000b4c4077221 */ /* 0x000fc20000000000 */
[----:B----4-:R-:W-:Y:S02]  /*173a0*/  @!P3 FMUL R168, R168, R168 ;  /* 0x000000a8a8a8b220 */ /* 0x010fe40000400000 */
[----:B------:R-:W-:-:S01]  /*173b0*/  FADD R9, R8, R5 ;  /* 0x0000000508097221 */ /* 0x000fc20000000000 */
[----:B------:R-:W-:-:S04]  /*173c0*/  FADD R5, R188, R172 ;  /* 0x000000acbc057221 */ /* 0x000fc80000000000 */
[----:B------:R-:W-:Y:S01]  /*173d0*/  FADD R8, R7, R5 ;  /* 0x0000000507087221 */ /* 0x000fe20000000000 */
[----:B------:R-:W-:-:S01]  /*173e0*/  FADD R7, R192, R176 ;  /* 0x000000b0c0077221 */ /* 0x000fc20000000000 */
[----:B------:R-:W-:-:S04]  /*173f0*/  FADD R5, R184, R168 ;  /* 0x000000a8b8057221 */ /* 0x000fc80000000000 */
[----:B------:R-:W-:-:S04]  /*17400*/  FADD R5, R7, R5 ;  /* 0x0000000507057221 */ /* 0x000fc80000000000 */
[----:B------:R-:W-:Y:S01]  /*17410*/  FADD R8, R8, R5 ;  /* 0x0000000508087221 */ /* 0x000fe20000000000 */
[----:B------:R-:W-:-:S04]  /*17420*/  FMNMX R5, R226, R227, !PT ;  /* 0x000000e3e2057209 */ /* 0x000fc80007800000 */
        /* <DEDUP_REMOVED lines=30> */
[----:B------:R-:W-:-:S05]  /*17610*/  FMNMX R5, R213, R5, !PT ;  /* 0x00000005d5057209 */ /* 0x000fca0007800000 */
[----:B------:R-:W1:Y:S01]  /*17620*/  SHFL.BFLY PT, R7, R5, 0x1, 0x1f ;  /* 0x0c201f0005077f89 */ /* 0x000e6200000e0000 */
[----:B------:R-:W-:-:S01]  /*17630*/  FADD R10, R10, R9 ;  /* 0x000000090a0a7221 */ /* 0x000fc20000000000 */
[----:B------:R-:W-:Y:S01]  /*17640*/  FADD R9, R11, R8 ;  /* 0x000000080b097221 */ /* 0x000fe20000000000 */
[----:B------:R-:W-:Y:S01]  /*17650*/  FMUL R0, R12, UR5 ;  /* 0x000000050c007c20 */ /* 0x000fe20008400000 */
[----:B------:R-:W4:Y:S04]  /*17660*/  LDL.LU R11, [R1+0x178] ;  /* 0x00017800010b7983 */ /* 0x000f280000300800 */
[----:B------:R-:W3:Y:S01]  /*17670*/  LDL.LU R12, [R1+0x16c] ;  /* 0x00016c00010c7983 */ /* 0x000ee20000300800 */
[----:B-1----:R-:W-:-:S05]  /*17680*/  FMNMX R5, R5, R7, !PT ;  /* 0x0000000705057209 */ /* 0x002fca0007800000 */
[----:B------:R-:W1:Y:S01]  /*17690*/  SHFL.BFLY PT, R8, R5, 0x2, 0x1f ;  /* 0x0c401f0005087f89 */ /* 0x000e6200000e0000 */
[----:B------:R-:W-:-:S03]  /*176a0*/  FADD R7, R10, R9 ;  /* 0x000000090a077221 */ /* 0x000fc60000000000 */
[----:B------:R-:W2:Y:S04]  /*176b0*/  LDL.LU R10, [R1+0x15c] ;  /* 0x00015c00010a7983 */ /* 0x000ea80000300800 */
[----:B------:R-:W4:Y:S01]  /*176c0*/  LDL.LU R9, [R1+0x168] ;  /* 0x0001680001097983 */ /* 0x000f220000300800 */
[----:B-1----:R-:W-:-:S03]  /*176d0*/  FMNMX R5, R5, R8, !PT ;  /* 0x0000000805057209 */ /* 0x002fc60007800000 */
[----:B------:R-:W3:Y:S01]  /*176e0*/  LDL.LU R8, [R1+0x158] ;  /* 0x0001580001087983 */ /* 0x000ee20000300800 */
[----:B------:R-:W-:-:S13]  /*176f0*/  FSETP.GEU.AND P3, PT, R0, -126, PT ;  /* 0xc2fc00000000780b */ /* 0x000fda0003f6e000 */
[----:B------:R-:W-:-:S06]  /*17700*/  @!P3 FMUL R0, R0, 0.5 ;  /* 0x3f0000000000b820 */ /* 0x000fcc0000400000 */
[----:B------:R-:W1:Y:S02]  /*17710*/  MUFU.EX2 R0, R0 ;  /* 0x0000000000007308 */ /* 0x000e640000000800 */
[----:B-1----:R-:W-:-:S04]  /*17720*/  @!P3 FMUL R0, R0, R0 ;  /* 0x000000000000b220 */ /* 0x002fc80000400000 */
[-C--:B------:R-:W-:Y:S01]  /*17730*/  FMUL R84, R84, R0.reuse ;  /* 0x0000000054547220 */ /* 0x080fe20000400000 */
[-C--:B------:R-:W-:Y:S01]  /*17740*/  FMUL R85, R85, R0.reuse ;  /* 0x0000000055557220 */ /* 0x080fe20000400000 */
[-C--:B------:R-:W-:Y:S01]  /*17750*/  FMUL R88, R88, R0.reuse ;  /* 0x0000000058587220 */ /* 0x080fe20000400000 */
[-C--:B------:R-:W-:Y:S02]  /*17760*/  FMUL R89, R89, R0.reuse ;  /* 0x0000000059597220 */ /* 0x080fe40000400000 */
[----:B------:R1:W-:Y:S01]  /*17770*/  STL [R1+0x8], R84 ;  /* 0x0000085401007387 */ /* 0x0003e20000100800 */
[-C--:B------:R-:W-:Y:S01]  /*17780*/  FMUL R92, R92, R0.reuse ;  /* 0x000000005c5c7220 */ /* 0x080fe20000400000 */
[-C--:B------:R-:W-:Y:S01]  /*17790*/  FMUL R93, R93, R0.reuse ;  /* 0x000000005d5d7220 */ /* 0x080fe20000400000 */
[-C--:B------:R-:W-:Y:S01]  /*177a0*/  FMUL R96, R96, R0.reuse ;  /* 0x0000000060607220 */ /* 0x080fe20000400000 */
[----:B-1----:R-:W4:Y:S04]  /*177b0*/  LDL.LU R84, [R1+0x2e8] ;  /* 0x0002e80001547983 */ /* 0x002f280000300800 */
[----:B------:R1:W-:Y:S01]  /*177c0*/  STL [R1+0xc], R85 ;  /* 0x00000c5501007387 */ /* 0x0003e20000100800 */
[-C--:B------:R-:W-:Y:S01]  /*177d0*/  FMUL R97, R97, R0.reuse ;  /* 0x0000000061617220 */ /* 0x080fe20000400000 */
[----:B------:R-:W-:-:S02]  /*177e0*/  FMUL R100, R100, R0 ;  /* 0x0000000064647220 */ /* 0x000fc40000400000 */
[----:B-1----:R-:W4:Y:S04]  /*177f0*/  LDL.LU R85, [R1+0x2e4] ;  /* 0x0002e40001557983 */ /* 0x002f280000300800 */
[----:B------:R1:W-:Y:S01]  /*17800*/  STL [R1+0x18], R88 ;  /* 0x0000185801007387 */ /* 0x0003e20000100800 */
[----:B------:R-:W-:-:S03]  /*17810*/  FMUL R101, R101, R0 ;  /* 0x0000000065657220 */ /* 0x000fc60000400000 */
        /* <DEDUP_REMOVED lines=98> */
[----:B---3--:R-:W-:-:S03]  /*17e40*/  FMUL R8, R8, R0 ;  /* 0x0000000008087220 */ /* 0x008fc60000400000 */
[----:B-1----:R-:W3:Y:S04]  /*17e50*/  LDL.LU R149, [R1+0x25c] ;  /* 0x00025c0001957983 */ /* 0x002ee80000300800 */
[----:B------:R1:W-:Y:S01]  /*17e60*/  STL [R1+0x128], R231 ;  /* 0x000128e701007387 */ /* 0x0003e20000100800 */
[-C--:B--2---:R-:W-:Y:S01]  /*17e70*/  FMUL R10, R10, R0.reuse ;  /* 0x000000000a0a7220 */ /* 0x084fe20000400000 */
[-C--:B----4-:R-:W-:Y:S02]  /*17e80*/  FMUL R9, R9, R0.reuse ;  /* 0x0000000009097220 */ /* 0x090fe40000400000 */
[----:B-1----:R-:W2:Y:S04]  /*17e90*/  LDL.LU R231, [R1+0x258] ;  /* 0x0002580001e77983 */ /* 0x002ea80000300800 */
[----:B------:R1:W-:Y:S01]  /*17ea0*/  STL [R1+0x12c], R235 ;  /* 0x00012ceb01007387 */ /* 0x0003e20000100800 */
[-C--:B------:R-:W-:Y:S01]  /*17eb0*/  FMUL R12, R12, R0.reuse ;  /* 0x000000000c0c7220 */ /* 0x080fe20000400000 */
[----:B------:R-:W-:-:S02]  /*17ec0*/  FMUL R11, R11, R0 ;  /* 0x000000000b0b7220 */ /* 0x000fc40000400000 */
[----:B-1----:R1:W5:Y:S04]  /*17ed0*/  LDL.LU R235, [R1+0x254] ;  /* 0x0002540001eb7983 */ /* 0x0023680000300800 */
[----:B------:R4:W-:Y:S01]  /*17ee0*/  STL [R1+0x138], R234 ;  /* 0x000138ea01007387 */ /* 0x0009e20000100800 */
[----:B------:R-:W-:-:S03]  /*17ef0*/  FSETP.NEU.AND P3, PT, R5, -INF , PT ;  /* 0xff8000000500780b */ /* 0x000fc60003f6d000 */
[----:B----4-:R1:W5:Y:S04]  /*17f00*/  LDL.LU R234, [R1+0x250] ;  /* 0x0002500001ea7983 */ /* 0x0103680000300800 */
[----:B------:R4:W-:Y:S04]  /*17f10*/  STL [R1+0x13c], R233 ;  /* 0x00013ce901007387 */ /* 0x0009e80000100800 */
[----:B----4-:R1:W5:Y:S04]  /*17f20*/  LDL.LU R233, [R1+0x24c] ;  /* 0x00024c0001e97983 */ /* 0x0103680000300800 */
[----:B------:R4:W-:Y:S04]  /*17f30*/  STL [R1+0x148], R232 ;  /* 0x000148e801007387 */ /* 0x0009e80000100800 */
[----:B----4-:R1:W5:Y:S04]  /*17f40*/  LDL.LU R232, [R1+0x248] ;  /* 0x0002480001e87983 */ /* 0x0103680000300800 */
[----:B------:R4:W-:Y:S04]  /*17f50*/  STL [R1+0x14c], R228 ;  /* 0x00014ce401007387 */ /* 0x0009e80000100800 */
[----:B----4-:R1:W5:Y:S04]  /*17f60*/  LDL.LU R228, [R1+0x244] ;  /* 0x0002440001e47983 */ /* 0x0103680000300800 */
[----:B------:R-:W-:Y:S04]  /*17f70*/  STL [R1+0x158], R8 ;  /* 0x0001580801007387 */ /* 0x000fe80000100800 */
[----:B------:R-:W-:Y:S04]  /*17f80*/  STL [R1+0x15c], R10 ;  /* 0x00015c0a01007387 */ /* 0x000fe80000100800 */
[----:B------:R-:W-:Y:S04]  /*17f90*/  STL [R1+0x168], R9 ;  /* 0x0001680901007387 */ /* 0x000fe80000100800 */
[----:B------:R-:W-:Y:S04]  /*17fa0*/  STL [R1+0x16c], R12 ;  /* 0x00016c0c01007387 */ /* 0x000fe80000100800 */
[----:B------:R4:W-:Y:S01]  /*17fb0*/  STL [R1+0x178], R11 ;  /* 0x0001780b01007387 */ /* 0x0009e20000100800 */
[-C--:B------:R-:W-:Y:S01]  /*17fc0*/  FMUL R17, R17, R0.reuse ;  /* 0x0000000011117220 */ /* 0x080fe20000400000 */
[-C--:B------:R-:W-:Y:S01]  /*17fd0*/  FMUL R206, R206, R0.reuse ;  /* 0x00000000cece7220 */ /* 0x080fe20000400000 */
[-C--:B------:R-:W-:Y:S01]  /*17fe0*/  FMUL R203, R203, R0.reuse ;  /* 0x00000000cbcb7220 */ /* 0x080fe20000400000 */
[-C--:B------:R-:W-:Y:S01]  /*17ff0*/  FMUL R202, R202, R0.reuse ;  /* 0x00000000caca7220 */ /* 0x080fe20000400000 */
[-C--:B------:R-:W-:Y:S01]  /*18000*/  FMUL R16, R16, R0.reuse ;  /* 0x0000000010107220 */ /* 0x080fe20000400000 */
[-C--:B------:R-:W-:Y:S01]  /*18010*/  FMUL R13, R13, R0.reuse ;  /* 0x000000000d0d7220 */ /* 0x080fe20000400000 */
[----:B----4-:R-:W-:Y:S01]  /*18020*/  FSEL R11, R5, RZ, P3 ;  /* 0x000000ff050b7208 */ /* 0x010fe20001800000 */
        /* <DEDUP_REMOVED lines=75> */
[----:B------:R-:W-:-:S01]  /*184e0*/  FFMA R230, R0, R230, R7 ;  /* 0x000000e600e67223 */ /* 0x000fc20000000007 */
[----:B------:R-:W-:-:S04]  /*184f0*/  FMUL R0, R11, UR5 ;  /* 0x000000050b007c20 */ /* 0x000fc80008400000 */
[----:B------:R-:W-:-:S05]  /*18500*/  FFMA R7, R226, UR5, -R0 ;  /* 0x00000005e2077c23 */ /* 0x000fca0008000800 */
[----:B------:R-:W-:Y:S01]  /*18510*/  FSETP.GEU.AND P5, PT, R7, -126, PT ;  /* 0xc2fc00000700780b */ /* 0x000fe20003fae000 */
[----:B------:R-:W-:-:S01]  /*18520*/  FFMA R8, R225, UR5, -R0 ;  /* 0x00000005e1087c23 */ /* 0x000fc20008000800 */
[----:B------:R-:W-:Y:S04]  /*18530*/  STL [R1+0x17c], R17 ;  /* 0x00017c1101007387 */ /* 0x000fe80000100800 */
[----:B------:R-:W-:Y:S01]  /*18540*/  STL [R1+0x188], R206 ;  /* 0x000188ce01007387 */ /* 0x000fe20000100800 */
[----:B------:R-:W-:-:S03]  /*18550*/  FSETP.GEU.AND P6, PT, R8, -126, PT ;  /* 0xc2fc00000800780b */ /* 0x000fc60003fce000 */
[----:B------:R-:W-:Y:S04]  /*18560*/  STL [R1+0x18c], R203 ;  /* 0x00018ccb01007387 */ /* 0x000fe80000100800 */
[----:B------:R-:W-:Y:S01]  /*18570*/  STL [R1+0x198], R202 ;  /* 0x000198ca01007387 */ /* 0x000fe20000100800 */
[----:B------:R-:W-:-:S03]  /*18580*/  @!P5 FMUL R7, R7, 0.5 ;  /* 0x3f0000000707d820 */ /* 0x000fc60000400000 */
[----:B------:R-:W-:Y:S04]  /*18590*/  STL [R1+0x19c], R16 ;  /* 0x00019c1001007387 */ /* 0x000fe80000100800 */
[----:B------:R-:W-:Y:S04]  /*185a0*/  STL [R1+0x1a8], R13 ;  /* 0x0001a80d01007387 */ /* 0x000fe80000100800 */
[----:B------:R-:W-:Y:S04]  /*185b0*/  STL [R1+0x1ac], R14 ;  /* 0x0001ac0e01007387 */ /* 0x000fe80000100800 */
[----:B------:R-:W-:Y:S01]  /*185c0*/  STL [R1+0x1b8], R15 ;  /* 0x0001b80f01007387 */ /* 0x000fe20000100800 */
[----:B------:R-:W-:-:S03]  /*185d0*/  FFMA R9, R224, UR5, -R0 ;  /* 0x00000005e0097c23 */ /* 0x000fc60008000800 */
[----:B------:R4:W-:Y:S01]  /*185e0*/  STL [R1+0x1bc], R167 ;  /* 0x0001bca701007387 */ /* 0x0009e20000100800 */
[----:B------:R-:W-:Y:S01]  /*185f0*/  @!P6 FMUL R8, R8, 0.5 ;  /* 0x3f0000000808e820 */ /* 0x000fe20000400000 */
[----:B------:R-:W-:Y:S01]  /*18600*/  FSETP.GEU.AND P3, PT, R9, -126, PT ;  /* 0xc2fc00000900780b */ /* 0x000fe20003f6e000 */
[----:B----4-:R4:W1:Y:S01]  /*18610*/  MUFU.EX2 R167, R7 ;  /* 0x0000000700a77308 */ /* 0x0108620000000800 */
[----:B------:R1:W-:Y:S01]  /*18620*/  STL [R1+0x1c8], R166 ;  /* 0x0001c8a601007387 */ /* 0x0003e20000100800 */
[----:B----4-:R-:W-:-:S06]  /*18630*/  FFMA R7, R223, UR5, -R0 ;  /* 0x00000005df077c23 */ /* 0x010fcc0008000800 */
[----:B-1----:R1:W4:Y:S01]  /*18640*/  MUFU.EX2 R166, R8 ;  /* 0x0000000800a67308 */ /* 0x0023220000000800 */
[----:B------:R-:W-:Y:S01]  /*18650*/  FSETP.GEU.AND P4, PT, R7, -126, PT ;  /* 0xc2fc00000700780b */ /* 0x000fe20003f8e000 */
[----:B------:R-:W-:Y:S01]  /*18660*/  STL [R1+0x1cc], R163 ;  /* 0x0001cca301007387 */ /* 0x000fe20000100800 */
[----:B-1----:R-:W-:-:S01]  /*18670*/  FFMA R8, R222, UR5, -R0 ;  /* 0x00000005de087c23 */ /* 0x002fc20008000800 */
[----:B------:R-:W-:Y:S02]  /*18680*/  @!P5 FMUL R167, R167, R167 ;  /* 0x000000a7a7a7d220 */ /* 0x000fe40000400000 */
[----:B------:R-:W-:Y:S01]  /*18690*/  STL [R1+0x1d8], R162 ;  /* 0x0001d8a201007387 */ /* 0x000fe20000100800 */
[----:B------:R-:W-:Y:S01]  /*186a0*/  @!P3 FMUL R9, R9, 0.5 ;  /* 0x3f0000000909b820 */ /* 0x000fe20000400000 */
[----:B------:R-:W-:Y:S02]  /*186b0*/  FSETP.GEU.AND P5, PT, R8, -126, PT ;  /* 0xc2fc00000800780b */ /* 0x000fe40003fae000 */
[----:B------:R-:W-:Y:S04]  /*186c0*/  STL [R1+0x1dc], R159 ;  /* 0x0001dc9f01007387 */ /* 0x000fe80000100800 */
[----:B------:R-:W-:Y:S04]  /*186d0*/  STL [R1+0x1e8], R158 ;  /* 0x0001e89e01007387 */ /* 0x000fe80000100800 */
[----:B------:R-:W-:Y:S04]  /*186e0*/  STL [R1+0x1ec], R155 ;  /* 0x0001ec9b01007387 */ /* 0x000fe80000100800 */
[----:B------:R1:W-:Y:S01]  /*186f0*/  STL [R1+0x1f8], R165 ;  /* 0x0001f8a501007387 */ /* 0x0003e20000100800 */
[----:B------:R-:W-:Y:S01]  /*18700*/  @!P4 FMUL R7, R7, 0.5 ;  /* 0x3f0000000707c820 */ /* 0x000fe20000400000 */
[----:B----4-:R-:W-:Y:S01]  /*18710*/  @!P6 FMUL R166, R166, R166 ;  /* 0x000000a6a6a6e220 */ /* 0x010fe20000400000 */
[----:B------:R-:W-:Y:S01]  /*18720*/  @!P5 FMUL R8, R8, 0.5 ;  /* 0x3f0000000808d820 */ /* 0x000fe20000400000 */
[----:B------:R4:W-:Y:S01]  /*18730*/  STL [R1+0x1fc], R164 ;  /* 0x0001fca401007387 */ /* 0x0009e20000100800 */
[----:B-1----:R1:W3:Y:S01]  /*18740*/  MUFU.EX2 R165, R9 ;  /* 0x0000000900a57308 */ /* 0x0022e20000000800 */
[----:B------:R-:W-:-:S01]  /*18750*/  FFMA R10, R22, UR5, -R0 ;  /* 0x00000005160a7c23 */ /* 0x000fc20008000800 */
[--C-:B------:R-:W-:Y:S01]  /*18760*/  FFMA R15, R216, UR5, -R0.reuse ;  /* 0x00000005d80f7c23 */ /* 0x100fe20008000800 */
[----:B------:R-:W-:-:S01]  /*18770*/  FFMA R17, R205, UR5, -R0 ;  /* 0x00000005cd117c23 */ /* 0x000fc20008000800 */
[----:B------:R-:W-:Y:S01]  /*18780*/  FADD R206, -R11, R227 ;  /* 0x000000e30bce7221 */ /* 0x000fe20000000100 */
[----:B------:R-:W2:Y:S01]  /*18790*/  LDL.LU R226, [R1+0x1d0] ;  /* 0x0001d00001e27983 */ /* 0x000ea20000300800 */
[----:B-1----:R-:W-:-:S02]  /*187a0*/  FFMA R9, R220, UR5, -R0 ;  /* 0x00000005dc097c23 */ /* 0x002fc40008000800 */
[----:B----4-:R1:W4:Y:S08]  /*187b0*/  MUFU.EX2 R164, R7 ;  /* 0x0000000700a47308 */ /* 0x0103300000000800 */
[----:B------:R4:W4:Y:S01]  /*187c0*/  MUFU.EX2 R163, R8 ;  /* 0x0000000800a37308 */ /* 0x0009220000000800 */
[----:B------:R-:W-:Y:S01]  /*187d0*/  FSETP.GEU.AND P6, PT, R9, -126, PT ;  /* 0xc2fc00000900780b */ /* 0x000fe20003fce000 */
[--C-:B-1----:R-:W-:Y:S01]  /*187e0*/  FFMA R7, R219, UR5, -R0.reuse ;  /* 0x00000005db077c23 */ /* 0x102fe20008000800 */
[----:B---3--:R-:W-:Y:S01]  /*187f0*/  @!P3 FMUL R165, R165, R165 ;  /* 0x000000a5a5a5b220 */ /* 0x008fe20000400000 */
[--C-:B------:R-:W-:Y:S01]  /*18800*/  FFMA R11, R221, UR5, -R0.reuse ;  /* 0x00000005dd0b7c23 */ /* 0x100fe20008000800 */
[----:B------:R-:W3:Y:S02]  /*18810*/  LDL.LU R225, [R1+0x1c4] ;  /* 0x0001c40001e17983 */ /* 0x000ee40000300800 */
[----:B------:R-:W-:Y:S01]  /*18820*/  FSETP.GEU.AND P3, PT, R7, -126, PT ;  /* 0xc2fc00000700780b */ /* 0x000fe20003f6e000 */
[--C-:B----4-:R-:W-:Y:S01]  /*18830*/  FFMA R8, R218, UR5, -R0.reuse ;  /* 0x00000005da087c23 */ /* 0x110fe20008000800 */
[----:B------:R-:W-:Y:S01]  /*18840*/  @!P4 FMUL R164, R164, R164 ;  /* 0x000000a4a4a4c220 */ /* 0x000fe20000400000 */
[----:B------:R-:W4:Y:S04]  /*18850*/  LDL.LU R224, [R1+0x1c0] ;  /* 0x0001c00001e07983 */ /* 0x000f280000300800 */
[----:B------:R-:W-:Y:S01]  /*18860*/  @!P6 FMUL R9, R9, 0.5 ;  /* 0x3f0000000909e820 */ /* 0x000fe20000400000 */
[----:B------:R-:W-:Y:S01]  /*18870*/  FSETP.GEU.AND P4, PT, R8, -126, PT ;  /* 0xc2fc00000800780b */ /* 0x000fe20003f8e000 */
[----:B------:R-:W2:Y:S02]  /*18880*/  LDL.LU R223, [R1+0x1b4] ;  /* 0x0001b40001df7983 */ /* 0x000ea40000300800 */
[----:B------:R1:W1:Y:S01]  /*18890*/  MUFU.EX2 R162, R9 ;  /* 0x0000000900a27308 */ /* 0x0002620000000800 */
[----:B------:R-:W-:Y:S01]  /*188a0*/  @!P5 FMUL R163, R163, R163 ;  /* 0x000000a3a3a3d220 */ /* 0x000fe20000400000 */
[----:B------:R-:W-:Y:S01]  /*188b0*/  @!P3 FMUL R7, R7, 0.5 ;  /* 0x3f0000000707b820 */ /* 0x000fe20000400000 */
[----:B------:R-:W3:Y:S04]  /*188c0*/  LDL.LU R222, [R1+0x1b0] ;  /* 0x0001b00001de7983 */ /* 0x000ee80000300800 */
[----:B------:R-:W4:Y:S01]  /*188d0*/  LDL.LU R220, [R1+0x1a4] ;  /* 0x0001a40001dc7983 */ /* 0x000f220000300800 */
[----:B-1----:R-:W-:-:S02]  /*188e0*/  FFMA R9, R161, UR5, -R0 ;  /* 0x00000005a1097c23 */ /* 0x002fc40008000800 */
[----:B------:R-:W-:Y:S01]  /*188f0*/  @!P4 FMUL R8, R8, 0.5 ;  /* 0x3f0000000808c820 */ /* 0x000fe20000400000 */
[----:B------:R-:W2:Y:S02]  /*18900*/  LDL.LU R219, [R1+0x1a0] ;  /* 0x0001a00001db7983 */ /* 0x000ea40000300800 */
[----:B------:R-:W-:Y:S01]  /*18910*/  FSETP.GEU.AND P5, PT, R9, -126, PT ;  /* 0xc2fc00000900780b */ /* 0x000fe20003fae000 */
[----:B------:R1:W1:Y:S01]  /*18920*/  MUFU.EX2 R161, R7 ;  /* 0x0000000700a17308 */ /* 0x0002620000000800 */
[----:B------:R-:W3:Y:S01]  /*18930*/  LDL.LU R218, [R1+0x194] ;  /* 0x0001940001da7983 */ /* 0x000ee20000300800 */
[----:B------:R-:W-:Y:S01]  /*18940*/  @!P6 FMUL R162, R162, R162 ;  /* 0x000000a2a2a2e220 */ /* 0x000fe20000400000 */
[----:B-1----:R-:W-:-:S05]  /*18950*/  FFMA R7, R160, UR5, -R0 ;  /* 0x00000005a0077c23 */ /* 0x002fca0008000800 */
[----:B------:R1:W1:Y:S04]  /*18960*/  MUFU.EX2 R160, R8 ;  /* 0x0000000800a07308 */ /* 0x0002680000000800 */
[----:B------:R-:W-:Y:S01]  /*18970*/  @!P5 FMUL R9, R9, 0.5 ;  /* 0x3f0000000909d820 */ /* 0x000fe20000400000 */
[----:B------:R-:W-:-:S03]  /*18980*/  FSETP.GEU.AND P6, PT, R7, -126, PT ;  /* 0xc2fc00000700780b */ /* 0x000fc60003fce000 */
[----:B------:R1:W1:Y:S02]  /*18990*/  MUFU.EX2 R159, R9 ;  /* 0x00000009009f7308 */ /* 0x0002640000000800 */
[----:B-1----:R-:W-:-:S01]  /*189a0*/  FFMA R8, R217, UR5, -R0 ;  /* 0x00000005d9087c23 */ /* 0x002fc20008000800 */
[----:B------:R-:W-:Y:S01]  /*189b0*/  @!P3 FMUL R161, R161, R161 ;  /* 0x000000a1a1a1b220 */ /* 0x000fe20000400000 */
[----:B------:R-:W4:Y:S03]  /*189c0*/  LDL.LU R217, [R1+0x190] ;  /* 0x0001900001d97983 */ /* 0x000f260000300800 */
[----:B------:R-:W-:Y:S01]  /*189d0*/  FSETP.GEU.AND P3, PT, R8, -126, PT ;  /* 0xc2fc00000800780b */ /* 0x000fe20003f6e000 */
[----:B------:R-:W2:Y:S02]  /*189e0*/  LDL.LU R227, [R1+0x184] ;  /* 0x0001840001e37983 */ /* 0x000ea40000300800 */
[----:B------:R-:W-:Y:S01]  /*189f0*/  @!P6 FMUL R7, R7, 0.5 ;  /* 0x3f0000000707e820 */ /* 0x000fe20000400000 */
[----:B------:R-:W-:Y:S01]  /*18a00*/  FFMA R9, R157, UR5, -R0 ;  /* 0x000000059d097c23 */ /* 0x000fe20008000800 */
[----:B------:R-:W-:-:S02]  /*18a10*/  @!P4 FMUL R160, R160, R160 ;  /* 0x000000a0a0a0c220 */ /* 0x000fc40000400000 */
[----:B------:R1:W1:Y:S02]  /*18a20*/  MUFU.EX2 R158, R7 ;  /* 0x00000007009e7308 */ /* 0x0002640000000800 */
[----:B------:R-:W-:Y:S01]  /*18a30*/  FSETP.GEU.AND P4, PT, R9, -126, PT ;  /* 0xc2fc00000900780b */ /* 0x000fe20003f8e000 */
[----:B------:R-:W-:Y:S01]  /*18a40*/  @!P5 FMUL R159, R159, R159 ;  /* 0x0000009f9f9fd220 */ /* 0x000fe20000400000 */
[----:B-1----:R-:W-:-:S02]  /*18a50*/  FFMA R7, R156, UR5, -R0 ;  /* 0x000000059c077c23 */ /* 0x002fc40008000800 */
[----:B------:R-:W-:-:S03]  /*18a60*/  @!P3 FMUL R8, R8, 0.5 ;  /* 0x3f0000000808b820 */ /* 0x000fc60000400000 */
[----:B------:R-:W-:Y:S01]  /*18a70*/  FSETP.GEU.AND P5, PT, R7, -126, PT ;  /* 0xc2fc00000700780b */ /* 0x000fe20003fae000 */
[----:B------:R1:W1:Y:S05]  /*18a80*/  MUFU.EX2 R157, R8 ;  /* 0x00000008009d7308 */ /* 0x00026a0000000800 */
[----:B------:R-:W-:Y:S01]  /*18a90*/  @!P4 FMUL R9, R9, 0.5 ;  /* 0x3f0000000909c820 */ /* 0x000fe20000400000 */
[----:B------:R-:W-:Y:S01]  /*18aa0*/  @!P6 FMUL R158, R158, R158 ;  /* 0x0000009e9e9ee220 */ /* 0x000fe20000400000 */
[----:B-1----:R-:W-:-:S02]  /*18ab0*/  FFMA R8, R154, UR5, -R0 ;  /* 0x000000059a087c23 */ /* 0x002fc40008000800 */
[----:B------:R1:W1:Y:S03]  /*18ac0*/  MUFU.EX2 R156, R9 ;  /* 0x00000009009c7308 */ /* 0x0002660000000800 */
[----:B------:R-:W-:Y:S01]  /*18ad0*/  @!P5 FMUL R7, R7, 0.5 ;  /* 0x3f0000000707d820 */ /* 0x000fe20000400000 */
[----:B------:R-:W-:-:S04]  /*18ae0*/  FSETP.GEU.AND P6, PT, R8, -126, PT ;  /* 0xc2fc00000800780b */ /* 0x000fc80003fce000 */
[----:B------:R1:W1:Y:S02]  /*18af0*/  MUFU.EX2 R155, R7 ;  /* 0x00000007009b7308 */ /* 0x0002640000000800 */
[----:B-1----:R-:W-:-:S01]  /*18b00*/  FFMA R9, R153, UR5, -R0 ;  /* 0x0000000599097c23 */ /* 0x002fc20008000800 */
[----:B------:R-:W-:-:S04]  /*18b10*/  @!P3 FMUL R157, R157, R157 ;  /* 0x0000009d9d9db220 */ /* 0x000fc80000400000 */
[----:B------:R-:W-:Y:S02]  /*18b20*/  FSETP.GEU.AND P3, PT, R9, -126, PT ;  /* 0xc2fc00000900780b */ /* 0x000fe40003f6e000 */
[----:B------:R-:W-:Y:S01]  /*18b30*/  @!P6 FMUL R8, R8, 0.5 ;  /* 0x3f0000000808e820 */ /* 0x000fe20000400000 */
[--C-:B------:R-:W-:Y:S01]  /*18b40*/  FFMA R7, R152, UR5, -R0.reuse ;  /* 0x0000000598077c23 */ /* 0x100fe20008000800 */
[----:B------:R-:W-:Y:S02]  /*18b50*/  @!P4 FMUL R156, R156, R156 ;  /* 0x0000009c9c9cc220 */ /* 0x000fe40000400000 */
[----:B------:R1:W1:Y:S02]  /*18b60*/  MUFU.EX2 R154, R8 ;  /* 0x00000008009a7308 */ /* 0x0002640000000800 */
[----:B------:R-:W-:Y:S01]  /*18b70*/  FSETP.GEU.AND P4, PT, R7, -126, PT ;  /* 0xc2fc00000700780b */ /* 0x000fe20003f8e000 */
[----:B------:R-:W-:Y:S01]  /*18b80*/  @!P5 FMUL R155, R155, R155 ;  /* 0x0000009b9b9bd220 */ /* 0x000fe20000400000 */
[----:B-1----:R-:W-:-:S03]  /*18b90*/  FFMA R8, R23, UR5, -R0 ;  /* 0x0000000517087c23 */ /* 0x002fc60008000800 */
[----:B------:R-:W-:Y:S02]  /*18ba0*/  @!P3 FMUL R9, R9, 0.5 ;  /* 0x3f0000000909b820 */ /* 0x000fe40000400000 */
[----:B------:R-:W-:Y:S02]  /*18bb0*/  FSETP.GEU.AND P5, PT, R8, -126, PT ;  /* 0xc2fc00000800780b */ /* 0x000fe40003fae000 */
[----:B------:R-:W1:Y:S04]  /*18bc0*/  MUFU.EX2 R153, R9 ;  /* 0x0000000900997308 */ /* 0x000e680000000800 */
[----:B------:R-:W-:Y:S01]  /*18bd0*/  @!P4 FMUL R7, R7, 0.5 ;  /* 0x3f0000000707c820 */ /* 0x000fe20000400000 */
[----:B------:R-:W-:Y:S01]  /*18be0*/  @!P6 FMUL R154, R154, R154 ;  /* 0x0000009a9a9ae220 */ /* 0x000fe20000400000 */
[----:B------:R-:W-:-:S02]  /*18bf0*/  FSETP.GEU.AND P6, PT, R10, -126, PT ;  /* 0xc2fc00000a00780b */ /* 0x000fc40003fce000 */
[----:B------:R1:W1:Y:S03]  /*18c00*/  MUFU.EX2 R152, R7 ;  /* 0x0000000700987308 */ /* 0x0002660000000800 */
[----:B------:R-:W-:-:S05]  /*18c10*/  @!P5 FMUL R8, R8, 0.5 ;  /* 0x3f0000000808d820 */ /* 0x000fca0000400000 */
[----:B------:R-:W1:Y:S02]  /*18c20*/  MUFU.EX2 R23, R8 ;  /* 0x0000000800177308 */ /* 0x000e640000000800 */
[----:B-1----:R-:W-:-:S01]  /*18c30*/  FFMA R7, R21, UR5, -R0 ;  /* 0x0000000515077c23 */ /* 0x002fc20008000800 */
[----:B------:R-:W-:Y:S01]  /*18c40*/  @!P3 FMUL R153, R153, R153 ;  /* 0x000000999999b220 */ /* 0x000fe20000400000 */
[----:B------:R-:W-:Y:S01]  /*18c50*/  @!P6 FMUL R10, R10, 0.5 ;  /* 0x3f0000000a0ae820 */ /* 0x000fe20000400000 */
[--C-:B------:R-:W-:Y:S02]  /*18c60*/  FFMA R9, R20, UR5, -R0.reuse ;  /* 0x0000000514097c23 */ /* 0x100fe40008000800 */
[----:B------:R-:W-:Y:S01]  /*18c70*/  FSETP.GEU.AND P3, PT, R7, -126, PT ;  /* 0xc2fc00000700780b */ /* 0x000fe20003f6e000 */
[----:B------:R1:W1:Y:S01]  /*18c80*/  MUFU.EX2 R22, R10 ;  /* 0x0000000a00167308 */ /* 0x0002620000000800 */
[----:B------:R-:W-:Y:S01]  /*18c90*/  @!P4 FMUL R152, R152, R152 ;  /* 0x000000989898c220 */ /* 0x000fe20000400000 */
[----:B------:R-:W-:Y:S01]  /*18ca0*/  FSETP.GEU.AND P4, PT, R9, -126, PT ;  /* 0xc2fc00000900780b */ /* 0x000fe20003f8e000 */
[----:B-1----:R-:W-:-:S01]  /*18cb0*/  FFMA R10, R19, UR5, -R0 ;  /* 0x00000005130a7c23 */ /* 0x002fc20008000800 */
[----:B------:R-:W-:-:S04]  /*18cc0*/  @!P5 FMUL R23, R23, R23 ;  /* 0x000000171717d220 */ /* 0x000fc80000400000 */
[----:B------:R-:W-:-:S04]  /*18cd0*/  FSETP.GEU.AND P5, PT, R10, -126, PT ;  /* 0xc2fc00000a00780b */ /* 0x000fc80003fae000 */
[----:B------:R-:W-:-:S03]  /*18ce0*/  @!P3 FMUL R7, R7, 0.5 ;  /* 0x3f0000000707b820 */ /* 0x000fc60000400000 */
[----:B------:R-:W-:Y:S01]  /*18cf0*/  @!P4 FMUL R9, R9, 0.5 ;  /* 0x3f0000000909c820 */ /* 0x000fe20000400000 */
[----:B------:R1:W1:Y:S01]  /*18d00*/  MUFU.EX2 R21, R7 ;  /* 0x0000000700157308 */ /* 0x0002620000000800 */
[----:B------:R-:W-:-:S01]  /*18d10*/  FFMA R8, R18, UR5, -R0 ;  /* 0x0000000512087c23 */ /* 0x000fc20008000800 */
[----:B------:R-:W-:-:S06]  /*18d20*/  @!P6 FMUL R22, R22, R22 ;  /* 0x000000161616e220 */ /* 0x000fcc0000400000 */
[----:B------:R1:W1:Y:S01]  /*18d30*/  MUFU.EX2 R20, R9 ;  /* 0x0000000900147308 */ /* 0x0002620000000800 */
[----:B------:R-:W-:Y:S01]  /*18d40*/  @!P5 FMUL R10, R10, 0.5 ;  /* 0x3f0000000a0ad820 */ /* 0x000fe20000400000 */
[----:B------:R-:W-:Y:S01]  /*18d50*/  FSETP.GEU.AND P6, PT, R8, -126, PT ;  /* 0xc2fc00000800780b */ /* 0x000fe20003fce000 */
[----:B-1----:R-:W-:-:S05]  /*18d60*/  FFMA R7, R200, UR5, -R0 ;  /* 0x00000005c8077c23 */ /* 0x002fca0008000800 */
[----:B------:R1:W1:Y:S01]  /*18d70*/  MUFU.EX2 R19, R10 ;  /* 0x0000000a00137308 */ /* 0x0002620000000800 */
[----:B------:R-:W-:Y:S01]  /*18d80*/  @!P3 FMUL R21, R21, R21 ;  /* 0x000000151515b220 */ /* 0x000fe20000400000 */
[----:B------:R-:W-:Y:S01]  /*18d90*/  FSETP.GEU.AND P3, PT, R7, -126, PT ;  /* 0xc2fc00000700780b */ /* 0x000fe20003f6e000 */
[----:B------:R-:W-:-:S01]  /*18da0*/  FFMA R9, R208, UR5, -R0 ;  /* 0x00000005d0097c23 */ /* 0x000fc20008000800 */
[----:B------:R-:W-:Y:S01]  /*18db0*/  FADD R12, R167, R152 ;  /* 0x00000098a70c7221 */ /* 0x000fe20000000000 */
[----:B-1----:R-:W-:-:S02]  /*18dc0*/  FFMA R10, R201, UR5, -R0 ;  /* 0x00000005c90a7c23 */ /* 0x002fc40008000800 */
[----:B------:R-:W-:Y:S01]  /*18dd0*/  @!P6 FMUL R8, R8, 0.5 ;  /* 0x3f0000000808e820 */ /* 0x000fe20000400000 */
[----:B------:R-:W-:Y:S01]  /*18de0*/  @!P4 FMUL R20, R20, R20 ;  /* 0x000000141414c220 */ /* 0x000fe20000400000 */
[----:B------:R-:W3:Y:S01]  /*18df0*/  LDL.LU R208, [R1+0x180] ;  /* 0x0001800001d07983 */ /* 0x000ee20000300800 */
[----:B------:R-:W-:Y:S01]  /*18e00*/  FSETP.GEU.AND P4, PT, R10, -126, PT ;  /* 0xc2fc00000a00780b */ /* 0x000fe20003f8e000 */
[----:B------:R-:W1:Y:S01]  /*18e10*/  MUFU.EX2 R18, R8 ;  /* 0x0000000800127308 */ /* 0x000e620000000800 */
[----:B------:R-:W-:Y:S01]  /*18e20*/  @!P5 FMUL R19, R19, R19 ;  /* 0x000000131313d220 */ /* 0x000fe20000400000 */
[----:B------:R-:W-:-:S02]  /*18e30*/  FSETP.GEU.AND P5, PT, R9, -126, PT ;  /* 0xc2fc00000900780b */ /* 0x000fc40003fae000 */
[----:B------:R-:W-:-:S04]  /*18e40*/  @!P3 FMUL R7, R7, 0.5 ;  /* 0x3f0000000707b820 */ /* 0x000fc80000400000 */
[----:B------:R1:W1:Y:S04]  /*18e50*/  MUFU.EX2 R16, R7 ;  /* 0x0000000700107308 */ /* 0x0002680000000800 */
[----:B------:R-:W-:-:S04]  /*18e60*/  @!P4 FMUL R10, R10, 0.5 ;  /* 0x3f0000000a0ac820 */ /* 0x000fc80000400000 */
[----:B------:R1:W1:Y:S02]  /*18e70*/  MUFU.EX2 R14, R10 ;  /* 0x0000000a000e7308 */ /* 0x0002640000000800 */
[----:B-1----:R-:W-:-:S01]  /*18e80*/  FFMA R7, R204, UR5, -R0 ;  /* 0x00000005cc077c23 */ /* 0x002fc20008000800 */
[----:B------:R-:W-:Y:S01]  /*18e90*/  @!P5 FMUL R9, R9, 0.5 ;  /* 0x3f0000000909d820 */ /* 0x000fe20000400000 */
[----:B------:R-:W-:Y:S01]  /*18ea0*/  @!P6 FMUL R18, R18, R18 ;  /* 0x000000121212e220 */ /* 0x000fe20000400000 */
[--C-:B------:R-:W-:Y:S01]  /*18eb0*/  FFMA R8, R209, UR5, -R0.reuse ;  /* 0x00000005d1087c23 */ /* 0x100fe20008000800 */
[----:B------:R-:W-:Y:S01]  /*18ec0*/  F2FP.SATFINITE.E4M3.F32.PACK_AB_MERGE_C R167, RZ, R167, RZ ;  /* 0x000000a7ffa7723e */ /* 0x000fe200048070ff */
[----:B------:R-:W4:Y:S01]  /*18ed0*/  LDL.LU R204, [R1+0x174] ;  /* 0x0001740001cc7983 */ /* 0x000f220000300800 */
[----:B------:R-:W-:Y:S01]  /*18ee0*/  FSETP.GEU.AND P6, PT, R7, -126, PT ;  /* 0xc2fc00000700780b */ /* 0x000fe20003fce000 */
[----:B------:R1:W1:Y:S01]  /*18ef0*/  MUFU.EX2 R13, R9 ;  /* 0x00000009000d7308 */ /* 0x0002620000000800 */
[----:B------:R-:W-:Y:S01]  /*18f00*/  @!P3 FMUL R16, R16, R16 ;  /* 0x000000101010b220 */ /* 0x000fe20000400000 */
[----:B------:R-:W-:Y:S01]  /*18f10*/  FFMA R10, R212, UR5, -R0 ;  /* 0x00000005d40a7c23 */ /* 0x000fe20008000800 */
[----:B------:R-:W-:Y:S01]  /*18f20*/  FSETP.GEU.AND P3, PT, R8, -126, PT ;  /* 0xc2fc00000800780b */ /* 0x000fe20003f6e000 */
[----:B------:R-:W2:Y:S01]  /*18f30*/  LDL.LU R221, [R1+0x170] ;  /* 0x0001700001dd7983 */ /* 0x000ea20000300800 */
[----:B-1----:R-:W-:-:S01]  /*18f40*/  FADD R9, R159, R16 ;  /* 0x000000109f097221 */ /* 0x002fc20000000000 */
[----:B------:R-:W-:Y:S01]  /*18f50*/  @!P4 FMUL R14, R14, R14 ;  /* 0x0000000e0e0ec220 */ /* 0x000fe20000400000 */
[----:B------:R-:W-:-:S05]  /*18f60*/  FSETP.GEU.AND P4, PT, R10, -126, PT ;  /* 0xc2fc00000a00780b */ /* 0x000fca0003f8e000 */
[----:B------:R-:W-:Y:S01]  /*18f70*/  @!P6 FMUL R7, R7, 0.5 ;  /* 0x3f0000000707e820 */ /* 0x000fe20000400000 */
[----:B------:R-:W-:-:S01]  /*18f80*/  FADD R200, R12, R9 ;  /* 0x000000090cc87221 */ /* 0x000fc20000000000 */
[----:B------:R-:W-:Y:S02]  /*18f90*/  @!P5 FMUL R13, R13, R13 ;  /* 0x0000000d0d0dd220 */ /* 0x000fe40000400000 */
[----:B------:R1:W1:Y:S01]  /*18fa0*/  MUFU.EX2 R12, R7 ;  /* 0x00000007000c7308 */ /* 0x0002620000000800 */
[----:B------:R-:W-:-:S01]  /*18fb0*/  FADD R9, R163, R20 ;  /* 0x00000014a3097221 */ /* 0x000fc20000000000 */
[----:B------:R-:W-:Y:S01]  /*18fc0*/  @!P3 FMUL R8, R8, 0.5 ;  /* 0x3f0000000808b820 */ /* 0x000fe20000400000 */
[----:B------:R-:W-:-:S01]  /*18fd0*/  FFMA R0, R213, UR5, -R0 ;  /* 0x00000005d5007c23 */ /* 0x000fc20008000800 */
[----:B------:R-:W-:Y:S01]  /*18fe0*/  F2FP.SATFINITE.E4M3.F32.PACK_AB_MERGE_C R152, RZ, R152, RZ ;  /* 0x00000098ff98723e */ /* 0x000fe200048070ff */
[----:B------:R-:W3:Y:S01]  /*18ff0*/  LDL.LU R216, [R1+0x164] ;  /* 0x0001640001d87983 */ /* 0x000ee20000300800 */
[----:B-1----:R-:W-:-:S01]  /*19000*/  FADD R7, R155, R13 ;  /* 0x0000000d9b077221 */ /* 0x002fc20000000000 */
[----:B------:R-:W-:Y:S01]  /*19010*/  @!P4 FMUL R10, R10, 0.5 ;  /* 0x3f0000000a0ac820 */ /* 0x000fe20000400000 */
[----:B------:R-:W1:Y:S01]  /*19020*/  MUFU.EX2 R8, R8 ;  /* 0x0000000800087308 */ /* 0x000e620000000800 */
[----:B------:R-:W-:Y:S01]  /*19030*/  @!P6 FMUL R12, R12, R12 ;  /* 0x0000000c0c0ce220 */ /* 0x000fe20000400000 */
[----:B------:R-:W-:Y:S01]  /*19040*/  FADD R7, R9, R7 ;  /* 0x0000000709077221 */ /* 0x000fe20000000000 */
[----:B------:R-:W-:Y:S01]  /*19050*/  FSETP.GEU.AND P5, PT, R11, -126, PT ;  /* 0xc2fc00000b00780b */ /* 0x000fe20003fae000 */
[----:B------:R-:W4:Y:S02]  /*19060*/  LDL.LU R205, [R1+0x160] ;  /* 0x0001600001cd7983 */ /* 0x000f240000300800 */
[----:B------:R-:W-:-:S02]  /*19070*/  FADD R203, R200, R7 ;  /* 0x00000007c8cb7221 */ /* 0x000fc40000000000 */
[----:B------:R1:W1:Y:S01]  /*19080*/  MUFU.EX2 R7, R10 ;  /* 0x0000000a00077308 */ /* 0x0002620000000800 */
[----:B------:R-:W-:Y:S01]  /*19090*/  FSETP.GEU.AND P6, PT, R15, -126, PT ;  /* 0xc2fc00000f00780b */ /* 0x000fe20003fce000 */
[----:B------:R-:W-:Y:S01]  /*190a0*/  FADD R9, R158, R14 ;  /* 0x0000000e9e097221 */ /* 0x000fe20000000000 */
[----:B------:R-:W-:Y:S01]  /*190b0*/  F2FP.SATFINITE.E4M3.F32.PACK_AB_MERGE_C R159, RZ, R159, RZ ;  /* 0x0000009fff9f723e */ /* 0x000fe200048070ff */
[----:B-1----:R-:W-:Y:S01]  /*190c0*/  @!P3 FMUL R8, R8, R8 ;  /* 0x000000080808b220 */ /* 0x002fe20000400000 */
[----:B------:R-:W-:Y:S01]  /*190d0*/  FSETP.GEU.AND P3, PT, R17, -126, PT ;  /* 0xc2fc00001100780b */ /* 0x000fe20003f6e000 */
[----:B------:R-:W2:Y:S01]  /*190e0*/  LDL.LU R209, [R1+0x154] ;  /* 0x0001540001d17983 */ /* 0x000ea20000300800 */
[----:B------:R-:W-:-:S07]  /*190f0*/  FADD R10, R166, R23 ;  /* 0x00000017a60a7221 */ /* 0x000fce0000000000 */
[----:B------:R-:W-:Y:S01]  /*19100*/  @!P6 FMUL R15, R15, 0.5 ;  /* 0x3f0000000f0fe820 */ /* 0x000fe20000400000 */
[----:B------:R-:W-:Y:S01]  /*19110*/  @!P4 FMUL R7, R7, R7 ;  /* 0x000000070707c220 */ /* 0x000fe20000400000 */
[----:B------:R-:W-:Y:S01]  /*19120*/  FSETP.GEU.AND P4, PT, R0, -126, PT ;  /* 0xc2fc00000000780b */ /* 0x000fe20003f8e000 */
[----:B------:R-:W-:-:S01]  /*19130*/  FADD R200, R10, R9 ;  /* 0x000000090ac87221 */ /* 0x000fc20000000000 */
[----:B------:R-:W-:Y:S01]  /*19140*/  FADD R9, R154, R8 ;  /* 0x000000089a097221 */ /* 0x000fe20000000000 */
[----:B------:R1:W1:Y:S01]  /*19150*/  MUFU.EX2 R10, R15 ;  /* 0x0000000f000a7308 */ /* 0x0002620000000800 */
[----:B------:R-:W-:Y:S01]  /*19160*/  @!P3 FMUL R17, R17, 0.5 ;  /* 0x3f0000001111b820 */ /* 0x000fe20000400000 */
[----:B------:R-:W-:Y:S01]  /*19170*/  @!P5 FMUL R11, R11, 0.5 ;  /* 0x3f0000000b0bd820 */ /* 0x000fe20000400000 */
[----:B------:R-:W-:Y:S01]  /*19180*/  F2FP.SATFINITE.E4M3.F32.PACK_AB_MERGE_C R158, RZ, R158, RZ ;  /* 0x0000009eff9e723e */ /* 0x000fe200048070ff */
[----:B------:R-:W3:Y:S01]  /*19190*/  LDL.LU R212, [R1+0x150] ;  /* 0x0001500001d47983 */ /* 0x000ee20000300800 */
[----:B-1----:R-:W-:-:S05]  /*191a0*/  FADD R15, R162, R19 ;  /* 0x00000013a20f7221 */ /* 0x002fca0000000000 */
[----:B------:R-:W-:Y:S01]  /*191b0*/  @!P4 FMUL R0, R0, 0.5 ;  /* 0x3f0000000000c820 */ /* 0x000fe20000400000 */
[----:B------:R-:W-:Y:S01]  /*191c0*/  MUFU.EX2 R11, R11 ;  /* 0x0000000b000b7308 */ /* 0x000fe20000000800 */
[----:B------:R-:W-:Y:S01]  /*191d0*/  @!P6 FMUL R10, R10, R10 ;  /* 0x0000000a0a0ae220 */ /* 0x000fe20000400000 */
[----:B------:R-:W-:Y:S01]  /*191e0*/  FADD R9, R15, R9 ;  /* 0x000000090f097221 */ /* 0x000fe20000000000 */
[----:B------:R-:W-:Y:S01]  /*191f0*/  LOP3.LUT R159, R159, 0xff, RZ, 0xc0, !PT ;  /* 0x000000ff9f9f7812 */ /* 0x000fe200078ec0ff */
[----:B------:R-:W4:Y:S02]  /*19200*/  LDL.LU R213, [R1+0x144] ;  /* 0x0001440001d57983 */ /* 0x000f240000300800 */
[----:B------:R-:W-:-:S02]  /*19210*/  FADD R202, R200, R9 ;  /* 0x00000009c8ca7221 */ /* 0x000fc40000000000 */
[----:B------:R1:W1:Y:S01]  /*19220*/  MUFU.EX2 R9, R17 ;  /* 0x0000001100097308 */ /* 0x0002620000000800 */
[----:B------:R-:W-:-:S07]  /*19230*/  FADD R15, R157, R12 ;  /* 0x0000000c9d0f7221 */ /* 0x000fce0000000000 */
[----:B------:R-:W1:Y:S02]  /*19240*/  MUFU.EX2 R0, R0 ;  /* 0x0000000000007308 */ /* 0x000e640000000800 */
[----:B-1----:R-:W-:-:S04]  /*19250*/  FADD R17, R165, R22 ;  /* 0x00000016a5117221 */ /* 0x002fc80000000000 */
[----:B------:R-:W-:Y:S01]  /*19260*/  FADD R200, R17, R15 ;  /* 0x0000000f11c87221 */ /* 0x000fe20000000000 */
[----:B------:R-:W-:-:S01]  /*19270*/  FADD R17, R161, R18 ;  /* 0x00000012a1117221 */ /* 0x000fc20000000000 */
[----:B------:R-:W-:Y:S01]  /*19280*/  FADD R15, R153, R7 ;  /* 0x00000007990f7221 */ /* 0x000fe20000000000 */
[----:B------:R-:W-:-:S03]  /*19290*/  @!P3 FMUL R9, R9, R9 ;  /* 0x000000090909b220 */ /* 0x000fc60000400000 */
[----:B------:R-:W-:Y:S01]  /*192a0*/  FADD R15, R17, R15 ;  /* 0x0000000f110f7221 */ /* 0x000fe20000000000 */
[----:B------:R-:W-:-:S01]  /*192b0*/  FADD R17, R164, R21 ;  /* 0x00000015a4117221 */ /* 0x000fc20000000000 */
[----:B------:R-:W-:Y:S02]  /*192c0*/  @!P5 FMUL R11, R11, R11 ;  /* 0x0000000b0b0bd220 */ /* 0x000fe40000400000 */
[----:B------:R-:W-:-:S01]  /*192d0*/  FADD R201, R200, R15 ;  /* 0x0000000fc8c97221 */ /* 0x000fc20000000000 */
[----:B------:R-:W-:Y:S01]  /*192e0*/  FADD R15, R156, R9 ;  /* 0x000000099c0f7221 */ /* 0x000fe20000000000 */
[----:B------:R-:W-:Y:S01]  /*192f0*/  @!P4 FMUL R0, R0, R0 ;  /* 0x000000000000c220 */ /* 0x000fe20000400000 */
[----:B------:R-:W-:Y:S02]  /*19300*/  F2FP.SATFINITE.E4M3.F32.PACK_AB_MERGE_C R157, RZ, R157, RZ ;  /* 0x0000009dff9d723e */ /* 0x000fe400048070ff */
[----:B------:R-:W-:-:S01]  /*19310*/  FADD R200, R17, R15 ;  /* 0x0000000f11c87221 */ /* 0x000fc20000000000 */
[----:B------:R-:W-:Y:S01]  /*19320*/  FADD R15, R11, R0 ;  /* 0x000000000b0f7221 */ /* 0x000fe20000000000 */
[----:B------:R-:W-:Y:S01]  /*19330*/  F2FP.SATFINITE.E4M3.F32.PACK_AB_MERGE_C R156, RZ, R156, RZ ;  /* 0x0000009cff9c723e */ /* 0x000fe200048070ff */
[----:B------:R-:W-:Y:S01]  /*19340*/  FADD R17, R160, R10 ;  /* 0x0000000aa0117221 */ /* 0x000fe20000000000 */
[----:B------:R-:W-:-:S02]  /*19350*/  F2FP.SATFINITE.E4M3.F32.PACK_AB_MERGE_C R153, RZ, R153, RZ ;  /* 0x00000099ff99723e */ /* 0x000fc400048070ff */
[----:B------:R-:W-:Y:S02]  /*19360*/  F2FP.SATFINITE.E4M3.F32.PACK_AB_MERGE_C R11, RZ, R11, RZ ;  /* 0x0000000bff0b723e */ /* 0x000fe400048070ff */
[----:B------:R-:W-:Y:S02]  /*19370*/  F2FP.SATFINITE.E4M3.F32.PACK_AB_MERGE_C R18, RZ, R18, RZ ;  /* 0x00000012ff12723e */ /* 0x000fe400048070ff */
[----:B------:R-:W-:Y:S02]  /*19380*/  F2FP.SATFINITE.E4M3.F32.PACK_AB_MERGE_C R10, RZ, R10, RZ ;  /* 0x0000000aff0a723e */ /* 0x000fe400048070ff */
[----:B------:R-:W-:Y:S02]  /*19390*/  LOP3.LUT R158, R158, 0xffff, RZ, 0xc0, !PT ;  /* 0x0000ffff9e9e7812 */ /* 0x000fe400078ec0ff */
[----:B------:R-:W-:Y:S02]  /*193a0*/  LOP3.LUT R157, R157, 0xff, RZ, 0xc0, !PT ;  /* 0x000000ff9d9d7812 */ /* 0x000fe400078ec0ff */
[----:B------:R-:W-:-:S02]  /*193b0*/  LOP3.LUT R156, R156, 0xffff, RZ, 0xc0, !PT ;  /* 0x0000ffff9c9c7812 */ /* 0x000fc400078ec0ff */
[----:B------:R-:W-:Y:S02]  /*193c0*/  F2FP.SATFINITE.E4M3.F32.PACK_AB_MERGE_C R166, RZ, R166, RZ ;  /* 0x000000a6ffa6723e */ /* 0x000fe400048070ff */
[----:B------:R-:W-:Y:S02]  /*193d0*/  F2FP.SATFINITE.E4M3.F32.PACK_AB_MERGE_C R165, RZ, R165, RZ ;  /* 0x000000a5ffa5723e */ /* 0x000fe400048070ff */
[----:B------:R-:W-:Y:S02]  /*193e0*/  LOP3.LUT R153, R153, 0xff, RZ, 0xc0, !PT ;  /* 0x000000ff99997812 */ /* 0x000fe400078ec0ff */
[----:B------:R-:W-:Y:S02]  /*193f0*/  LOP3.LUT R11, R11, 0xffff, RZ, 0xc0, !PT ;  /* 0x0000ffff0b0b7812 */ /* 0x000fe400078ec0ff */
[----:B------:R-:W-:Y:S01]  /*19400*/  F2FP.SATFINITE.E4M3.F32.PACK_AB_MERGE_C R23, RZ, R23, RZ ;  /* 0x00000017ff17723e */ /* 0x000fe200048070ff */
[----:B------:R-:W-:-:S01]  /*19410*/  FADD R15, R17, R15 ;  /* 0x0000000f110f7221 */ /* 0x000fc20000000000 */
[----:B------:R-:W-:-:S02]  /*19420*/  F2FP.SATFINITE.E4M3.F32.PACK_AB_MERGE_C R164, RZ, R164, RZ ;  /* 0x000000a4ffa4723e */ /* 0x000fc400048070ff */
[----:B------:R-:W-:Y:S02]  /*19430*/  F2FP.SATFINITE.E4M3.F32.PACK_AB_MERGE_C R163, RZ, R163, RZ ;  /* 0x000000a3ffa3723e */ /* 0x000fe400048070ff */
[----:B------:R-:W-:Y:S02]  /*19440*/  F2FP.SATFINITE.E4M3.F32.PACK_AB_MERGE_C R155, RZ, R155, RZ ;  /* 0x0000009bff9b723e */ /* 0x000fe400048070ff */
[----:B------:R-:W-:Y:S02]  /*19450*/  F2FP.SATFINITE.E4M3.F32.PACK_AB_MERGE_C R154, RZ, R154, RZ ;  /* 0x0000009aff9a723e */ /* 0x000fe400048070ff */
[----:B------:R-:W-:Y:S02]  /*19460*/  LOP3.LUT R18, R18, 0xff, RZ, 0xc0, !PT ;  /* 0x000000ff12127812 */ /* 0x000fe400078ec0ff */
[----:B------:R-:W-:Y:S02]  /*19470*/  LOP3.LUT R10, R10, 0xffff, RZ, 0xc0, !PT ;  /* 0x0000ffff0a0a7812 */ /* 0x000fe400078ec0ff */
[----:B------:R-:W-:-:S02]  /*19480*/  F2FP.SATFINITE.E4M3.F32.PACK_AB_MERGE_C R7, RZ, R7, RZ ;  /* 0x00000007ff07723e */ /* 0x000fc400048070ff */
[----:B------:R-:W-:Y:S02]  /*19490*/  F2FP.SATFINITE.E4M3.F32.PACK_AB_MERGE_C R0, RZ, R0, RZ ;  /* 0x00000000ff00723e */ /* 0x000fe400048070ff */
[----:B------:R-:W-:Y:S02]  /*194a0*/  F2FP.SATFINITE.E4M3.F32.PACK_AB_MERGE_C R162, RZ, R162, RZ ;  /* 0x000000a2ffa2723e */ /* 0x000fe400048070ff */
[----:B------:R-:W-:Y:S02]  /*194b0*/  F2FP.SATFINITE.E4M3.F32.PACK_AB_MERGE_C R161, RZ, R161, RZ ;  /* 0x000000a1ffa1723e */ /* 0x000fe400048070ff */
[----:B------:R-:W-:Y:S02]  /*194c0*/  PRMT R158, R158, 0x7604, R159 ;  /* 0x000076049e9e7816 */ /* 0x000fe4000000009f */
[----:B------:R-:W-:Y:S02]  /*194d0*/  F2FP.SATFINITE.E4M3.F32.PACK_AB_MERGE_C R22, RZ, R22, RZ ;  /* 0x00000016ff16723e */ /* 0x000fe400048070ff */
[----:B------:R-:W-:-:S02]  /*194e0*/  F2FP.SATFINITE.E4M3.F32.PACK_AB_MERGE_C R21, RZ, R21, RZ ;  /* 0x00000015ff15723e */ /* 0x000fc400048070ff */
[----:B------:R-:W-:Y:S02]  /*194f0*/  F2FP.SATFINITE.E4M3.F32.PACK_AB_MERGE_C R12, RZ, R12, RZ ;  /* 0x0000000cff0c723e */ /* 0x000fe400048070ff */
[----:B------:R-:W-:Y:S02]  /*19500*/  F2FP.SATFINITE.E4M3.F32.PACK_AB_MERGE_C R9, RZ, R9, RZ ;  /* 0x00000009ff09723e */ /* 0x000fe400048070ff */
[----:B------:R-:W-:Y:S02]  /*19510*/  LOP3.LUT R167, R167, 0xff, RZ, 0xc0, !PT ;  /* 0x000000ffa7a77812 */ /* 0x000fe400078ec0ff */
[----:B------:R-:W-:Y:S02]  /*19520*/  F2FP.SATFINITE.E4M3.F32.PACK_AB_MERGE_C R160, RZ, R160, RZ ;  /* 0x000000a0ffa0723e */ /* 0x000fe400048070ff */
[----:B------:R-:W-:Y:S02]  /*19530*/  PRMT R159, R156, 0x7604, R157 ;  /* 0x000076049c9f7816 */ /* 0x000fe4000000009d */
[----:B------:R-:W-:-:S02]  /*19540*/  LOP3.LUT R166, R166, 0xffff, RZ, 0xc0, !PT ;  /* 0x0000ffffa6a67812 */ /* 0x000fc400078ec0ff */
[----:B------:R-:W-:Y:S02]  /*19550*/  LOP3.LUT R165, R165, 0xff, RZ, 0xc0, !PT ;  /* 0x000000ffa5a57812 */ /* 0x000fe400078ec0ff */
[----:B------:R-:W-:Y:S02]  /*19560*/  PRMT R156, R11, 0x7604, R153 ;  /* 0x000076040b9c7816 */ /* 0x000fe40000000099 */
[----:B------:R-:W-:Y:S02]  /*19570*/  LOP3.LUT R152, R152, 0xff, RZ, 0xc0, !PT ;  /* 0x000000ff98987812 */ /* 0x000fe400078ec0ff */
[----:B------:R-:W-:Y:S01]  /*19580*/  LOP3.LUT R23, R23, 0xffff, RZ, 0xc0, !PT ;  /* 0x0000ffff17177812 */ /* 0x000fe200078ec0ff */
[----:B------:R-:W-:-:S01]  /*19590*/  FADD R15, R200, R15 ;  /* 0x0000000fc80f7221 */ /* 0x000fc20000000000 */
[----:B------:R-:W-:Y:S01]  /*195a0*/  LOP3.LUT R164, R164, 0xffff, RZ, 0xc0, !PT ;  /* 0x0000ffffa4a47812 */ /* 0x000fe200078ec0ff */
[----:B------:R-:W2:Y:S01]  /*195b0*/  LDL.LU R200, [R1+0x140] ;  /* 0x0001400001c87983 */ /* 0x000ea20000300800 */
[----:B------:R-:W-:-:S02]  /*195c0*/  LOP3.LUT R163, R163, 0xff, RZ, 0xc0, !PT ;  /* 0x000000ffa3a37812 */ /* 0x000fc400078ec0ff */
[----:B------:R-:W-:Y:S02]  /*195d0*/  LOP3.LUT R155, R155, 0xff, RZ, 0xc0, !PT ;  /* 0x000000ff9b9b7812 */ /* 0x000fe400078ec0ff */
[----:B------:R-:W-:Y:S02]  /*195e0*/  LOP3.LUT R154, R154, 0xffff, RZ, 0xc0, !PT ;  /* 0x0000ffff9a9a7812 */ /* 0x000fe400078ec0ff */
[----:B------:R-:W-:Y:S02]  /*195f0*/  PRMT R153, R10, 0x7604, R18 ;  /* 0x000076040a997816 */ /* 0x000fe40000000012 */
[----:B------:R-:W-:Y:S02]  /*19600*/  LOP3.LUT R7, R7, 0xff, RZ, 0xc0, !PT ;  /* 0x000000ff07077812 */ /* 0x000fe400078ec0ff */
[----:B------:R-:W-:Y:S02]  /*19610*/  LOP3.LUT R0, R0, 0xffff, RZ, 0xc0, !PT ;  /* 0x0000ffff00007812 */ /* 0x000fe400078ec0ff */
[----:B------:R-:W-:-:S02]  /*19620*/  F2FP.SATFINITE.E4M3.F32.PACK_AB_MERGE_C R191, RZ, R191, RZ ;  /* 0x000000bfffbf723e */ /* 0x000fc400048070ff */
[----:B------:R-:W-:Y:S02]  /*19630*/  LOP3.LUT R162, R162, 0xffff, RZ, 0xc0, !PT ;  /* 0x0000ffffa2a27812 */ /* 0x000fe400078ec0ff */
[----:B------:R-:W-:Y:S02]  /*19640*/  LOP3.LUT R161, R161, 0xff, RZ, 0xc0, !PT ;  /* 0x000000ffa1a17812 */ /* 0x000fe400078ec0ff */
[----:B------:R-:W-:Y:S02]  /*19650*/  LOP3.LUT R22, R22, 0xff, RZ, 0xc0, !PT ;  /* 0x000000ff16167812 */ /* 0x000fe400078ec0ff */
[----:B------:R-:W-:Y:S02]  /*19660*/  LOP3.LUT R21, R21, 0xffff, RZ, 0xc0, !PT ;  /* 0x0000ffff15157812 */ /* 0x000fe400078ec0ff */
[----:B------:R-:W-:Y:S02]  /*19670*/  F2FP.SATFINITE.E4M3.F32.PACK_AB_MERGE_C R20, RZ, R20, RZ ;  /* 0x00000014ff14723e */ /* 0x000fe400048070ff */
[----:B------:R-:W-:-:S02]  /*19680*/  F2FP.SATFINITE.E4M3.F32.PACK_AB_MERGE_C R19, RZ, R19, RZ ;  /* 0x00000013ff13723e */ /* 0x000fc400048070ff */
[----:B------:R-:W-:Y:S02]  /*19690*/  LOP3.LUT R12, R12, 0xff, RZ, 0xc0, !PT ;  /* 0x000000ff0c0c7812 */ /* 0x000fe400078ec0ff */
[----:B------:R-:W-:Y:S02]  /*196a0*/  LOP3.LUT R10, R9, 0xffff, RZ, 0xc0, !PT ;  /* 0x0000ffff090a7812 */ /* 0x000fe400078ec0ff */
[----:B------:R-:W-:Y:S02]  /*196b0*/  LOP3.LUT R160, R160, 0xffff, RZ, 0xc0, !PT ;  /* 0x0000ffffa0a07812 */ /* 0x000fe400078ec0ff */
[----:B------:R-:W-:Y:S02]  /*196c0*/  F2FP.SATFINITE.E4M3.F32.PACK_AB_MERGE_C R13, RZ, R13, RZ ;  /* 0x0000000dff0d723e */ /* 0x000fe400048070ff */
[----:B------:R-:W-:Y:S02]  /*196d0*/  F2FP.SATFINITE.E4M3.F32.PACK_AB_MERGE_C R8, RZ, R8, RZ ;  /* 0x00000008ff08723e */ /* 0x000fe400048070ff */
[----:B------:R-:W-:-:S02]  /*196e0*/  F2FP.SATFINITE.E4M3.F32.PACK_AB_MERGE_C R199, RZ, R199, RZ ;  /* 0x000000c7ffc7723e */ /* 0x000fc400048070ff */
[----:B------:R-:W-:Y:S02]  /*196f0*/  F2FP.SATFINITE.E4M3.F32.PACK_AB_MERGE_C R198, RZ, R198, RZ ;  /* 0x000000c6ffc6723e */ /* 0x000fe400048070ff */
[----:B------:R-:W-:Y:S02]  /*19700*/  PRMT R166, R166, 0x7604, R167 ;  /* 0x00007604a6a67816 */ /* 0x000fe400000000a7 */
[----:B------:R-:W-:Y:S01]  /*19710*/  PRMT R11, R23, 0x7604, R152 ;  /* 0x00007604170b7816 */ /* 0x000fe20000000098 */
[----:B------:R-:W2:Y:S01]  /*19720*/  LDL.LU R167, [R1+0x134] ;  /* 0x0001340001a77983 */ /* 0x000ea20000300800 */
[----:B------:R-:W-:Y:S02]  /*19730*/  F2FP.SATFINITE.E4M3.F32.PACK_AB_MERGE_C R16, RZ, R16, RZ ;  /* 0x00000010ff10723e */ /* 0x000fe400048070ff */
[----:B------:R-:W-:Y:S02]  /*19740*/  F2FP.SATFINITE.E4M3.F32.PACK_AB_MERGE_C R14, RZ, R14, RZ ;  /* 0x0000000eff0e723e */ /* 0x000fe400048070ff */
[----:B------:R-:W-:-:S02]  /*19750*/  PRMT R164, R164, 0x7604, R165 ;  /* 0x00007604a4a47816 */ /* 0x000fc400000000a5 */
[----:B------:R-:W-:Y:S01]  /*19760*/  PRMT R157, R154, 0x7604, R155 ;  /* 0x000076049a9d7816 */ /* 0x000fe2000000009b */
[----:B------:R-:W2:Y:S01]  /*19770*/  LDL.LU R165, [R1+0x130] ;  /* 0x0001300001a57983 */ /* 0x000ea20000300800 */
[----:B------:R-:W-:Y:S01]  /*19780*/  PRMT R23, R0, 0x7604, R7 ;  /* 0x0000760400177816 */ /* 0x000fe20000000007 */
[----:B------:R-:W-:Y:S01]  /*19790*/  FADD R7, R202, R15 ;  /* 0x0000000fca077221 */ /* 0x000fe20000000000 */
[----:B------:R-:W-:Y:S01]  /*197a0*/  SHF.L.U32 R18, R191, 0x10, RZ ;  /* 0x00000010bf127819 */ /* 0x000fe200000006ff */
[----:B------:R-:W-:Y:S01]  /*197b0*/  FADD R0, R203, R201 ;  /* 0x000000c9cb007221 */ /* 0x000fe20000000000 */
[----:B------:R-:W-:Y:S02]  /*197c0*/  PRMT R162, R162, 0x7604, R163 ;  /* 0x00007604a2a27816 */ /* 0x000fe400000000a3 */
[----:B------:R-:W-:Y:S01]  /*197d0*/  PRMT R155, R21, 0x7604, R22 ;  /* 0x00007604159b7816 */ /* 0x000fe20000000016 */
[----:B------:R-:W2:Y:S01]  /*197e0*/  LDL.LU R163, [R1+0x124] ;  /* 0x0001240001a37983 */ /* 0x000ea20000300800 */
[----:B------:R-:W-:-:S02]  /*197f0*/  LOP3.LUT R20, R20, 0xff, RZ, 0xc0, !PT ;  /* 0x000000ff14147812 */ /* 0x000fc400078ec0ff */
[----:B------:R-:W-:Y:S02]  /*19800*/  LOP3.LUT R19, R19, 0xffff, RZ, 0xc0, !PT ;  /* 0x0000ffff13137812 */ /* 0x000fe400078ec0ff */
[----:B------:R-:W-:Y:S02]  /*19810*/  PRMT R152, R10, 0x7604, R12 ;  /* 0x000076040a987816 */ /* 0x000fe4000000000c */
[----:B------:R-:W-:Y:S02]  /*19820*/  F2FP.SATFINITE.E4M3.F32.PACK_AB_MERGE_C R197, RZ, R197, RZ ;  /* 0x000000c5ffc5723e */ /* 0x000fe400048070ff */
[----:B------:R-:W-:Y:S02]  /*19830*/  F2FP.SATFINITE.E4M3.F32.PACK_AB_MERGE_C R195, RZ, R195, RZ ;  /* 0x000000c3ffc3723e */ /* 0x000fe400048070ff */
[----:B------:R-:W-:Y:S02]  /*19840*/  PRMT R160, R160, 0x7604, R161 ;  /* 0x00007604a0a07816 */ /* 0x000fe400000000a1 */
[----:B------:R-:W-:Y:S01]  /*19850*/  LOP3.LUT R10, R13, 0xff, RZ, 0xc0, !PT ;  /* 0x000000ff0d0a7812 */ /* 0x000fe200078ec0ff */
[----:B------:R-:W2:Y:S01]  /*19860*/  LDL.LU R161, [R1+0x120] ;  /* 0x0001200001a17983 */ /* 0x000ea20000300800 */
[----:B------:R-:W-:-:S02]  /*19870*/  LOP3.LUT R8, R8, 0xffff, RZ, 0xc0, !PT ;  /* 0x0000ffff08087812 */ /* 0x000fc400078ec0ff */
[----:B------:R-:W-:Y:S01]  /*19880*/  SHF.L.U32 R22, R199, 0x10, RZ ;  /* 0x00000010c7167819 */ /* 0x000fe200000006ff */
[----:B------:R-:W2:Y:S01]  /*19890*/  LDL.LU R202, [R1+0x114] ;  /* 0x0001140001ca7983 */ /* 0x000ea20000300800 */
[----:B------:R-:W-:Y:S02]  /*198a0*/  LOP3.LUT R198, R198, 0xffff, RZ, 0xc0, !PT ;  /* 0x0000ffffc6c67812 */ /* 0x000fe400078ec0ff */
[----:B------:R-:W-:Y:S01]  /*198b0*/  LOP3.LUT R16, R16, 0xff, RZ, 0xc0, !PT ;  /* 0x000000ff10107812 */ /* 0x000fe200078ec0ff */
[----:B------:R-:W2:Y:S01]  /*198c0*/  LDL.LU R203, [R1+0x104] ;  /* 0x0001040001cb7983 */ /* 0x000ea20000300800 */
[----:B------:R-:W-:Y:S02]  /*198d0*/  LOP3.LUT R14, R14, 0xffff, RZ, 0xc0, !PT ;  /* 0x0000ffff0e0e7812 */ /* 0x000fe400078ec0ff */
[----:B------:R-:W-:Y:S01]  /*198e0*/  F2FP.SATFINITE.E4M3.F32.PACK_AB_MERGE_C R175, RZ, R175, RZ ;  /* 0x000000afffaf723e */ /* 0x000fe200048070ff */
[----:B------:R-:W2:Y:S01]  /*198f0*/  LDL.LU R201, [R1+0x110] ;  /* 0x0001100001c97983 */ /* 0x000ea20000300800 */
[----:B------:R-:W-:Y:S01]  /*19900*/  LOP3.LUT R18, R158, 0xff0000, R18, 0xf8, !PT ;  /* 0x00ff00009e127812 */ /* 0x000fe200078ef812 */
[----:B------:R-:W-:Y:S01]  /*19910*/  FADD R158, R0, R7 ;  /* 0x00000007009e7221 */ /* 0x000fe20000000000 */
[----:B------:R-:W-:Y:S01]  /*19920*/  PRMT R154, R19, 0x7604, R20 ;  /* 0x00007604139a7816 */ /* 0x000fe20000000014 */
[----:B------:R-:W-:Y:S01]  /*19930*/  IMAD.U32 R20, R195, 0x10000, RZ ;  /* 0x00010000c3147824 */ /* 0x000fe200078e00ff */
[----:B------:R-:W-:Y:S01]  /*19940*/  SHF.L.U32 R21, R197, 0x10, RZ ;  /* 0x00000010c5157819 */ /* 0x000fe200000006ff */
[----:B------:R-:W2:Y:S01]  /*19950*/  LDL.LU R199, [R1+0x100] ;  /* 0x0001000001c77983 */ /* 0x000ea20000300800 */
[----:B------:R-:W-:-:S02]  /*19960*/  F2FP.SATFINITE.E4M3.F32.PACK_AB_MERGE_C R193, RZ, R193, RZ ;  /* 0x000000c1ffc1723e */ /* 0x000fc400048070ff */
[----:B------:R-:W-:Y:S02]  /*19970*/  PRMT R10, R8, 0x7604, R10 ;  /* 0x00007604080a7816 */ /* 0x000fe4000000000a */
[----:B------:R-:W-:Y:S02]  /*19980*/  LOP3.LUT R22, R166, 0xff0000, R22, 0xf8, !PT ;  /* 0x00ff0000a6167812 */ /* 0x000fe400078ef816 */
[----:B------:R-:W-:Y:S01]  /*19990*/  SHF.L.U32 R0, R198, 0x18, RZ ;  /* 0x00000018c6007819 */ /* 0x000fe200000006ff */
[----:B------:R-:W2:Y:S01]  /*199a0*/  LDL.LU R166, [R1+0xf4] ;  /* 0x0000f40001a67983 */ /* 0x000ea20000300800 */
[----:B------:R-:W-:Y:S02]  /*199b0*/  PRMT R9, R14, 0x7604, R16 ;  /* 0x000076040e097816 */ /* 0x000fe40000000010 */
[----:B------:R-:W-:Y:S01]  /*199c0*/  SHF.L.U32 R8, R175, 0x10, RZ ;  /* 0x00000010af087819 */ /* 0x000fe200000006ff */
[----:B------:R-:W2:Y:S01]  /*199d0*/  LDL.LU R197, [R1+0xf0] ;  /* 0x0000f00001c57983 */ /* 0x000ea20000300800 */
[----:B------:R-:W-:-:S02]  /*199e0*/  F2FP.SATFINITE.E4M3.F32.PACK_AB_MERGE_C R194, RZ, R194, RZ ;  /* 0x000000c2ffc2723e */ /* 0x000fc400048070ff */
[----:B------:R-:W-:Y:S02]  /*199f0*/  F2FP.SATFINITE.E4M3.F32.PACK_AB_MERGE_C R189, RZ, R189, RZ ;  /* 0x000000bdffbd723e */ /* 0x000fe400048070ff */
[----:B------:R-:W-:Y:S02]  /*19a00*/  F2FP.SATFINITE.E4M3.F32.PACK_AB_MERGE_C R173, RZ, R173, RZ ;  /* 0x000000adffad723e */ /* 0x000fe400048070ff */
[----:B------:R-:W-:Y:S02]  /*19a10*/  LOP3.LUT R21, R164, 0xff0000, R21, 0xf8, !PT ;  /* 0x00ff0000a4157812 */ /* 0x000fe400078ef815 */
[----:B------:R-:W-:Y:S01]  /*19a20*/  SHF.L.U32 R19, R193, 0x10, RZ ;  /* 0x00000010c1137819 */ /* 0x000fe200000006ff */
[----:B------:R-:W2:Y:S01]  /*19a30*/  LDL.LU R164, [R1+0xe4] ;  /* 0x0000e40001a47983 */ /* 0x000ea20000300800 */
[----:B------:R-:W-:Y:S02]  /*19a40*/  LOP3.LUT R22, R22, R0, RZ, 0xfc, !PT ;  /* 0x0000000016167212 */ /* 0x000fe400078efcff */
[----:B------:R-:W-:Y:S01]  /*19a50*/  LOP3.LUT R20, R162, 0xff0000, R20, 0xf8, !PT ;  /* 0x00ff0000a2147812 */ /* 0x000fe200078ef814 */
[----:B------:R-:W2:Y:S01]  /*19a60*/  LDL.LU R195, [R1+0xe0] ;  /* 0x0000e00001c37983 */ /* 0x000ea20000300800 */
[----:B------:R-:W-:-:S02]  /*19a70*/  F2FP.SATFINITE.E4M3.F32.PACK_AB_MERGE_C R187, RZ, R187, RZ ;  /* 0x000000bbffbb723e */ /* 0x000fc400048070ff */
[----:B------:R-:W-:Y:S01]  /*19a80*/  F2FP.SATFINITE.E4M3.F32.PACK_AB_MERGE_C R183, RZ, R183, RZ ;  /* 0x000000b7ffb7723e */ /* 0x000fe200048070ff */
[----:B------:R-:W2:Y:S01]  /*19a90*/  LDL.LU R162, [R1+0xd4] ;  /* 0x0000d40001a27983 */ /* 0x000ea20000300800 */
[----:B------:R-:W-:Y:S02]  /*19aa0*/  LOP3.LUT R8, R9, 0xff0000, R8, 0xf8, !PT ;  /* 0x00ff000009087812 */ /* 0x000fe400078ef808 */
[----:B------:R-:W-:Y:S01]  /*19ab0*/  LOP3.LUT R0, R194, 0xffff, RZ, 0xc0, !PT ;  /* 0x0000ffffc2007812 */ /* 0x000fe200078ec0ff */
[----:B------:R-:W2:Y:S01]  /*19ac0*/  LDL.LU R193, [R1+0xd0] ;  /* 0x0000d00001c17983 */ /* 0x000ea20000300800 */
[----:B------:R-:W-:Y:S01]  /*19ad0*/  F2FP.SATFINITE.E4M3.F32.PACK_AB_MERGE_C R190, RZ, R190, RZ ;  /* 0x000000beffbe723e */ /* 0x000fe200048070ff */
[----:B------:R-:W-:Y:S01]  /*19ae0*/  IMAD.U32 R17, R189, 0x10000, RZ ;  /* 0x00010000bd117824 */ /* 0x000fe200078e00ff */
[----:B------:R-:W-:Y:S02]  /*19af0*/  F2FP.SATFINITE.E4M3.F32.PACK_AB_MERGE_C R185, RZ, R185, RZ ;  /* 0x000000b9ffb9723e */ /* 0x000fe400048070ff */
[----:B------:R-:W-:-:S02]  /*19b00*/  SHF.L.U32 R9, R173, 0x10, RZ ;  /* 0x00000010ad097819 */ /* 0x000fc400000006ff */
[----:B------:R-:W-:Y:S02]  /*19b10*/  F2FP.SATFINITE.E4M3.F32.PACK_AB_MERGE_C R196, RZ, R196, RZ ;  /* 0x000000c4ffc4723e */ /* 0x000fe400048070ff */
[----:B------:R-:W-:Y:S02]  /*19b20*/  LOP3.LUT R19, R160, 0xff0000, R19, 0xf8, !PT ;  /* 0x00ff0000a0137812 */ /* 0x000fe400078ef813 */
[----:B------:R-:W-:Y:S01]  /*19b30*/  F2FP.SATFINITE.E4M3.F32.PACK_AB_MERGE_C R192, RZ, R192, RZ ;  /* 0x000000c0ffc0723e */ /* 0x000fe200048070ff */
[----:B------:R-:W2:Y:S01]  /*19b40*/  LDL.LU R160, [R1+0xc4] ;  /* 0x0000c40001a07983 */ /* 0x000ea20000300800 */
[----:B------:R-:W-:Y:S01]  /*19b50*/  F2FP.SATFINITE.E4M3.F32.PACK_AB_MERGE_C R181, RZ, R181, RZ ;  /* 0x000000b5ffb5723e */ /* 0x000fe200048070ff */
[----:B------:R-:W-:Y:S01]  /*19b60*/  IMAD.U32 R14, R183, 0x10000, RZ ;  /* 0x00010000b70e7824 */ /* 0x000fe200078e00ff */
[----:B------:R-:W-:Y:S01]  /*19b70*/  F2FP.SATFINITE.E4M3.F32.PACK_AB_MERGE_C R171, RZ, R171, RZ ;  /* 0x000000abffab723e */ /* 0x000fe200048070ff */
[----:B------:R-:W2:Y:S01]  /*19b80*/  LDL.LU R191, [R1+0xc0] ;  /* 0x0000c00001bf7983 */ /* 0x000ea20000300800 */
[----:B------:R-:W-:-:S02]  /*19b90*/  SHF.L.U32 R0, R0, 0x18, RZ ;  /* 0x0000001800007819 */ /* 0x000fc400000006ff */
[----:B------:R-:W-:Y:S01]  /*19ba0*/  LOP3.LUT R190, R190, 0xffff, RZ, 0xc0, !PT ;  /* 0x0000ffffbebe7812 */ /* 0x000fe200078ec0ff */
[----:B------:R-:W2:Y:S01]  /*19bb0*/  LDL.LU R189, [R1+0xb4] ;  /* 0x0000b40001bd7983 */ /* 0x000ea20000300800 */
[----:B------:R-:W-:Y:S02]  /*19bc0*/  SHF.L.U32 R16, R187, 0x10, RZ ;  /* 0x00000010bb107819 */ /* 0x000fe400000006ff */
[----:B------:R-:W-:Y:S01]  /*19bd0*/  F2FP.SATFINITE.E4M3.F32.PACK_AB_MERGE_C R179, RZ, R179, RZ ;  /* 0x000000b3ffb3723e */ /* 0x000fe200048070ff */
[----:B------:R-:W2:Y:S01]  /*19be0*/  LDL.LU R187, [R1+0xb0] ;  /* 0x0000b00001bb7983 */ /* 0x000ea20000300800 */
[----:B------:R-:W-:Y:S02]  /*19bf0*/  LOP3.LUT R9, R152, 0xff0000, R9, 0xf8, !PT ;  /* 0x00ff000098097812 */ /* 0x000fe400078ef809 */
[----:B------:R-:W-:Y:S02]  /*19c00*/  LOP3.LUT R7, R196, 0xffff, RZ, 0xc0, !PT ;  /* 0x0000ffffc4077812 */ /* 0x000fe400078ec0ff */
[----:B------:R-:W-:-:S02]  /*19c10*/  SHF.L.U32 R15, R185, 0x10, RZ ;  /* 0x00000010b90f7819 */ /* 0x000fc400000006ff */
[----:B------:R-:W-:Y:S01]  /*19c20*/  F2FP.SATFINITE.E4M3.F32.PACK_AB_MERGE_C R177, RZ, R177, RZ ;  /* 0x000000b1ffb1723e */ /* 0x000fe200048070ff */
[----:B------:R-:W2:Y:S01]  /*19c30*/  LDL.LU R185, [R1+0xa4] ;  /* 0x0000a40001b97983 */ /* 0x000ea20000300800 */
[----:B------:R-:W-:Y:S02]  /*19c40*/  F2FP.SATFINITE.E4M3.F32.PACK_AB_MERGE_C R169, RZ, R169, RZ ;  /* 0x000000a9ffa9723e */ /* 0x000fe400048070ff */
[----:B------:R-:W-:Y:S02]  /*19c50*/  LOP3.LUT R152, R192, 0xffff, RZ, 0xc0, !PT ;  /* 0x0000ffffc0987812 */ /* 0x000fe400078ec0ff */
[----:B------:R-:W-:Y:S01]  /*19c60*/  LOP3.LUT R17, R159, 0xff0000, R17, 0xf8, !PT ;  /* 0x00ff00009f117812 */ /* 0x000fe200078ef811 */
[----:B------:R-:W-:Y:S01]  /*19c70*/  IMAD.U32 R171, R171, 0x10000, RZ ;  /* 0x00010000abab7824 */ /* 0x000fe200078e00ff */
[----:B------:R-:W2:Y:S01]  /*19c80*/  LDL.LU R159, [R1+0xa0] ;  /* 0x0000a000019f7983 */ /* 0x000ea20000300800 */
[----:B------:R-:W-:Y:S01]  /*19c90*/  LOP3.LUT R20, R20, R0, RZ, 0xfc, !PT ;  /* 0x0000000014147212 */ /* 0x000fe200078efcff */
[----:B------:R-:W-:Y:S01]  /*19ca0*/  IMAD.SHL.U32 R0, R190, 0x1000000, RZ ;  /* 0x01000000be007824 */ /* 0x000fe200078e00ff */
[----:B------:R-:W-:Y:S01]  /*19cb0*/  SHF.L.U32 R13, R181, 0x10, RZ ;  /* 0x00000010b50d7819 */ /* 0x000fe200000006ff */
[----:B------:R-:W2:Y:S01]  /*19cc0*/  LDL.LU R183, [R1+0x94] ;  /* 0x0000940001b77983 */ /* 0x000ea20000300800 */
[----:B------:R-:W-:Y:S01]  /*19cd0*/  LOP3.LUT R14, R11, 0xff0000, R14, 0xf8, !PT ;  /* 0x00ff00000b0e7812 */ /* 0x000fe200078ef80e */
[----:B------:R-:W-:Y:S01]  /*19ce0*/  IMAD.SHL.U32 R7, R7, 0x1000000, RZ ;  /* 0x0100000007077824 */ /* 0x000fe200078e00ff */
[----:B------:R-:W-:Y:S01]  /*19cf0*/  SHF.L.U32 R12, R179, 0x10, RZ ;  /* 0x00000010b30c7819 */ /* 0x000fe200000006ff */
[----:B------:R-:W2:Y:S01]  /*19d00*/  LDL.LU R181, [R1+0x90] ;  /* 0x0000900001b57983 */ /* 0x000ea20000300800 */
[----:B------:R-:W-:Y:S01]  /*19d10*/  SHF.L.U32 R169, R169, 0x10, RZ ;  /* 0x00000010a9a97819 */ /* 0x000fe200000006ff */
[----:B------:R-:W-:Y:S01]  /*19d20*/  IMAD.U32 R11, R177, 0x10000, RZ ;  /* 0x00010000b10b7824 */ /* 0x000fe200078e00ff */
[----:B------:R-:W-:Y:S01]  /*19d30*/  SHF.L.U32 R152, R152, 0x18, RZ ;  /* 0x0000001898987819 */ /* 0x000fe200000006ff */
[----:B------:R-:W2:Y:S01]  /*19d40*/  LDL.LU R179, [R1+0x84] ;  /* 0x0000840001b37983 */ /* 0x000ea20000300800 */
[----:B------:R-:W-:-:S02]  /*19d50*/  F2FP.SATFINITE.E4M3.F32.PACK_AB_MERGE_C R186, RZ, R186, RZ ;  /* 0x000000baffba723e */ /* 0x000fc400048070ff */
[----:B------:R-:W-:Y:S01]  /*19d60*/  F2FP.SATFINITE.E4M3.F32.PACK_AB_MERGE_C R184, RZ, R184, RZ ;  /* 0x000000b8ffb8723e */ /* 0x000fe200048070ff */
[----:B------:R-:W2:Y:S01]  /*19d70*/  LDL.LU R177, [R1+0x80] ;  /* 0x0000800001b17983 */ /* 0x000ea20000300800 */
[----:B------:R-:W-:Y:S02]  /*19d80*/  F2FP.SATFINITE.E4M3.F32.PACK_AB_MERGE_C R188, RZ, R188, RZ ;  /* 0x000000bcffbc723e */ /* 0x000fe400048070ff */
[----:B------:R-:W-:Y:S01]  /*19d90*/  LOP3.LUT R10, R10, 0xff0000, R171, 0xf8, !PT ;  /* 0x00ff00000a0a7812 */ /* 0x000fe200078ef8ab */
[----:B------:R-:W2:Y:S01]  /*19da0*/  LDL.LU R175, [R1+0x74] ;  /* 0x0000740001af7983 */ /* 0x000ea20000300800 */
[----:B------:R-:W-:Y:S02]  /*19db0*/  LOP3.LUT R19, R19, R152, RZ, 0xfc, !PT ;  /* 0x0000009813137212 */ /* 0x000fe400078efcff */
[----:B------:R-:W-:Y:S01]  /*19dc0*/  LOP3.LUT R18, R18, R0, RZ, 0xfc, !PT ;  /* 0x0000000012127212 */ /* 0x000fe200078efcff */
[----:B------:R-:W2:Y:S01]  /*19dd0*/  LDL.LU R173, [R1+0x70] ;  /* 0x0000700001ad7983 */ /* 0x000ea20000300800 */
[----:B------:R-:W-:-:S02]  /*19de0*/  LOP3.LUT R23, R23, 0xff0000, R169, 0xf8, !PT ;  /* 0x00ff000017177812 */ /* 0x000fc400078ef8a9 */
[----:B------:R-:W-:Y:S01]  /*19df0*/  LOP3.LUT R21, R21, R7, RZ, 0xfc, !PT ;  /* 0x0000000715157212 */ /* 0x000fe200078efcff */
[----:B------:R-:W2:Y:S01]  /*19e00*/  LDL.LU R171, [R1+0x64] ;  /* 0x0000640001ab7983 */ /* 0x000ea20000300800 */
[----:B------:R-:W-:Y:S02]  /*19e10*/  LOP3.LUT R0, R186, 0xffff, RZ, 0xc0, !PT ;  /* 0x0000ffffba007812 */ /* 0x000fe400078ec0ff */
[----:B------:R-:W-:Y:S01]  /*19e20*/  LOP3.LUT R152, R184, 0xffff, RZ, 0xc0, !PT ;  /* 0x0000ffffb8987812 */ /* 0x000fe200078ec0ff */
[----:B------:R-:W2:Y:S01]  /*19e30*/  LDL.LU R169, [R1+0x60] ;  /* 0x0000600001a97983 */ /* 0x000ea20000300800 */
[----:B------:R-:W-:Y:S02]  /*19e40*/  F2FP.SATFINITE.E4M3.F32.PACK_AB_MERGE_C R182, RZ, R182, RZ ;  /* 0x000000b6ffb6723e */ /* 0x000fe400048070ff */
[----:B------:R-:W-:Y:S01]  /*19e50*/  LOP3.LUT R7, R188, 0xffff, RZ, 0xc0, !PT ;  /* 0x0000ffffbc077812 */ /* 0x000fe200078ec0ff */
[----:B------:R-:W2:Y:S01]  /*19e60*/  LDL.LU R198, [R1+0x54] ;  /* 0x0000540001c67983 */ /* 0x000ea20000300800 */
[----:B------:R-:W-:Y:S01]  /*19e70*/  LOP3.LUT R16, R157, 0xff0000, R16, 0xf8, !PT ;  /* 0x00ff00009d107812 */ /* 0x000fe200078ef810 */
[----:B------:R-:W-:Y:S01]  /*19e80*/  IMAD.SHL.U32 R152, R152, 0x1000000, RZ ;  /* 0x0100000098987824 */ /* 0x000fe200078e00ff */
[----:B------:R-:W-:Y:S01]  /*19e90*/  SHF.L.U32 R0, R0, 0x18, RZ ;  /* 0x0000001800007819 */ /* 0x000fe200000006ff */
[----:B------:R-:W2:Y:S01]  /*19ea0*/  LDL.LU R196, [R1+0x50] ;  /* 0x0000500001c47983 */ /* 0x000ea20000300800 */
[----:B------:R-:W-:-:S02]  /*19eb0*/  LOP3.LUT R182, R182, 0xffff, RZ, 0xc0, !PT ;  /* 0x0000ffffb6b67812 */ /* 0x000fc400078ec0ff */
[----:B------:R-:W-:Y:S01]  /*19ec0*/  SHF.L.U32 R7, R7, 0x18, RZ ;  /* 0x0000001807077819 */ /* 0x000fe200000006ff */
[----:B------:R-:W2:Y:S01]  /*19ed0*/  LDL.LU R194, [R1+0x44] ;  /* 0x0000440001c27983 */ /* 0x000ea20000300800 */
[----:B------:R-:W-:Y:S02]  /*19ee0*/  F2FP.SATFINITE.E4M3.F32.PACK_AB_MERGE_C R180, RZ, R180, RZ ;  /* 0x000000b4ffb4723e */ /* 0x000fe400048070ff */
[----:B------:R-:W-:Y:S01]  /*19ef0*/  LOP3.LUT R15, R156, 0xff0000, R15, 0xf8, !PT ;  /* 0x00ff00009c0f7812 */ /* 0x000fe200078ef80f */
[----:B------:R-:W2:Y:S01]  /*19f00*/  LDL.LU R192, [R1+0x40] ;  /* 0x0000400001c07983 */ /* 0x000ea20000300800 */
[----:B------:R-:W-:Y:S02]  /*19f10*/  F2FP.SATFINITE.E4M3.F32.PACK_AB_MERGE_C R178, RZ, R178, RZ ;  /* 0x000000b2ffb2723e */ /* 0x000fe400048070ff */
[----:B------:R-:W-:Y:S01]  /*19f20*/  F2FP.SATFINITE.E4M3.F32.PACK_AB_MERGE_C R176, RZ, R176, RZ ;  /* 0x000000b0ffb0723e */ /* 0x000fe200048070ff */
[----:B------:R-:W2:Y:S01]  /*19f30*/  LDL.LU R190, [R1+0x34] ;  /* 0x0000340001be7983 */ /* 0x000ea20000300800 */
[----:B------:R-:W-:-:S03]  /*19f40*/  LOP3.LUT R16, R16, R0, RZ, 0xfc, !PT ;  /* 0x0000000010107212 */ /* 0x000fc600078efcff */
[----:B------:R-:W2:Y:S01]  /*19f50*/  LDL.LU R188, [R1+0x30] ;  /* 0x0000300001bc7983 */ /* 0x000ea20000300800 */
[----:B------:R-:W-:Y:S02]  /*19f60*/  LOP3.LUT R17, R17, R7, RZ, 0xfc, !PT ;  /* 0x0000000711117212 */ /* 0x000fe400078efcff */
[----:B------:R-:W-:Y:S01]  /*19f70*/  SHF.L.U32 R0, R182, 0x18, RZ ;  /* 0x00000018b6007819 */ /* 0x000fe200000006ff */
[----:B------:R-:W2:Y:S01]  /*19f80*/  LDL.LU R186, [R1+0x24] ;  /* 0x0000240001ba7983 */ /* 0x000ea20000300800 */
[----:B------:R-:W-:Y:S02]  /*19f90*/  LOP3.LUT R15, R15, R152, RZ, 0xfc, !PT ;  /* 0x000000980f0f7212 */ /* 0x000fe400078efcff */
[----:B------:R-:W-:Y:S01]  /*19fa0*/  LOP3.LUT R7, R180, 0xffff, RZ, 0xc0, !PT ;  /* 0x0000ffffb4077812 */ /* 0x000fe200078ec0ff */
[----:B------:R-:W2:Y:S01]  /*19fb0*/  LDL.LU R184, [R1+0x20] ;  /* 0x0000200001b87983 */ /* 0x000ea20000300800 */
[----:B------:R-:W-:Y:S02]  /*19fc0*/  LOP3.LUT R11, R153, 0xff0000, R11, 0xf8, !PT ;  /* 0x00ff0000990b7812 */ /* 0x000fe400078ef80b */
[----:B------:R-:W-:Y:S01]  /*19fd0*/  LOP3.LUT R152, R178, 0xffff, RZ, 0xc0, !PT ;  /* 0x0000ffffb2987812 */ /* 0x000fe200078ec0ff */
[----:B------:R-:W2:Y:S01]  /*19fe0*/  LDL.LU R182, [R1+0x14] ;  /* 0x0000140001b67983 */ /* 0x000ea20000300800 */
[----:B------:R-:W-:-:S03]  /*19ff0*/  LOP3.LUT R153, R176, 0xffff, RZ, 0xc0, !PT ;  /* 0x0000ffffb0997812 */ /* 0x000fc600078ec0ff */
[----:B------:R-:W2:Y:S04]  /*1a000*/  LDL.LU R180, [R1+0x10] ;  /* 0x0000100001b47983 */ /* 0x000ea80000300800 */
[----:B------:R-:W2:Y:S04]  /*1a010*/  LDL.LU R178, [R1+0x4] ;  /* 0x0000040001b27983 */ /* 0x000ea80000300800 */
[----:B------:R-:W2:Y:S01]  /*1a020*/  LDL.LU R176, [R1] ;  /* 0x0000000001b07983 */ /* 0x000ea20000300800 */
[----:B------:R-:W-:Y:S01]  /*1a030*/  LOP3.LUT R14, R14, R0, RZ, 0xfc, !PT ;  /* 0x000000000e0e7212 */ /* 0x000fe200078efcff */
[----:B------:R-:W-:-:S05]  /*1a040*/  FMUL R0, R206, UR5 ;  /* 0x00000005ce007c20 */ /* 0x000fca0008400000 */
[----:B------:R-:W-:-:S13]  /*1a050*/  FSETP.GEU.AND P3, PT, R0, -126, PT ;  /* 0xc2fc00000000780b */ /* 0x000fda0003f6e000 */
[----:B------:R-:W-:-:S06]  /*1a060*/  @!P3 FMUL R0, R0, 0.5 ;  /* 0x3f0000000000b820 */ /* 0x000fcc0000400000 */
[----:B------:R-:W1:Y:S02]  /*1a070*/  MUFU.EX2 R0, R0 ;  /* 0x0000000000007308 */ /* 0x000e640000000800 */
[----:B-1----:R-:W-:-:S04]  /*1a080*/  @!P3 FMUL R0, R0, R0 ;  /* 0x000000000000b220 */ /* 0x002fc80000400000 */
[-C--:B----4-:R-:W-:Y:S01]  /*1a090*/  FMUL R213, R213, R0.reuse ;  /* 0x00000000d5d57220 */ /* 0x090fe20000400000 */
[-C--:B---3--:R-:W-:Y:S01]  /*1a0a0*/  FMUL R212, R212, R0.reuse ;  /* 0x00000000d4d47220 */ /* 0x088fe20000400000 */
[-C--:B--2---:R-:W-:Y:S01]  /*1a0b0*/  FMUL R209, R209, R0.reuse ;  /* 0x00000000d1d17220 */ /* 0x084fe20000400000 */
        /* <DEDUP_REMOVED lines=12> */
[----:B------:R-:W-:Y:S01]  /*1a180*/  LOP3.LUT R13, R155, 0xff0000, R13, 0xf8, !PT ;  /* 0x00ff00009b0d7812 */ /* 0x000fe200078ef80d */
[-C--:B------:R-:W-:Y:S01]  /*1a190*/  FMUL R223, R223, R0.reuse ;  /* 0x00000000dfdf7220 */ /* 0x080fe20000400000 */
[----:B------:R-:W-:Y:S01]  /*1a1a0*/  SHF.L.U32 R7, R7, 0x18, RZ ;  /* 0x0000001807077819 */ /* 0x000fe200000006ff */
[----:B------:R-:W-:Y:S01]  /*1a1b0*/  FMUL R224, R224, R0 ;  /* 0x00000000e0e07220 */ /* 0x000fe20000400000 */
[----:B------:R-:W-:Y:S01]  /*1a1c0*/  F2FP.SATFINITE.E4M3.F32.PACK_AB_MERGE_C R174, RZ, R174, RZ ;  /* 0x000000aeffae723e */ /* 0x000fe200048070ff */
[-C--:B------:R-:W-:Y:S01]  /*1a1d0*/  FMUL R225, R225, R0.reuse ;  /* 0x00000000e1e17220 */ /* 0x080fe20000400000 */
[-C--:B------:R-:W-:Y:S01]  /*1a1e0*/  FMUL R226, R226, R0.reuse ;  /* 0x00000000e2e27220 */ /* 0x080fe20000400000 */
[----:B------:R-:W-:Y:S01]  /*1a1f0*/  LOP3.LUT R13, R13, R7, RZ, 0xfc, !PT ;  /* 0x000000070d0d7212 */ /* 0x000fe200078efcff */
[-C--:B------:R-:W-:Y:S01]  /*1a200*/  FMUL R215, R215, R0.reuse ;  /* 0x00000000d7d77220 */ /* 0x080fe20000400000 */
[----:B------:R-:W-:Y:S01]  /*1a210*/  LOP3.LUT R7, R174, 0xffff, RZ, 0xc0, !PT ;  /* 0x0000ffffae077812 */ /* 0x000fe200078ec0ff */
[----:B------:R-:W-:Y:S01]  /*1a220*/  FMUL R214, R214, R0 ;  /* 0x00000000d6d67220 */ /* 0x000fe20000400000 */
        /* <DEDUP_REMOVED lines=41> */
[----:B------:R1:W-:Y:S04]  /*1a4c0*/  STL [R1], R176 ;  /* 0x000000b001007387 */ /* 0x0003e80000100800 */
[----:B------:R1:W-:Y:S04]  /*1a4d0*/  STL [R1+0x4], R178 ;  /* 0x000004b201007387 */ /* 0x0003e80000100800 */
        /* <DEDUP_REMOVED lines=50> */
[----:B------:R1:W-:Y:S01]  /*1a800*/  STL [R1+0x1a0], R219 ;  /* 0x0001a0db01007387 */ /* 0x0003e20000100800 */
[----:B------:R-:W-:-:S03]  /*1a810*/  IMAD.SHL.U32 R152, R152, 0x1000000, RZ ;  /* 0x0100000098987824 */ /* 0x000fc600078e00ff */
[----:B------:R1:W-:Y:S01]  /*1a820*/  STL [R1+0x1a4], R220 ;  /* 0x0001a4dc01007387 */ /* 0x0003e20000100800 */
[----:B------:R-:W-:-:S03]  /*1a830*/  FMUL R211, R211, R0 ;  /* 0x00000000d3d37220 */ /* 0x000fc60000400000 */
[----:B------:R1:W-:Y:S01]  /*1a840*/  STL [R1+0x1b0], R222 ;  /* 0x0001b0de01007387 */ /* 0x0003e20000100800 */
[----:B------:R-:W-:Y:S01]  /*1a850*/  LOP3.LUT R12, R154, 0xff0000, R12, 0xf8, !PT ;  /* 0x00ff00009a0c7812 */ /* 0x000fe200078ef80c */
[-C--:B------:R-:W-:Y:S02]  /*1a860*/  FMUL R210, R210, R0.reuse ;  /* 0x00000000d2d27220 */ /* 0x080fe40000400000 */
[----:B------:R1:W-:Y:S01]  /*1a870*/  STL [R1+0x1b4], R223 ;  /* 0x0001b4df01007387 */ /* 0x0003e20000100800 */
[----:B------:R-:W-:Y:S01]  /*1a880*/  SHF.L.U32 R153, R153, 0x18, RZ ;  /* 0x0000001899997819 */ /* 0x000fe200000006ff */
[----:B------:R-:W-:Y:S02]  /*1a890*/  FMUL R207, R207, R0 ;  /* 0x00000000cfcf7220 */ /* 0x000fe40000400000 */
[----:B------:R1:W-:Y:S01]  /*1a8a0*/  STL [R1+0x1c0], R224 ;  /* 0x0001c0e001007387 */ /* 0x0003e20000100800 */
[----:B------:R-:W-:Y:S02]  /*1a8b0*/  F2FP.SATFINITE.E4M3.F32.PACK_AB_MERGE_C R170, RZ, R170, RZ ;  /* 0x000000aaffaa723e */ /* 0x000fe400048070ff */
[----:B------:R-:W-:Y:S01]  /*1a8c0*/  F2FP.SATFINITE.E4M3.F32.PACK_AB_MERGE_C R168, RZ, R168, RZ ;  /* 0x000000a8ffa8723e */ /* 0x000fe200048070ff */
[----:B------:R1:W-:Y:S01]  /*1a8d0*/  STL [R1+0x1c4], R225 ;  /* 0x0001c4e101007387 */ /* 0x0003e20000100800 */
[----:B------:R-:W-:-:S02]  /*1a8e0*/  SHF.L.U32 R7, R7, 0x18, RZ ;  /* 0x0000001807077819 */ /* 0x000fc400000006ff */
[----:B------:R-:W-:Y:S01]  /*1a8f0*/  LOP3.LUT R172, R172, 0xffff, RZ, 0xc0, !PT ;  /* 0x0000ffffacac7812 */ /* 0x000fe200078ec0ff */
[----:B------:R1:W-:Y:S01]  /*1a900*/  STL [R1+0x1d0], R226 ;  /* 0x0001d0e201007387 */ /* 0x0003e20000100800 */
[----:B------:R-:W-:-:S03]  /*1a910*/  LOP3.LUT R12, R12, R152, RZ, 0xfc, !PT ;  /* 0x000000980c0c7212 */ /* 0x000fc600078efcff */
[----:B------:R1:W-:Y:S01]  /*1a920*/  STL [R1+0x1d4], R215 ;  /* 0x0001d4d701007387 */ /* 0x0003e20000100800 */
[----:B------:R-:W-:-:S03]  /*1a930*/  LOP3.LUT R11, R11, R153, RZ, 0xfc, !PT ;  /* 0x000000990b0b7212 */ /* 0x000fc600078efcff */
[----:B------:R1:W-:Y:S01]  /*1a940*/  STL [R1+0x1e0], R214 ;  /* 0x0001e0d601007387 */ /* 0x0003e20000100800 */
[----:B------:R-:W-:Y:S02]  /*1a950*/  LOP3.LUT R152, R170, 0xffff, RZ, 0xc0, !PT ;  /* 0x0000ffffaa987812 */ /* 0x000fe400078ec0ff */
[----:B------:R-:W-:Y:S01]  /*1a960*/  LOP3.LUT R153, R168, 0xffff, RZ, 0xc0, !PT ;  /* 0x0000ffffa8997812 */ /* 0x000fe200078ec0ff */
[----:B------:R1:W-:Y:S01]  /*1a970*/  STL [R1+0x1e4], R211 ;  /* 0x0001e4d301007387 */ /* 0x0003e20000100800 */
[----:B------:R-:W-:Y:S01]  /*1a980*/  LOP3.LUT R8, R8, R7, RZ, 0xfc, !PT ;  /* 0x0000000708087212 */ /* 0x000fe200078efcff */
[----:B------:R-:W-:Y:S02]  /*1a990*/  IMAD.SHL.U32 R7, R172, 0x1000000, RZ ;  /* 0x01000000ac077824 */ /* 0x000fe400078e00ff */
[----:B------:R1:W-:Y:S01]  /*1a9a0*/  STL [R1+0x1f0], R210 ;  /* 0x0001f0d201007387 */ /* 0x0003e20000100800 */
[----:B------:R-:W-:-:S03]  /*1a9b0*/  SHF.L.U32 R152, R152, 0x18, RZ ;  /* 0x0000001898987819 */ /* 0x000fc600000006ff */
[----:B------:R1:W-:Y:S01]  /*1a9c0*/  STL [R1+0x1f4], R207 ;  /* 0x0001f4cf01007387 */ /* 0x0003e20000100800 */
[----:B------:R-:W-:Y:S02]  /*1a9d0*/  SHF.L.U32 R153, R153, 0x18, RZ ;  /* 0x0000001899997819 */ /* 0x000fe400000006ff */
[----:B------:R-:W-:Y:S01]  /*1a9e0*/  LOP3.LUT R7, R9, R7, RZ, 0xfc, !PT ;  /* 0x0000000709077212 */ /* 0x000fe200078efcff */
[----:B------:R-:W-:Y:S01]  /*1a9f0*/  ULEA UR6, UR4, UR61, 0x3 ;  /* 0x0000003d04067291 */ /* 0x000fe2000f8e183f */
[----:B------:R-:W-:Y:S02]  /*1aa00*/  LOP3.LUT R10, R10, R152, RZ, 0xfc, !PT ;  /* 0x000000980a0a7212 */ /* 0x000fe400078efcff */
[----:B------:R-:W-:Y:S02]  /*1aa10*/  LOP3.LUT R9, R23, R153, RZ, 0xfc, !PT ;  /* 0x0000009917097212 */ /* 0x000fe400078efcff */
[----:B------:R-:W-:Y:S02]  /*1aa20*/  SEL R154, R17, R18, P1 ;  /* 0x00000012119a7207 */ /* 0x000fe40000800000 */
[----:B------:R-:W-:-:S02]  /*1aa30*/  SEL R152, R15, R16, P1 ;  /* 0x000000100f987207 */ /* 0x000fc40000800000 */
[----:B------:R-:W-:Y:S02]  /*1aa40*/  SEL R157, R21, R22, P1 ;  /* 0x00000016159d7207 */ /* 0x000fe40000800000 */
[----:B------:R-:W-:Y:S02]  /*1aa50*/  SEL R153, R22, R21, P1 ;  /* 0x0000001516997207 */ /* 0x000fe40000800000 */
[----:B------:R-:W-:Y:S02]  /*1aa60*/  SEL R156, R19, R20, P1 ;  /* 0x00000014139c7207 */ /* 0x000fe40000800000 */
[----:B------:R-:W-:Y:S02]  /*1aa70*/  SEL R155, R20, R19, P1 ;  /* 0x00000013149b7207 */ /* 0x000fe40000800000 */
        /* <DEDUP_REMOVED lines=10> */
[----:B------:R-:W-:Y:S01]  /*1ab20*/  SHF.L.U32 R7, R229, 0x1f, RZ ;  /* 0x0000001fe5077819 */ /* 0x000fe200000006ff */
[----:B------:R1:W2:Y:S03]  /*1ab30*/  SHFL.IDX PT, R10, R17, R2, 0x1c1f ;  /* 0x001c1f02110a7589 */ /* 0x0002a600000e0000 */
[----:B------:R1:W3:Y:S01]  /*1ab40*/  SYNCS.PHASECHK.TRANS64.TRYWAIT P3, [UR6+0x60000], R7 ;  /* 0x06000007ff0075a7 */ /* 0x0002e20008060146 */
[----:B------:R1:W4:Y:S01]  /*1ab50*/  SHFL.IDX PT, R12, R15, R2, 0x1c1f ;  /* 0x001c1f020f0c7589 */ /* 0x00032200000e0000 */
[----:B------:R-:W-:-:S03]  /*1ab60*/  FMUL R24, R24, R0 ;  /* 0x0000000018187220 */ /* 0x000fc60000400000 */
[----:B------:R1:W1:Y:S01]  /*1ab70*/  SHFL.IDX PT, R8, R157, R4, 0x1c1f ;  /* 0x001c1f049d087589 */ /* 0x00026200000e0000 */
        /* <DEDUP_REMOVED lines=77> */
[----:B-1234-:R-:W-:Y:S06]  /*1b050*/  @!P0 BRA `(.L_x_39) ;  /* 0x0000000000048947 */ /* 0x01efec0003800000 */
[----:B------:R-:W-:Y:S01]  /*1b060*/  BPT.TRAP 0x1 ;  /* 0x000000040000795c */ /* 0x000fe20000300000 */
.L_x_39:
[----:B------:R-:W-:Y:S05]  /*1b070*/  @P3 BRA `(.L_x_40) ;  /* 0x0000000000083947 */ /* 0x000fea0003800000 */
[----:B------:R-:W1:Y:S02]  /*1b080*/  SYNCS.PHASECHK.TRANS64.TRYWAIT P3, [UR6+0x60000], R7 ;  /* 0x06000007ff0075a7 */ /* 0x000e640008060146 */
[----:B-1----:R-:W-:Y:S05]  /*1b090*/  @!P3 BRA `(.L_x_41) ;  /* 0x000000c800bcb947 */ /* 0x002fea0003800000 */
.L_x_40:
        /* <DEDUP_REMOVED lines=128> */
[----:B------:R-:W-:Y:S04]  /*1b8a0*/  STL [R1+0x480], R19 ;  /* 0x0004801301007387 */ /* 0x000fe80000100800 */
[----:B------:R-:W-:Y:S04]  /*1b8b0*/  STL [R1+0x47c], R18 ;  /* 0x00047c1201007387 */ /* 0x000fe80000100800 */
[----:B------:R-:W-:Y:S04]  /*1b8c0*/  STL [R1+0x478], R21 ;  /* 0x0004781501007387 */ /* 0x000fe80000100800 */
[----:B------:R-:W-:Y:S04]  /*1b8d0*/  STL [R1+0x474], R20 ;  /* 0x0004741401007387 */ /* 0x000fe80000100800 */
[----:B-----5:R-:W-:Y:S04]  /*1b8e0*/  STL [R1+0x470], R235 ;  /* 0x000470eb01007387 */ /* 0x020fe80000100800 */
        /* <DEDUP_REMOVED lines=9> */
[----:B------:R4:W-:Y:S04]  /*1b980*/  STL [R1+0x448], R2 ;  /* 0x0004480201007387 */ /* 0x0009e80000100800 */
[----:B-1----:R-:W3:Y:S01]  /*1b990*/  LDL R0, [R1+0x210] ;  /* 0x0002100001007983 */ /* 0x002ee20000100800 */
[----:B------:R-:W-:Y:S01]  /*1b9a0*/  R2UR UR6, R232 ;  /* 0x00000000e80672ca */ /* 0x000fe200000e0000 */
[----:B------:R-:W-:-:S02]  /*1b9b0*/  UMOV UR11, 0x40000040 ;  /* 0x40000040000b7882 */ /* 0x000fc40000000000 */
[----:B------:R1:W-:Y:S10]  /*1b9c0*/  STL [R1+0x484], R232 ;  /* 0x000484e801007387 */ /* 0x0003f40000100800 */
[----:B------:R-:W-:-:S07]  /*1b9d0*/  ULEA UR6, UR4, UR6, 0xc ;  /* 0x0000000604067291 */ /* 0x000fce000f8e603f */
[----:B------:R-:W-:Y:S01]  /*1b9e0*/  UMOV UR10, UR6 ;  /* 0x00000006000a7c82 */ /* 0x000fe20008000000 */
[CC--:B---3--:R-:W-:Y:S02]  /*1b9f0*/  PRMT R152, R8.reuse, R0.reuse, R153 ;  /* 0x0000000008987216 */ /* 0x0c8fe40000000099 */
[C---:B------:R-:W-:Y:S02]  /*1ba00*/  PRMT R154, R9.reuse, R0, R155 ;  /* 0x00000000099a7216 */ /* 0x040fe4000000009b */
[-C--:B------:R-:W-:Y:S02]  /*1ba10*/  PRMT R153, R8, R233.reuse, R153 ;  /* 0x000000e908997216 */ /* 0x080fe40000000099 */
[----:B------:R-:W-:-:S04]  /*1ba20*/  PRMT R155, R9, R233, R155 ;  /* 0x000000e9099b7216 */ /* 0x000fc8000000009b */
[----:B--2---:R-:W-:-:S06]  /*1ba30*/  WARPGROUP.ARRIVE ;  /* 0x00000000000079c5 */ /* 0x004fcc0000000000 */
[----:B------:R-:W-:Y:S03]  /*1ba40*/  QGMMA.64x256x32.F32.E4M3.E4M3 R24, R152, gdesc[UR8], R24, gsb0 ;  /* 0x03e0000898187df3 */ /* 0x000fe60008000818 */
[----:B------:R-:W-:Y:S02]  /*1ba50*/  WARPGROUP.DEPBAR.LE gsb0, 0x0 ;  /* 0x00008000000079c5 */ /* 0x000fe40000010000 */
[----:B------:R-:W-:Y:S01]  /*1ba60*/  STL.64 [R1], R24 ;  /* 0x0000001801007387 */ /* 0x000fe20000100a00 */
[----:B------:R-:W-:Y:S01]  /*1ba70*/  MOV R3, R150 ;  /* 0x0000009600037202 */ /* 0x000fe20000000f00 */
[----:B------:R-:W-:Y:S01]  /*1ba80*/  IMAD.MOV.U32 R4, RZ, RZ, R149 ;  /* 0x000000ffff047224 */ /* 0x000fe200078e0095 */
[----:B----4-:R-:W-:Y:S01]  /*1ba90*/  MOV R2, R151 ;  /* 0x0000009700027202 */ /* 0x010fe20000000f00 */
[----:B------:R-:W-:Y:S01]  /*1baa0*/  STL.64 [R1+0x8], R26 ;  /* 0x0000081a01007387 */ /* 0x000fe20000100a00 */
[----:B------:R-:W-:Y:S01]  /*1bab0*/  MOV R5, R148 ;  /* 0x0000009400057202 */ /* 0x000fe20000000f00 */
[----:B------:R-:W-:Y:S01]  /*1bac0*/  IMAD.MOV.U32 R7, RZ, RZ, R146 ;  /* 0x000000ffff077224 */ /* 0x000fe200078e0092 */
[----:B------:R-:W-:Y:S01]  /*1bad0*/  MOV R6, R147 ;  /* 0x0000009300067202 */ /* 0x000fe20000000f00 */
        /* <DEDUP_REMOVED lines=60> */
[----:B------:R2:W-:Y:S01]  /*1bea0*/  STL [R1+0x88], R58 ;  /* 0x0000883a01007387 */ /* 0x0005e20000100800 */
[----:B------:R-:W-:Y:S01]  /*1beb0*/  MOV R193, R100 ;  /* 0x0000006400c17202 */ /* 0x000fe20000000f00 */
[----:B------:R-:W-:Y:S01]  /*1bec0*/  IMAD.MOV.U32 R195, RZ, RZ, R98 ;  /* 0x000000ffffc37224 */ /* 0x000fe200078e0062 */
[----:B------:R-:W-:Y:S01]  /*1bed0*/  MOV R194, R99 ;  /* 0x0000006300c27202 */ /* 0x000fe20000000f00 */
[----:B------:R-:W3:Y:S01]  /*1bee0*/  LDL.LU.64 R150, [R1+0xa80] ;  /* 0x000a800001967983 */ /* 0x000ee20000300a00 */
        /* <DEDUP_REMOVED lines=50> */
[----:B-1----:R-:W-:Y:S01]  /*1c210*/  MOV R232, R61 ;  /* 0x0000003d00e87202 */ /* 0x002fe20000000f00 */
        /* <DEDUP_REMOVED lines=33> */
[----:B--2---:R-:W3:Y:S04]  /*1c430*/  LDL.LU.64 R58, [R1+0x910] ;  /* 0x00091000013a7983 */ /* 0x004ee80000300a00 */
        /* <DEDUP_REMOVED lines=182> */
[----:B------:R-:W-:-:S02]  /*1cfa0*/  MOV R105, R188 ;  /* 0x000000bc00697202 */ /* 0x000fc40000000f00 */
[----:B------:R-:W-:Y:S02]  /*1cfb0*/  MOV R106, R187 ;  /* 0x000000bb006a7202 */ /* 0x000fe40000000f00 */
[----:B------:R-:W-:Y:S02]  /*1cfc0*/  MOV R108, R185 ;  /* 0x000000b9006c7202 */ /* 0x000fe40000000f00 */
[----:B------:R-:W-:Y:S02]  /*1cfd0*/  MOV R109, R184 ;  /* 0x000000b8006d7202 */ /* 0x000fe40000000f00 */
[----:B------:R-:W-:Y:S02]  /*1cfe0*/  MOV R111, R182 ;  /* 0x000000b6006f7202 */ /* 0x000fe40000000f00 */
[----:B------:R-:W-:Y:S02]  /*1cff0*/  MOV R112, R181 ;  /* 0x000000b500707202 */ /* 0x000fe40000000f00 */
        /* <DEDUP_REMOVED lines=25> */
[----:B------:R-:W-:Y:S01]  /*1d190*/  MOV R151, R2 ;  /* 0x0000000200977202 */ /* 0x000fe20000000f00 */
[----:B------:R-:W-:Y:S01]  /*1d1a0*/  UIADD3 UR10, UR6, 0x2, URZ ;  /* 0x00000002060a7890 */ /* 0x000fe2000fffe03f */
[CCC-:B------:R-:W-:Y:S02]  /*1d1b0*/  PRMT R152, R11.reuse, R0.reuse, R10.reuse ;  /* 0x000000000b987216 */ /* 0x1c0fe4000000000a */
[-C--:B------:R-:W-:Y:S02]  /*1d1c0*/  PRMT R153, R11, R233.reuse, R10 ;  /* 0x000000e90b997216 */ /* 0x080fe4000000000a */
[C-C-:B------:R-:W-:Y:S02]  /*1d1d0*/  PRMT R154, R13.reuse, R0, R12.reuse ;  /* 0x000000000d9a7216 */ /* 0x140fe4000000000c */
[----:B------:R-:W-:Y:S01]  /*1d1e0*/  PRMT R155, R13, R233, R12 ;  /* 0x000000e90d9b7216 */ /* 0x000fe2000000000c */
[----:B------:R-:W-:-:S03]  /*1d1f0*/  UMOV UR11, 0x40000040 ;  /* 0x40000040000b7882 */ /* 0x000fc60000000000 */
        /* <DEDUP_REMOVED lines=264> */
[C-C-:B------:R-:W-:Y:S01]  /*1e280*/  PRMT R152, R15.reuse, R0, R14.reuse ;  /* 0x000000000f987216 */ /* 0x140fe2000000000e */
[----:B------:R-:W-:Y:S01]  /*1e290*/  UIADD3 UR10, UR6, 0x4, URZ ;  /* 0x00000004060a7890 */ /* 0x000fe2000fffe03f */
[----:B------:R-:W-:-:S02]  /*1e2a0*/  PRMT R153, R15, R233, R14 ;  /* 0x000000e90f997216 */ /* 0x000fc4000000000e */
        /* <DEDUP_REMOVED lines=287> */
[----:B------:R-:W3:Y:S04]  /*1f4a0*/  LDL.LU R19, [R1+0x480] ;  /* 0x0004800001137983 */ /* 0x000ee80000300800 */
[----:B------:R-:W3:Y:S04]  /*1f4b0*/  LDL.LU R18, [R1+0x47c] ;  /* 0x00047c0001127983 */ /* 0x000ee80000300800 */
[----:B------:R-:W4:Y:S04]  /*1f4c0*/  LDL.LU R21, [R1+0x478] ;  /* 0x0004780001157983 */ /* 0x000f280000300800 */
[----:B------:R-:W4:Y:S01]  /*1f4d0*/  LDL.LU R20, [R1+0x474] ;  /* 0x0004740001147983 */ /* 0x000f220000300800 */
        /* <DEDUP_REMOVED lines=109> */
[C-C-:B---3--:R-:W-:Y:S02]  /*1fbb0*/  PRMT R152, R19.reuse, R0, R18.reuse ;  /* 0x0000000013987216 */ /* 0x148fe40000000012 */
[----:B------:R-:W-:-:S02]  /*1fbc0*/  PRMT R153, R19, R233, R18 ;  /* 0x000000e913997216 */ /* 0x000fc40000000012 */
[C-C-:B----4-:R-:W-:Y:S02]  /*1fbd0*/  PRMT R154, R21.reuse, R0, R20.reuse ;  /* 0x00000000159a7216 */ /* 0x150fe40000000014 */
[----:B------:R-:W-:-:S04]  /*1fbe0*/  PRMT R155, R21, R233, R20 ;  /* 0x000000e9159b7216 */ /* 0x000fc80000000014 */
        /* <DEDUP_REMOVED lines=137> */
[----:B-1----:R-:W-:Y:S05]  /*20480*/  @!P0 BRA `(.L_x_42) ;  /* 0x0000000000048947 */ /* 0x002fea0003800000 */
[----:B------:R-:W-:Y:S01]  /*20490*/  BPT.TRAP 0x1 ;  /* 0x000000040000795c */ /* 0x000fe20000300000 */
.L_x_42:
[----:B------:R-:W-:-:S04]  /*204a0*/  ULEA UR6, UR60, UR61, 0x3 ;  /* 0x0000003d3c067291 */ /* 0x000fc8000f8e183f */
[----:B------:R-:W-:-:S04]  /*204b0*/  UIADD3 UR6, UR6, 0x60028, URZ ;  /* 0x0006002806067890 */ /* 0x000fc8000fffe03f */
[----:B------:R-:W-:-:S09]  /*204c0*/  UPRMT UR6, URZ, 0x654, UR6 ;  /* 0x000006543f067896 */ /* 0x000fd20008000006 */
[----:B------:R-:W-:Y:S01]  /*204d0*/  SYNCS.ARRIVE.TRANS64.RED.A1T0 RZ, [UR6], RZ ;  /* 0x000000ffffff79a7 */ /* 0x000fe20008100406 */
[----:B------:R-:W-:Y:S05]  /*204e0*/  @P2 BRA `(.L_x_43) ;  /* 0x0000000000042947 */ /* 0x000fea0003800000 */
[----:B------:R-:W-:Y:S01]  /*204f0*/  BPT.TRAP 0x1 ;  /* 0x000000040000795c */ /* 0x000fe20000300000 */
.L_x_43:
[----:B------:R-:W-:-:S04]  /*20500*/  UIADD3 UR60, UR60, 0x1, URZ ;  /* 0x000000013c3c7890 */ /* 0x000fc8000fffe03f */
[----:B------:R-:W-:-:S04]  /*20510*/  UISETP.NE.AND UP0, UPT, UR60, 0x5, UPT ;  /* 0x000000053c00788c */ /* 0x000fc8000bf05270 */
[----:B------:R-:W-:Y:S01]  /*20520*/  USEL UR60, UR60, URZ, UP0 ;  /* 0x0000003f3c3c7287 */ /* 0x000fe20008000000 */
[----:B------:R-:W-:Y:S11]  /*20530*/  @!P0 BRA `(.L_x_44) ;  /* 0x0000000000048947 */ /* 0x000ff60003800000 */
[----:B------:R-:W-:Y:S01]  /*20540*/  BPT.TRAP 0x1 ;  /* 0x000000040000795c */ /* 0x000fe20000300000 */
.L_x_44:
[----:B------:R-:W-:-:S04]  /*20550*/  ULEA UR6, UR60, UR61, 0x3 ;  /* 0x0000003d3c067291 */ /* 0x000fc8000f8e183f */
[----:B------:R-:W-:-:S04]  /*20560*/  UIADD3 UR6, UR6, 0x60028, URZ ;  /* 0x0006002806067890 */ /* 0x000fc8000fffe03f */
[----:B------:R-:W-:-:S09]  /*20570*/  UPRMT UR6, URZ, 0x654, UR6 ;  /* 0x000006543f067896 */ /* 0x000fd20008000006 */
[----:B------:R-:W-:Y:S01]  /*20580*/  SYNCS.ARRIVE.TRANS64.RED.A1T0 RZ, [UR6], RZ ;  /* 0x000000ffffff79a7 */ /* 0x000fe20008100406 */
[----:B------:R-:W-:Y:S05]  /*20590*/  @P2 BRA `(.L_x_45) ;  /* 0x0000000000042947 */ /* 0x000fea0003800000 */
[----:B------:R-:W-:Y:S01]  /*205a0*/  BPT.TRAP 0x1 ;  /* 0x000000040000795c */ /* 0x000fe20000300000 */
.L_x_45:
[----:B------:R-:W-:Y:S01]  /*205b0*/  UIADD3 UR4, UR4, 0x1, URZ ;  /* 0x0000000104047890 */ /* 0x000fe2000fffe03f */
[C---:B-----5:R-:W-:Y:S01]  /*205c0*/  ISETP.GT.AND P3, PT, R228.reuse, 0x1, PT ;  /* 0x00000001e400780c */ /* 0x060fe20003f64270 */
[----:B------:R-:W-:Y:S01]  /*205d0*/  UIADD3 UR60, UR60, 0x1, URZ ;  /* 0x000000013c3c7890 */ /* 0x000fe2000fffe03f */
[----:B------:R-:W-:Y:S01]  /*205e0*/  IADD3 R0, R228, -0x1, RZ ;  /* 0xffffffffe4007810 */ /* 0x000fe20007ffe0ff */
[----:B------:R-:W-:Y:S01]  /*205f0*/  UISETP.NE.AND UP1, UPT, UR4, 0x5, UPT ;  /* 0x000000050400788c */ /* 0x000fe2000bf25270 */
[----:B------:R-:W-:Y:S01]  /*20600*/  IADD3 R3, R3, 0x80, RZ ;  /* 0x0000008003037810 */ /* 0x000fe20007ffe0ff */
[----:B------:R-:W-:Y:S01]  /*20610*/  UISETP.NE.AND UP0, UPT, UR60, 0x5, UPT ;  /* 0x000000053c00788c */ /* 0x000fe2000bf05270 */
[----:B------:R-:W-:Y:S01]  /*20620*/  MOV R227, R5 ;  /* 0x0000000500e37202 */ /* 0x000fe20000000f00 */
[----:B------:R-:W-:Y:S01]  /*20630*/  USEL UR6, URZ, 0x1, UP1 ;  /* 0x000000013f067887 */ /* 0x000fe20008800000 */
[----:B------:R-:W-:Y:S01]  /*20640*/  IMAD.MOV.U32 R228, RZ, RZ, R0 ;  /* 0x000000ffffe47224 */ /* 0x000fe200078e0000 */
[----:B------:R-:W-:Y:S01]  /*20650*/  USEL UR60, UR60, URZ, UP0 ;  /* 0x0000003f3c3c7287 */ /* 0x000fe20008000000 */
[----:B------:R-:W-:Y:S01]  /*20660*/  MOV R17, R6 ;  /* 0x0000000600117202 */ /* 0x000fe20000000f00 */
[----:B------:R-:W-:-:S02]  /*20670*/  USEL UR4, UR4, URZ, UP1 ;  /* 0x0000003f04047287 */ /* 0x000fc40008800000 */
[----:B------:R-:W-:Y:S01]  /*20680*/  LOP3.LUT R0, R229, UR6, RZ, 0x3c, !PT ;  /* 0x00000006e5007c12 */ /* 0x000fe2000f8e3cff */
[----:B------:R-:W-:Y:S09]  /*20690*/  @P3 BRA `(.L_x_46) ;  /* 0xffffff4800503947 */ /* 0x000ff2000383ffff */
.L_x_35:
[----:B------:R-:W1:Y:S01]  /*206a0*/  SHFL.BFLY PT, R0, R231, 0x1, 0x1f ;  /* 0x0c201f00e7007f89 */ /* 0x000e6200000e0000 */
[----:B------:R-:W-:Y:S01]  /*206b0*/  BSSY B0, `(.L_x_47) ;  /* 0x0000025000007945 */ /* 0x000fe20003800000 */
[----:B------:R-:W-:Y:S01]  /*206c0*/  IMAD.MOV.U32 R12, RZ, RZ, 0x7f800000 ;  /* 0x7f800000ff0c7424 */ /* 0x000fe200078e00ff */
[----:B------:R-:W-:Y:S01]  /*206d0*/  MOV R11, 0x3f800000 ;  /* 0x3f800000000b7802 */ /* 0x000fe20000000f00 */
[----:B------:R-:W2:Y:S01]  /*206e0*/  SHFL.BFLY PT, R2, R230, 0x1, 0x1f ;  /* 0x0c201f00e6027f89 */ /* 0x000ea200000e0000 */
[----:B------:R-:W-:Y:S02]  /*206f0*/  IMAD.MOV.U32 R10, RZ, RZ, 0x7f800000 ;  /* 0x7f800000ff0a7424 */ /* 0x000fe400078e00ff */
[----:B-1----:R-:W-:Y:S01]  /*20700*/  FADD R231, R0, R231 ;  /* 0x000000e700e77221 */ /* 0x002fe20000000000 */
[----:B--2---:R-:W-:-:S04]  /*20710*/  FADD R230, R2, R230 ;  /* 0x000000e602e67221 */ /* 0x004fc80000000000 */
[----:B------:R-:W1:Y:S04]  /*20720*/  SHFL.BFLY PT, R0, R231, 0x2, 0x1f ;  /* 0x0c401f00e7007f89 */ /* 0x000e6800000e0000 */
[----:B------:R-:W2:Y:S01]  /*20730*/  SHFL.BFLY PT, R13, R230, 0x2, 0x1f ;  /* 0x0c401f00e60d7f89 */ /* 0x000ea200000e0000 */
[C---:B-1----:R-:W-:Y:S01]  /*20740*/  FSETP.NE.AND P0, PT, R231.reuse, -R0, PT ;  /* 0x80000000e700720b */ /* 0x042fe20003f05000 */
[----:B------:R-:W-:Y:S01]  /*20750*/  FADD R231, R231, R0 ;  /* 0x00000000e7e77221 */ /* 0x000fe20000000000 */
[----:B------:R-:W-:Y:S01]  /*20760*/  MOV R0, 0x3f800000 ;  /* 0x3f80000000007802 */ /* 0x000fe20000000f00 */
[----:B--2---:R-:W-:-:S10]  /*20770*/  FADD R4, R230, R13 ;  /* 0x0000000de6047221 */ /* 0x004fd40000000000 */
[----:B------:R-:W-:Y:S05]  /*20780*/  @!P0 BRA `(.L_x_48) ;  /* 0x00000000005c8947 */ /* 0x000fea0003800000 */
[----:B------:R-:W-:Y:S01]  /*20790*/  MOV R0, R231 ;  /* 0x000000e700007202 */ /* 0x000fe20000000f00 */
[----:B------:R-:W-:Y:S03]  /*207a0*/  BSSY B1, `(.L_x_49) ;  /* 0x000000d000017945 */ /* 0x000fe60003800000 */
[----:B------:R-:W-:-:S04]  /*207b0*/  IADD3 R2, R0, 0x1800000, RZ ;  /* 0x0180000000027810 */ /* 0x000fc80007ffe0ff */
[----:B------:R-:W-:-:S04]  /*207c0*/  LOP3.LUT R2, R2, 0x7f800000, RZ, 0xc0, !PT ;  /* 0x7f80000002027812 */ /* 0x000fc800078ec0ff */
[----:B------:R-:W-:-:S13]  /*207d0*/  ISETP.GT.U32.AND P0, PT, R2, 0x1ffffff, PT ;  /* 0x01ffffff0200780c */ /* 0x000fda0003f04070 */
[----:B------:R-:W-:Y:S05]  /*207e0*/  @P0 BRA `(.L_x_50) ;  /* 0x0000000000100947 */ /* 0x000fea0003800000 */
[----:B------:R-:W-:-:S07]  /*207f0*/  MOV R9, 0x20810 ;  /* 0x0002081000097802 */ /* 0x000fce0000000f00 */
[----:B------:R-:W-:Y:S05]  /*20800*/  CALL.REL.NOINC `($__internal_0_$__cuda_sm20_rcp_rn_f32_slowpath) ;  /* 0x0000007400907944 */ /* 0x000fea0003c00000 */
[----:B------:R-:W-:Y:S01]  /*20810*/  IMAD.MOV.U32 R2, RZ, RZ, R7 ;  /* 0x000000ffff027224 */ /* 0x000fe200078e0007 */
[----:B------:R-:W-:Y:S06]  /*20820*/  BRA `(.L_x_51) ;  /* 0x0000000000107947 */ /* 0x000fec0003800000 */
.L_x_50:
[----:B------:R-:W1:Y:S02]  /*20830*/  MUFU.RCP R2, R0 ;  /* 0x0000000000027308 */ /* 0x000e640000001000 */
[----:B-1----:R-:W-:-:S04]  /*20840*/  FFMA R3, R0, R2, -1 ;  /* 0xbf80000000037423 */ /* 0x002fc80000000002 */
[----:B------:R-:W-:-:S04]  /*20850*/  FADD.FTZ R3, -R3, -RZ ;  /* 0x800000ff03037221 */ /* 0x000fc80000010100 */
[----:B------:R-:W-:-:S07]  /*20860*/  FFMA R2, R2, R3, R2 ;  /* 0x0000000302027223 */ /* 0x000fce0000000002 */
.L_x_51:
[----:B------:R-:W-:Y:S05]  /*20870*/  BSYNC B1 ;  /* 0x0000000000017941 */ /* 0x000fea0003800000 */
.L_x_49:
[----:B------:R-:W-:Y:S01]  /*20880*/  FSETP.GEU.AND P0, PT, |R0|, 1.175494350822287508e-38, PT ;  /* 0x008000000000780b */ /* 0x000fe20003f0e200 */
[----:B------:R-:W-:-:S12]  /*20890*/  ULDC UR4, c[0x0][0x600] ;  /* 0x0001800000047ab9 */ /* 0x000fd80000000800 */
[----:B------:R-:W-:-:S06]  /*208a0*/  @!P0 FMUL R0, R0, 16777216 ;  /* 0x4b80000000008820 */ /* 0x000fcc0000400000 */
[----:B------:R-:W1:Y:S02]  /*208b0*/  MUFU.LG2 R0, R0 ;  /* 0x0000000000007308 */ /* 0x000e640000000c00 */
[----:B-1----:R-:W-:-:S04]  /*208c0*/  @!P0 FADD R0, R0, -24 ;  /* 0xc1c0000000008421 */ /* 0x002fc80000000000 */
[----:B------:R-:W-:-:S04]  /*208d0*/  FMUL R0, R0, 0.69314718246459960938 ;  /* 0x3f31721800007820 */ /* 0x000fc80000400000 */
[----:B------:R-:W-:Y:S01]  /*208e0*/  FFMA R10, R5, UR4, R0 ;  /* 0x00000004050a7c23 */ /* 0x000fe20008000000 */
[----:B------:R-:W-:-:S07]  /*208f0*/  MOV R0, R2 ;  /* 0x0000000200007202 */ /* 0x000fce0000000f00 */
.L_x_48:
[----:B------:R-:W-:Y:S05]  /*20900*/  BSYNC B0 ;  /* 0x0000000000007941 */ /* 0x000fea0003800000 */
.L_x_47:
[----:B------:R-:W2:Y:S01]  /*20910*/  LDL.LU R157, [R1] ;  /* 0x00000000019d7983 */ /* 0x000ea20000300800 */
[----:B------:R-:W-:-:S03]  /*20920*/  ULDC UR4, c[0x0][0x608] ;  /* 0x0001820000047ab9 */ /* 0x000fc60000000800 */
[----:B------:R-:W3:Y:S04]  /*20930*/  LDL.LU R156, [R1+0x4] ;  /* 0x00000400019c7983 */ /* 0x000ee80000300800 */
[----:B------:R-:W4:Y:S04]  /*20940*/  LDL.LU R154, [R1+0x10] ;  /* 0x00001000019a7983 */ /* 0x000f280000300800 */
[----:B------:R-:W5:Y:S04]  /*20950*/  LDL.LU R152, [R1+0x14] ;  /* 0x0000140001987983 */ /* 0x000f680000300800 */
        /* <DEDUP_REMOVED lines=59> */
[----:B------:R-:W5:Y:S01]  /*20d10*/  LDL.LU R2, [R1+0x1f4] ;  /* 0x0001f40001027983 */ /* 0x000f620000300800 */
[----:B------:R-:W-:Y:S01]  /*20d20*/  FMUL R0, R0, UR4 ;  /* 0x0000000400007c20 */ /* 0x000fe20008400000 */
[----:B------:R-:W-:Y:S01]  /*20d30*/  FSETP.NE.AND P0, PT, R230, -R13, PT ;  /* 0x8000000de600720b */ /* 0x000fe20003f05000 */
[----:B------:R-:W-:Y:S02]  /*20d40*/  BSSY B0, `(.L_x_52) ;  /* 0x00000de000007945 */ /* 0x000fe40003800000 */
[-C--:B--2---:R-:W-:Y:S01]  /*20d50*/  FMUL R157, R157, R0.reuse ;  /* 0x000000009d9d7220 */ /* 0x084fe20000400000 */
[-C--:B---3--:R-:W-:Y:S01]  /*20d60*/  FMUL R156, R156, R0.reuse ;  /* 0x000000009c9c7220 */ /* 0x088fe20000400000 */
[-C--:B----4-:R-:W-:Y:S01]  /*20d70*/  FMUL R154, R154, R0.reuse ;  /* 0x000000009a9a7220 */ /* 0x090fe20000400000 */
[-C--:B-----5:R-:W-:Y:S01]  /*20d80*/  FMUL R152, R152, R0.reuse ;  /* 0x0000000098987220 */ /* 0x0a0fe20000400000 */
        /* <DEDUP_REMOVED lines=53> */
[----:B------:R-:W-:-:S04]  /*210e0*/  FMUL R234, R15, R0 ;  /* 0x000000000fea7220 */ /* 0x000fc80000400000 */
[----:B------:R-:W-:Y:S01]  /*210f0*/  STL [R1+0x40], R16 ;  /* 0x0000401001007387 */ /* 0x000fe20000100800 */
[-C--:B------:R-:W-:Y:S01]  /*21100*/  FMUL R14, R14, R0.reuse ;  /* 0x000000000e0e7220 */ /* 0x080fe20000400000 */
[----:B------:R-:W-:-:S04]  /*21110*/  FMUL R236, R9, R0 ;  /* 0x0000000009ec7220 */ /* 0x000fc80000400000 */
[----:B------:R-:W-:Y:S01]  /*21120*/  STL [R1+0x50], R14 ;  /* 0x0000500e01007387 */ /* 0x000fe20000100800 */
[-C--:B------:R-:W-:Y:S01]  /*21130*/  FMUL R8, R8, R0.reuse ;  /* 0x0000000008087220 */ /* 0x080fe20000400000 */
[----:B------:R-:W-:-:S04]  /*21140*/  FMUL R5, R5, R0 ;  /* 0x0000000005057220 */ /* 0x000fc80000400000 */
[----:B------:R-:W-:Y:S01]  /*21150*/  STL [R1+0x60], R8 ;  /* 0x0000600801007387 */ /* 0x000fe20000100800 */
[----:B------:R-:W-:-:S03]  /*21160*/  FMUL R3, R3, R0 ;  /* 0x0000000003037220 */ /* 0x000fc60000400000 */
[----:B------:R1:W-:Y:S01]  /*21170*/  STL [R1+0x44], R5 ;  /* 0x0000440501007387 */ /* 0x0003e20000100800 */
[----:B------:R-:W-:-:S03]  /*21180*/  FMUL R2, R2, R0 ;  /* 0x0000000002027220 */ /* 0x000fc60000400000 */
[----:B------:R2:W-:Y:S04]  /*21190*/  STL [R1+0x70], R3 ;  /* 0x0000700301007387 */ /* 0x0005e80000100800 */
[----:B------:R3:W-:Y:S01]  /*211a0*/  STL [R1+0x54], R2 ;  /* 0x0000540201007387 */ /* 0x0007e20000100800 */
[-C--:B-1----:R-:W-:Y:S01]  /*211b0*/  FMUL R5, R24, R0.reuse ;  /* 0x0000000018057220 */ /* 0x082fe20000400000 */
[----:B--2---:R-:W-:-:S04]  /*211c0*/  FMUL R3, R25, R0 ;  /* 0x0000000019037220 */ /* 0x004fc80000400000 */
[----:B------:R1:W-:Y:S01]  /*211d0*/  STL [R1+0x80], R5 ;  /* 0x0000800501007387 */ /* 0x0003e20000100800 */
[----:B---3--:R-:W-:-:S03]  /*211e0*/  FMUL R2, R28, R0 ;  /* 0x000000001c027220 */ /* 0x008fc60000400000 */
        /* <DEDUP_REMOVED lines=119> */
[-C--:B---3--:R-:W-:Y:S01]  /*21960*/  FMUL R2, R148, R0.reuse ;  /* 0x0000000094027220 */ /* 0x088fe20000400000 */
[----:B------:R-:W-:Y:S02]  /*21970*/  FMUL R0, R149, R0 ;  /* 0x0000000095007220 */ /* 0x000fe40000400000 */
[----:B------:R1:W-:Y:S04]  /*21980*/  STL [R1+0x22c], R3 ;  /* 0x00022c0301007387 */ /* 0x0003e80000100800 */
[----:B------:R1:W-:Y:S04]  /*21990*/  STL [R1+0x23c], R2 ;  /* 0x00023c0201007387 */ /* 0x0003e80000100800 */
[----:B------:R1:W-:Y:S01]  /*219a0*/  STL [R1+0x234], R0 ;  /* 0x0002340001007387 */ /* 0x0003e20000100800 */
[----:B------:R-:W-:Y:S05]  /*219b0*/  @!P0 BRA `(.L_x_53) ;  /* 0x0000000000588947 */ /* 0x000fea0003800000 */
[----:B-1----:R-:W-:Y:S01]  /*219c0*/  IADD3 R0, R4, 0x1800000, RZ ;  /* 0x0180000004007810 */ /* 0x002fe20007ffe0ff */
[----:B------:R-:W-:Y:S03]  /*219d0*/  BSSY B1, `(.L_x_54) ;  /* 0x000000c000017945 */ /* 0x000fe60003800000 */
[----:B------:R-:W-:-:S04]  /*219e0*/  LOP3.LUT R0, R0, 0x7f800000, RZ, 0xc0, !PT ;  /* 0x7f80000000007812 */ /* 0x000fc800078ec0ff */
[----:B------:R-:W-:-:S13]  /*219f0*/  ISETP.GT.U32.AND P0, PT, R0, 0x1ffffff, PT ;  /* 0x01ffffff0000780c */ /* 0x000fda0003f04070 */
[----:B------:R-:W-:Y:S05]  /*21a00*/  @P0 BRA `(.L_x_55) ;  /* 0x0000000000100947 */ /* 0x000fea0003800000 */
[----:B------:R-:W-:Y:S01]  /*21a10*/  IMAD.MOV.U32 R0, RZ, RZ, R4 ;  /* 0x000000ffff007224 */ /* 0x000fe200078e0004 */
[----:B------:R-:W-:-:S07]  /*21a20*/  MOV R9, 0x21a40 ;  /* 0x00021a4000097802 */ /* 0x000fce0000000f00 */
[----:B------:R-:W-:Y:S05]  /*21a30*/  CALL.REL.NOINC `($__internal_0_$__cuda_sm20_rcp_rn_f32_slowpath) ;  /* 0x0000006400047944 */ /* 0x000fea0003c00000 */
[----:B------:R-:W-:Y:S05]  /*21a40*/  BRA `(.L_x_56) ;  /* 0x0000000000107947 */ /* 0x000fea0003800000 */
.L_x_55:
[----:B------:R-:W1:Y:S02]  /*21a50*/  MUFU.RCP R7, R4 ;  /* 0x0000000400077308 */ /* 0x000e640000001000 */
[----:B-1----:R-:W-:-:S04]  /*21a60*/  FFMA R0, R4, R7, -1 ;  /* 0xbf80000004007423 */ /* 0x002fc80000000007 */
[----:B------:R-:W-:-:S04]  /*21a70*/  FADD.FTZ R0, -R0, -RZ ;  /* 0x800000ff00007221 */ /* 0x000fc80000010100 */
[----:B------:R-:W-:-:S07]  /*21a80*/  FFMA R7, R7, R0, R7 ;  /* 0x0000000007077223 */ /* 0x000fce0000000007 */
.L_x_56:
[----:B------:R-:W-:Y:S05]  /*21a90*/  BSYNC B1 ;  /* 0x0000000000017941 */ /* 0x000fea0003800000 */
.L_x_54:
[----:B------:R-:W-:Y:S01]  /*21aa0*/  FSETP.GEU.AND P0, PT, |R4|, 1.175494350822287508e-38, PT ;  /* 0x008000000400780b */ /* 0x000fe20003f0e200 */
[----:B------:R-:W-:Y:S01]  /*21ab0*/  ULDC UR4, c[0x0][0x600] ;  /* 0x0001800000047ab9 */ /* 0x000fe20000000800 */
[----:B------:R-:W-:-:S11]  /*21ac0*/  MOV R11, R7 ;  /* 0x00000007000b7202 */ /* 0x000fd60000000f00 */
[----:B------:R-:W-:-:S06]  /*21ad0*/  @!P0 FMUL R4, R4, 16777216 ;  /* 0x4b80000004048820 */ /* 0x000fcc0000400000 */
[----:B------:R-:W1:Y:S02]  /*21ae0*/  MUFU.LG2 R4, R4 ;  /* 0x0000000400047308 */ /* 0x000e640000000c00 */
[----:B-1----:R-:W-:-:S04]  /*21af0*/  @!P0 FADD R4, R4, -24 ;  /* 0xc1c0000004048421 */ /* 0x002fc80000000000 */
[----:B------:R-:W-:-:S04]  /*21b00*/  FMUL R4, R4, 0.69314718246459960938 ;  /* 0x3f31721804047820 */ /* 0x000fc80000400000 */
[----:B------:R-:W-:-:S07]  /*21b10*/  FFMA R12, R6, UR4, R4 ;  /* 0x00000004060c7c23 */ /* 0x000fce0008000004 */
.L_x_53:
[----:B------:R-:W-:Y:S05]  /*21b20*/  BSYNC B0 ;  /* 0x0000000000007941 */ /* 0x000fea0003800000 */
.L_x_52:
[----:B-1----:R-:W2:Y:S01]  /*21b30*/  LDL R0, [R1+0x214] ;  /* 0x0002140001007983 */ /* 0x002ea20000100800 */
        /* <DEDUP_REMOVED lines=65> */
[----:B--2---:R-:W-:-:S03]  /*21f50*/  R2UR UR5, R0 ;  /* 0x00000000000572ca */ /* 0x004fc600000e0000 */
[----:B------:R-:W2:Y:S01]  /*21f60*/  LDL R0, [R1+0x240] ;  /* 0x0002400001007983 */ /* 0x000ea20000100800 */
[----:B------:R-:W-:-:S09]  /*21f70*/  FMUL R11, R11, UR4 ;  /* 0x000000040b0b7c20 */ /* 0x000fd20008400000 */
[----:B------:R-:W-:-:S04]  /*21f80*/  UISETP.NE.AND UP0, UPT, UR5, 0x1, UPT ;  /* 0x000000010500788c */ /* 0x000fc8000bf05270 */
[----:B------:R-:W-:Y:S01]  /*21f90*/  USEL UR4, URZ, 0x1, UP0 ;  /* 0x000000013f047887 */ /* 0x000fe20008000000 */
[-C--:B------:R-:W-:Y:S02]  /*21fa0*/  FMUL R231, R107, R11.reuse ;  /* 0x0000000b6be77220 */ /* 0x080fe40000400000 */
[----:B------:R-:W1:Y:S01]  /*21fb0*/  S2R R107, SR_TID.X ;  /* 0x00000000006b7919 */ /* 0x000e620000002100 */
        /* <DEDUP_REMOVED lines=124> */
[----:B--2---:R-:W-:-:S02]  /*22780*/  R2UR UR5, R0 ;  /* 0x00000000000572ca */ /* 0x004fc400000e0000 */
[----:B------:R-:W-:-:S04]  /*22790*/  MOV R0, UR4 ;  /* 0x0000000400007c02 */ /* 0x000fc80008000f00 */
[----:B------:R-:W-:-:S07]  /*227a0*/  SHF.L.U32 R0, R0, 0x1f, RZ ;  /* 0x0000001f00007819 */ /* 0x000fce00000006ff */
[----:B------:R-:W2:Y:S01]  /*227b0*/  SYNCS.PHASECHK.TRANS64.TRYWAIT P0, [UR5+0x8], R0 ;  /* 0x00000800ff0075a7 */ /* 0x000ea20008000145 */
[-C--:B------:R-:W-:Y:S01]  /*227c0*/  FMUL R132, R5, R11.reuse ;  /* 0x0000000b05847220 */ /* 0x080fe20000400000 */
[-C--:B------:R-:W-:Y:S01]  /*227d0*/  FMUL R133, R4, R11.reuse ;  /* 0x0000000b04857220 */ /* 0x080fe20000400000 */
[----:B------:R-:W-:Y:S01]  /*227e0*/  FMUL R136, R3, R11 ;  /* 0x0000000b03887220 */ /* 0x000fe20000400000 */
[----:B-12---:R-:W-:Y:S06]  /*227f0*/  @!P0 BRA `(.L_x_57) ;  /* 0x0000005000fc8947 */ /* 0x006fec0003800000 */
.L_x_120:
[----:B-1----:R-:W2:Y:S01]  /*22800*/  LDL.LU R3, [R1+0x218] ;  /* 0x0002180001037983 */ /* 0x002ea20000300800 */
[C---:B------:R-:W-:Y:S01]  /*22810*/  LOP3.LUT P0, RZ, R107.reuse, 0x3, RZ, 0xc0, !PT ;  /* 0x000000036bff7812 */ /* 0x040fe2000780c0ff */
[----:B------:R-:W-:Y:S01]  /*22820*/  ULDC.64 UR8, c[0x0][0x208] ;  /* 0x0000820000087ab9 */ /* 0x000fe20000000a00 */
[----:B------:R-:W-:Y:S01]  /*22830*/  LOP3.LUT R106, R107, 0x7f, RZ, 0xc0, !PT ;  /* 0x0000007f6b6a7812 */ /* 0x000fe200078ec0ff */
[----:B------:R-:W-:Y:S01]  /*22840*/  BSSY B0, `(.L_x_58) ;  /* 0x000001a000007945 */ /* 0x000fe20003800000 */
[----:B------:R-:W-:Y:S02]  /*22850*/  SHF.R.U32.HI R107, RZ, 0x2, R107 ;  /* 0x00000002ff6b7819 */ /* 0x000fe4000001166b */
[----:B------:R-:W-:Y:S02]  /*22860*/  SHF.R.U32.HI R102, RZ, 0x5, R106 ;  /* 0x00000005ff667819 */ /* 0x000fe4000001166a */
[----:B--2---:R-:W-:-:S13]  /*22870*/  R2UR UR4, R3 ;  /* 0x00000000030472ca */ /* 0x004fda00000e0000 */
[----:B------:R-:W-:Y:S01]  /*22880*/  USHF.L.U32 UR42, UR4, 0x6, URZ ;  /* 0x00000006042a7899 */ /* 0x000fe2000800063f */
[----:B------:R-:W-:Y:S11]  /*22890*/  @P0 BRA `(.L_x_59) ;  /* 0x0000000000500947 */ /* 0x000ff60003800000 */
[----:B------:R-:W1:Y:S01]  /*228a0*/  S2UR UR4, SR_CTAID.Y ;  /* 0x00000000000479c3 */ /* 0x000e620000002600 */
[----:B------:R-:W-:Y:S01]  /*228b0*/  IMAD.SHL.U32 R0, R102, 0x10, RZ ;  /* 0x0000001066007824 */ /* 0x000fe200078e00ff */
[----:B------:R-:W-:Y:S01]  /*228c0*/  LOP3.LUT R3, R107, 0x7, RZ, 0xc0, !PT ;  /* 0x000000076b037812 */ /* 0x000fe200078ec0ff */
[----:B------:R-:W-:Y:S01]  /*228d0*/  ULDC.64 UR6, c[0x0][0x688] ;  /* 0x0001a20000067ab9 */ /* 0x000fe20000000a00 */
[----:B------:R-:W-:Y:S02]  /*228e0*/  ULDC UR10, c[0x0][0x288] ;  /* 0x0000a200000a7ab9 */ /* 0x000fe40000000800 */
[----:B------:R-:W-:Y:S02]  /*228f0*/  LOP3.LUT R0, R0, 0xfffffff0, R3, 0xe2, !PT ;  /* 0xfffffff000007812 */ /* 0x000fe400078ee203 */
[----:B------:R-:W2:Y:S02]  /*22900*/  S2UR UR5, SR_CTAID.Z ;  /* 0x00000000000579c3 */ /* 0x000ea40000002700 */
[----:B------:R-:W-:-:S04]  /*22910*/  IADD3 R3, R0, UR42, RZ ;  /* 0x0000002a00037c10 */ /* 0x000fc8000fffe0ff */
[C---:B------:R-:W-:Y:S02]  /*22920*/  ISETP.GE.U32.AND P0, PT, R3.reuse, UR10, PT ;  /* 0x0000000a03007c0c */ /* 0x040fe4000bf06070 */
[----:B------:R-:W-:-:S04]  /*22930*/  IADD3 R3, R3, 0x8, RZ ;  /* 0x0000000803037810 */ /* 0x000fc80007ffe0ff */
[----:B------:R-:W-:Y:S01]  /*22940*/  ISETP.GE.U32.AND P1, PT, R3, UR10, PT ;  /* 0x0000000a03007c0c */ /* 0x000fe2000bf26070 */
[----:B-1----:R-:W-:-:S04]  /*22950*/  UIMAD UR4, UR4, UR6, UR42 ;  /* 0x00000006040472a4 */ /* 0x002fc8000f8e022a */
[----:B--2---:R-:W-:-:S06]  /*22960*/  UIMAD UR4, UR5, UR7, UR4 ;  /* 0x00000007050472a4 */ /* 0x004fcc000f8e0204 */
[----:B------:R-:W-:Y:S01]  /*22970*/  IADD3 R0, P2, R0, UR4, RZ ;  /* 0x0000000400007c10 */ /* 0x000fe2000ff5e0ff */
[----:B------:R-:W-:-:S04]  /*22980*/  ULDC.64 UR4, c[0x0][0x680] ;  /* 0x0001a00000047ab9 */ /* 0x000fc80000000a00 */
[----:B------:R-:W-:Y:S01]  /*22990*/  IMAD.X R3, RZ, RZ, RZ, P2 ;  /* 0x000000ffff037224 */ /* 0x000fe200010e06ff */
[----:B------:R-:W-:-:S04]  /*229a0*/  LEA R4, P2, R0, UR4, 0x2 ;  /* 0x0000000400047c11 */ /* 0x000fc8000f8410ff */
[----:B------:R-:W-:-:S05]  /*229b0*/  LEA.HI.X R5, R0, UR5, R3, 0x2, P2 ;  /* 0x0000000500057c11 */ /* 0x000fca00090f1403 */
[----:B------:R1:W-:Y:S04]  /*229c0*/  @!P0 STG.E desc[UR8][R4.64], R10 ;  /* 0x0000000a04008986 */ /* 0x0003e8000c101908 */
[----:B------:R1:W-:Y:S02]  /*229d0*/  @!P1 STG.E desc[UR8][R4.64+0x20], R12 ;  /* 0x0000200c04009986 */ /* 0x0003e4000c101908 */
.L_x_59:
[----:B------:R-:W-:Y:S05]  /*229e0*/  BSYNC B0 ;  /* 0x0000000000007941 */ /* 0x000fea0003800000 */
.L_x_58:
[----:B------:R-:W-:Y:S02]  /*229f0*/  ULDC.64 UR4, c[0x0][0x730] ;  /* 0x0001cc0000047ab9 */ /* 0x000fe40000000a00 */
[----:B------:R-:W-:-:S04]  /*22a00*/  ISETP.NE.U32.AND P0, PT, RZ, UR4, PT ;  /* 0x00000004ff007c0c */ /* 0x000fc8000bf05070 */
[----:B------:R-:W-:-:S13]  /*22a10*/  ISETP.NE.AND.EX P0, PT, RZ, UR5, PT, P0 ;  /* 0x00000005ff007c0c */ /* 0x000fda000bf05300 */
[----:B------:R-:W-:Y:S05]  /*22a20*/  @P0 BRA `(.L_x_60) ;  /* 0x0000000000200947 */ /* 0x000fea0003800000 */
[----:B------:R-:W-:Y:S02]  /*22a30*/  ULDC.64 UR4, c[0x0][0x728] ;  /* 0x0001ca0000047ab9 */ /* 0x000fe40000000a00 */
[----:B------:R-:W-:-:S04]  /*22a40*/  ISETP.NE.U32.AND P0, PT, RZ, UR4, PT ;  /* 0x00000004ff007c0c */ /* 0x000fc8000bf05070 */
[----:B------:R-:W-:-:S13]  /*22a50*/  ISETP.NE.AND.EX P0, PT, RZ, UR5, PT, P0 ;  /* 0x00000005ff007c0c */ /* 0x000fda000bf05300 */
[----:B------:R-:W-:Y:S05]  /*22a60*/  @!P0 BRA `(.L_x_61) ;  /* 0x00000000000c8947 */ /* 0x000fea0003800000 */
[----:B-1----:R-:W1:Y:S02]  /*22a70*/  LDC.64 R4, c[0x0][0x728] ;  /* 0x0001ca00ff047b82 */ /* 0x002e640000000a00 */
[----:B-1----:R2:W5:Y:S01]  /*22a80*/  LDG.E R103, desc[UR8][R4.64] ;  /* 0x0000000804677981 */ /* 0x002562000c1e1900 */
[----:B------:R-:W-:Y:S05]  /*22a90*/  BRA `(.L_x_60) ;  /* 0x0000000000047947 */ /* 0x000fea0003800000 */
.L_x_61:
[----:B------:R-:W3:Y:S02]  /*22aa0*/  LDC R103, c[0x0][0x720] ;  /* 0x0001c800ff677b82 */ /* 0x000ee40000000800 */
.L_x_60:
[----:B------:R-:W-:-:S04]  /*22ab0*/  MOV R0, RZ ;  /* 0x000000ff00007202 */ /* 0x000fc80000000f00 */
[----:B------:R-:W-:-:S13]  /*22ac0*/  LOP3.LUT P0, RZ, R0, 0x1bf, RZ, 0xc0, !PT ;  /* 0x000001bf00ff7812 */ /* 0x000fda000780c0ff */
[----:B------:R-:W-:Y:S05]  /*22ad0*/  @!P0 BRA `(.L_x_62) ;  /* 0x0000000000408947 */ /* 0x000fea0003800000 */
[----:B------:R-:W-:Y:S01]  /*22ae0*/  MOV R14, 0x0 ;  /* 0x00000000000e7802 */ /* 0x000fe20000000f00 */
[----:B------:R-:W-:Y:S01]  /*22af0*/  ULDC.64 UR4, c[0x4][0x70] ;  /* 0x01001c0000047ab9 */ /* 0x000fe20000000a00 */
[----:B------:R-:W-:Y:S01]  /*22b00*/  ULDC.64 UR6, c[0x4][0x78] ;  /* 0x01001e0000067ab9 */ /* 0x000fe20000000a00 */
[----:B------:R-:W-:Y:S01]  /*22b10*/  ULDC.64 UR8, c[0x4][0x8] ;  /* 0x0100020000087ab9 */ /* 0x000fe20000000a00 */
[----:B-12---:R-:W-:Y:S01]  /*22b20*/  MOV R4, UR4 ;  /* 0x0000000400047c02 */ /* 0x006fe20008000f00 */
[----:B------:R-:W-:Y:S01]  /*22b30*/  IMAD.U32 R6, RZ, RZ, UR6 ;  /* 0x00000006ff067e24 */ /* 0x000fe2000f8e00ff */
[----:B------:R-:W1:Y:S01]  /*22b40*/  LDC.64 R14, c[0x4][R14] ;  /* 0x010000000e0e7b82 */ /* 0x000e620000000a00 */
[----:B------:R-:W-:Y:S01]  /*22b50*/  MOV R5, UR5 ;  /* 0x0000000500057c02 */ /* 0x000fe20008000f00 */
[----:B------:R-:W-:Y:S01]  /*22b60*/  IMAD.U32 R11, RZ, RZ, UR9 ;  /* 0x00000009ff0b7e24 */ /* 0x000fe2000f8e00ff */
[----:B------:R-:W-:Y:S01]  /*22b70*/  MOV R7, UR7 ;  /* 0x0000000700077c02 */ /* 0x000fe20008000f00 */
[----:B------:R-:W-:Y:S01]  /*22b80*/  IMAD.MOV.U32 R13, RZ, RZ, RZ ;  /* 0x000000ffff0d7224 */ /* 0x000fe200078e00ff */
[----:B------:R-:W-:-:S02]  /*22b90*/  MOV R10, UR8 ;  /* 0x00000008000a7c02 */ /* 0x000fc40008000f00 */
[----:B------:R-:W-:Y:S02]  /*22ba0*/  MOV R8, 0x70 ;  /* 0x0000007000087802 */ /* 0x000fe40000000f00 */
[----:B------:R-:W-:-:S07]  /*22bb0*/  MOV R12, 0x1 ;  /* 0x00000001000c7802 */ /* 0x000fce0000000f00 */
[----:B------:R-:W-:-:S07]  /*22bc0*/  LEPC R20, `(.L_x_62) ;  /* 0x000000001014794e */ /* 0x000fce0000000000 */
[----:B-1-3-5:R-:W-:Y:S05]  /*22bd0*/  CALL.ABS.NOINC R14 ;  /* 0x000000000e007343 */ /* 0x02afea0003c00000 */
.L_x_62:
[----:B------:R-:W4:Y:S01]  /*22be0*/  LDL R20, [R1+0x214] ;  /* 0x0002140001147983 */ /* 0x000f220000100800 */
[----:B------:R-:W-:Y:S02]  /*22bf0*/  MOV R98, UR61 ;  /* 0x0000003d00627c02 */ /* 0x000fe40008000f00 */
[----:B----4-:R-:W-:-:S13]  /*22c00*/  R2UR UR4, R20 ;  /* 0x00000000140472ca */ /* 0x010fda00000e0000 */
[----:B------:R-:W-:-:S05]  /*22c10*/  MOV R0, UR4 ;  /* 0x0000000400007c02 */ /* 0x000fca0008000f00 */
[----:B------:R-:W-:-:S04]  /*22c20*/  IMAD R98, R0, 0x2200, R98 ;  /* 0x0000220000627824 */ /* 0x000fc800078e0262 */
[----:B------:R-:W-:-:S05]  /*22c30*/  VIADD R0, R98, 0xffffde00 ;  /* 0xffffde0062007836 */ /* 0x000fca0000000000 */
        /* <DEDUP_REMOVED lines=18> */
.L_x_63:
[----:B------:R-:W-:Y:S01]  /*22d60*/  ULDC.64 UR4, c[0x0][0x730] ;  /* 0x0001cc0000047ab9 */ /* 0x000fe20000000a00 */
[----:B-12---:R-:W1:Y:S01]  /*22d70*/  S2R R4, SR_TID.X ;  /* 0x0000000000047919 */ /* 0x006e620000002100 */
[----:B------:R-:W-:Y:S01]  /*22d80*/  ISETP.NE.U32.AND P0, PT, RZ, UR4, PT ;  /* 0x00000004ff007c0c */ /* 0x000fe2000bf05070 */
[----:B------:R-:W-:Y:S01]  /*22d90*/  BSSY B0, `(.L_x_64) ;  /* 0x0000025000007945 */ /* 0x000fe20003800000 */
[----:B------:R-:W-:Y:S02]  /*22da0*/  SHF.L.U32 R107, R107, 0x6, RZ ;  /* 0x000000066b6b7819 */ /* 0x000fe400000006ff */
[----:B------:R-:W-:Y:S02]  /*22db0*/  ISETP.NE.AND.EX P0, PT, RZ, UR5, PT, P0 ;  /* 0x00000005ff007c0c */ /* 0x000fe4000bf05300 */
[----:B------:R-:W-:-:S11]  /*22dc0*/  IADD3 R106, R106, 0x1f, RZ ;  /* 0x0000001f6a6a7810 */ /* 0x000fd60007ffe0ff */
[----:B---3-5:R-:W2:Y:S01]  /*22dd0*/  @P0 LDC R103, c[0x0][0x720] ;  /* 0x0001c800ff670b82 */ /* 0x028ea20000000800 */
[----:B------:R-:W-:Y:S01]  /*22de0*/  ISETP.GT.U32.AND P0, PT, R106, 0x3e, PT ;  /* 0x0000003e6a00780c */ /* 0x000fe20003f04070 */
[-C--:B--2---:R-:W-:Y:S01]  /*22df0*/  FMUL R157, R157, R103.reuse ;  /* 0x000000679d9d7220 */ /* 0x084fe20000400000 */
[-C--:B------:R-:W-:Y:S01]  /*22e00*/  FMUL R156, R156, R103.reuse ;  /* 0x000000679c9c7220 */ /* 0x080fe20000400000 */
[-C--:B------:R-:W-:Y:S01]  /*22e10*/  FMUL R2, R2, R103.reuse ;  /* 0x0000006702027220 */ /* 0x080fe20000400000 */
[-C--:B------:R-:W-:Y:S01]  /*22e20*/  FMUL R16, R16, R103.reuse ;  /* 0x0000006710107220 */ /* 0x080fe20000400000 */
[-C--:B------:R-:W-:Y:S01]  /*22e30*/  FMUL R154, R154, R103.reuse ;  /* 0x000000679a9a7220 */ /* 0x080fe20000400000 */
[----:B------:R-:W-:Y:S01]  /*22e40*/  FMUL R152, R152, R103 ;  /* 0x0000006798987220 */ /* 0x000fe20000400000 */
[----:B------:R-:W-:Y:S01]  /*22e50*/  F2FP.SATFINITE.E4M3.F32.PACK_AB_MERGE_C R0, R156, R157, RZ ;  /* 0x0000009d9c00723e */ /* 0x000fe200048070ff */
[-C--:B------:R-:W-:Y:S01]  /*22e60*/  FMUL R17, R17, R103.reuse ;  /* 0x0000006711117220 */ /* 0x080fe20000400000 */
[----:B------:R-:W-:Y:S01]  /*22e70*/  F2FP.SATFINITE.E4M3.F32.PACK_AB_MERGE_C R2, R16, R2, RZ ;  /* 0x000000021002723e */ /* 0x000fe200048070ff */
[-C--:B------:R-:W-:Y:S01]  /*22e80*/  FMUL R18, R18, R103.reuse ;  /* 0x0000006712127220 */ /* 0x080fe20000400000 */
[-C--:B------:R-:W-:Y:S01]  /*22e90*/  FMUL R155, R155, R103.reuse ;  /* 0x000000679b9b7220 */ /* 0x080fe20000400000 */
[----:B------:R2:W-:Y:S01]  /*22ea0*/  STL [R1+0x3c], R0 ;  /* 0x00003c0001007387 */ /* 0x0005e20000100800 */
[----:B------:R-:W-:-:S03]  /*22eb0*/  FMUL R153, R153, R103 ;  /* 0x0000006799997220 */ /* 0x000fc60000400000 */
[----:B------:R1:W-:Y:S02]  /*22ec0*/  STL [R1+0x38], R2 ;  /* 0x0000380201007387 */ /* 0x0003e40000100800 */
[----:B------:R-:W-:Y:S02]  /*22ed0*/  F2FP.SATFINITE.E4M3.F32.PACK_AB_MERGE_C R3, R153, R155, RZ ;  /* 0x0000009b9903723e */ /* 0x000fe400048070ff */
[----:B--2---:R-:W-:Y:S02]  /*22ee0*/  F2FP.SATFINITE.E4M3.F32.PACK_AB_MERGE_C R0, R152, R154, RZ ;  /* 0x0000009a9800723e */ /* 0x004fe400048070ff */
[----:B-1----:R-:W-:-:S03]  /*22ef0*/  SHF.L.U32 R2, R4, 0x1, RZ ;  /* 0x0000000104027819 */ /* 0x002fc600000006ff */
[----:B------:R1:W-:Y:S02]  /*22f00*/  STL [R1+0x34], R0 ;  /* 0x0000340001007387 */ /* 0x0003e40000100800 */
[----:B-1----:R-:W-:-:S05]  /*22f10*/  F2FP.SATFINITE.E4M3.F32.PACK_AB_MERGE_C R0, R18, R17, RZ ;  /* 0x000000111200723e */ /* 0x002fca00048070ff */
[----:B------:R1:W-:Y:S04]  /*22f20*/  STL [R1+0x2c], R0 ;  /* 0x00002c0001007387 */ /* 0x0003e80000100800 */
[----:B------:R2:W-:Y:S01]  /*22f30*/  STL [R1+0x28], R3 ;  /* 0x0000280301007387 */ /* 0x0005e20000100800 */
[----:B-1----:R-:W-:Y:S02]  /*22f40*/  LOP3.LUT R0, R2, 0x6, RZ, 0xc0, !PT ;  /* 0x0000000602007812 */ /* 0x002fe400078ec0ff */
[----:B--2---:R-:W-:-:S03]  /*22f50*/  SHF.L.U32 R3, R4, 0x4, RZ ;  /* 0x0000000404037819 */ /* 0x004fc600000006ff */
[----:B------:R-:W-:Y:S01]  /*22f60*/  IMAD R0, R102, 0x400, R0 ;  /* 0x0000040066007824 */ /* 0x000fe200078e0200 */
[----:B------:R-:W-:-:S04]  /*22f70*/  LOP3.LUT R3, R3, 0x180, RZ, 0xc0, !PT ;  /* 0x0000018003037812 */ /* 0x000fc800078ec0ff */
[----:B------:R-:W-:Y:S02]  /*22f80*/  LOP3.LUT R2, R3, 0x30, R2, 0xf8, !PT ;  /* 0x0000003003027812 */ /* 0x000fe400078ef802 */
[----:B------:R-:W-:-:S04]  /*22f90*/  LOP3.LUT R3, R107, 0x40, RZ, 0xc0, !PT ;  /* 0x000000406b037812 */ /* 0x000fc800078ec0ff */
[----:B------:R-:W-:-:S05]  /*22fa0*/  IADD3 R0, R2, R0, R3 ;  /* 0x0000000002007210 */ /* 0x000fca0007ffe003 */
[----:B------:R1:W-:Y:S01]  /*22fb0*/  STL [R1+0x30], R0 ;  /* 0x0000300001007387 */ /* 0x0003e20000100800 */
[----:B------:R-:W-:Y:S05]  /*22fc0*/  @P0 BRA `(.L_x_65) ;  /* 0x0000000000040947 */ /* 0x000fea0003800000 */
[----:B------:R-:W-:-:S04]  /*22fd0*/  DEPBAR.LE SB0, 0x1 ;  /* 0x000080400000791a */ /* 0x000fc80000000000 */
.L_x_65:
[----:B------:R-:W-:Y:S05]  /*22fe0*/  BSYNC B0 ;  /* 0x0000000000007941 */ /* 0x000fea0003800000 */
.L_x_64:
[-C--:B------:R-:W-:Y:S01]  /*22ff0*/  FMUL R3, R19, R103.reuse ;  /* 0x0000006713037220 */ /* 0x080fe20000400000 */
[-C--:B------:R-:W-:Y:S01]  /*23000*/  FMUL R2, R22, R103.reuse ;  /* 0x0000006716027220 */ /* 0x080fe20000400000 */
[----:B------:R-:W-:Y:S01]  /*23010*/  STL [R1+0x244], R98 ;  /* 0x0002446201007387 */ /* 0x000fe20000100800 */
[-C--:B-1----:R-:W-:Y:S01]  /*23020*/  FMUL R0, R159, R103.reuse ;  /* 0x000000679f007220 */ /* 0x082fe20000400000 */
[----:B------:R-:W-:Y:S02]  /*23030*/  R2P PR, R4, 0x18 ;  /* 0x0000001804007804 */ /* 0x000fe40000000000 */
[----:B------:R1:W-:Y:S04]  /*23040*/  STL [R1+0x24], R3 ;  /* 0x0000240301007387 */ /* 0x0003e80000100800 */
        /* <DEDUP_REMOVED lines=10> */
[----:B------:R-:W-:Y:S01]  /*230f0*/  STL [R1+0xc], R3 ;  /* 0x00000c0301007387 */ /* 0x000fe20000100800 */
[----:B---3--:R-:W-:-:S03]  /*23100*/  FMUL R0, R25, R103 ;  /* 0x0000006719007220 */ /* 0x008fc60000400000 */
[----:B------:R-:W2:Y:S04]  /*23110*/  LDL.LU R141, [R1+0x40] ;  /* 0x00004000018d7983 */ /* 0x000ea80000300800 */
[----:B------:R-:W-:Y:S04]  /*23120*/  STL [R1+0x8], R2 ;  /* 0x0000080201007387 */ /* 0x000fe80000100800 */
[----:B------:R-:W3:Y:S04]  /*23130*/  LDL.LU R143, [R1+0x50] ;  /* 0x00005000018f7983 */ /* 0x000ee80000300800 */
[----:B------:R1:W-:Y:S01]  /*23140*/  STL [R1+0x4], R0 ;  /* 0x0000040001007387 */ /* 0x0003e20000100800 */
[----:B------:R-:W-:-:S03]  /*23150*/  FMUL R98, R28, R103 ;  /* 0x000000671c627220 */ /* 0x000fc60000400000 */
[----:B------:R-:W4:Y:S04]  /*23160*/  LDL.LU R144, [R1+0x44] ;  /* 0x0000440001907983 */ /* 0x000f280000300800 */
[----:B------:R-:W5:Y:S01]  /*23170*/  LDL.LU R145, [R1+0x60] ;  /* 0x0000600001917983 */ /* 0x000f620000300800 */
[-C--:B------:R-:W-:Y:S01]  /*23180*/  FMUL R29, R29, R103.reuse ;  /* 0x000000671d1d7220 */ /* 0x080fe20000400000 */
[-C--:B-1----:R-:W-:Y:S02]  /*23190*/  FMUL R0, R162, R103.reuse ;  /* 0x00000067a2007220 */ /* 0x082fe40000400000 */
[----:B------:R-:W4:Y:S01]  /*231a0*/  LDL.LU R146, [R1+0x54] ;  /* 0x0000540001927983 */ /* 0x000f220000300800 */
[----:B------:R-:W-:-:S03]  /*231b0*/  FMUL R32, R32, R103 ;  /* 0x0000006720207220 */ /* 0x000fc60000400000 */
        /* <DEDUP_REMOVED lines=9> */
[-C--:B------:R-:W-:Y:S01]  /*23250*/  FMUL R4, R166, R103.reuse ;  /* 0x00000067a6047220 */ /* 0x080fe20000400000 */
[-C--:B------:R-:W-:Y:S01]  /*23260*/  FMUL R5, R165, R103.reuse ;  /* 0x00000067a5057220 */ /* 0x080fe20000400000 */
[-C--:B------:R-:W-:Y:S01]  /*23270*/  FMUL R139, R121, R103.reuse ;  /* 0x00000067798b7220 */ /* 0x080fe20000400000 */
[----:B------:R-:W-:Y:S01]  /*23280*/  STL [R1+0x24c], R98 ;  /* 0x00024c6201007387 */ /* 0x000fe20000100800 */
        /* <DEDUP_REMOVED lines=27> */
[----:B------:R1:W-:Y:S01]  /*23440*/  STL [R1+0x264], R36 ;  /* 0x0002642401007387 */ /* 0x0003e20000100800 */
        /* <DEDUP_REMOVED lines=11> */
[----:B-1----:R-:W4:Y:S01]  /*23500*/  LDL.LU R36, [R1+0x84] ;  /* 0x0000840001247983 */ /* 0x002f220000300800 */
[-C--:B------:R-:W-:Y:S01]  /*23510*/  FMUL R140, R234, R103.reuse ;  /* 0x00000067ea8c7220 */ /* 0x080fe20000400000 */
[-C--:B------:R-:W-:Y:S01]  /*23520*/  FMUL R137, R117, R103.reuse ;  /* 0x0000006775897220 */ /* 0x080fe20000400000 */
[-C--:B------:R-:W-:Y:S01]  /*23530*/  FMUL R24, R192, R103.reuse ;  /* 0x00000067c0187220 */ /* 0x080fe20000400000 */
[----:B------:R-:W4:Y:S01]  /*23540*/  LDL.LU R153, [R1+0xa0] ;  /* 0x0000a00001997983 */ /* 0x000f220000300800 */
        /* <DEDUP_REMOVED lines=65> */
[-C--:B---3--:R-:W-:Y:S01]  /*23960*/  FMUL R125, R143, R103.reuse ;  /* 0x000000678f7d7220 */ /* 0x088fe20000400000 */
        /* <DEDUP_REMOVED lines=11> */
[-C--:B-----5:R-:W-:Y:S01]  /*23a20*/  FMUL R129, R145, R103.reuse ;  /* 0x0000006791817220 */ /* 0x0a0fe20000400000 */
[-C--:B------:R-:W-:Y:S01]  /*23a30*/  FMUL R145, R133, R103.reuse ;  /* 0x0000006785917220 */ /* 0x080fe20000400000 */
[-C--:B------:R-:W-:Y:S01]  /*23a40*/  FMUL R93, R211, R103.reuse ;  /* 0x00000067d35d7220 */ /* 0x080fe20000400000 */
[-C--:B------:R-:W-:Y:S01]  /*23a50*/  FMUL R101, R218, R103.reuse ;  /* 0x00000067da657220 */ /* 0x080fe20000400000 */
[-C--:B----4-:R-:W-:Y:S01]  /*23a60*/  FMUL R133, R147, R103.reuse ;  /* 0x0000006793857220 */ /* 0x090fe20000400000 */
[-C--:B------:R-:W-:Y:S01]  /*23a70*/  FMUL R147, R26, R103.reuse ;  /* 0x000000671a937220 */ /* 0x080fe20000400000 */
[-C--:B------:R-:W-:Y:S01]  /*23a80*/  FMUL R26, R149, R103.reuse ;  /* 0x00000067951a7220 */ /* 0x080fe20000400000 */
[-C--:B------:R-:W-:Y:S01]  /*23a90*/  FMUL R149, R30, R103.reuse ;  /* 0x000000671e957220 */ /* 0x080fe20000400000 */
[-C--:B------:R-:W-:Y:S01]  /*23aa0*/  FMUL R30, R151, R103.reuse ;  /* 0x00000067971e7220 */ /* 0x080fe20000400000 */
[-C--:B------:R-:W-:Y:S01]  /*23ab0*/  FMUL R151, R34, R103.reuse ;  /* 0x0000006722977220 */ /* 0x080fe20000400000 */
[----:B------:R-:W-:-:S02]  /*23ac0*/  FMUL R152, R36, R103 ;  /* 0x0000006724987220 */ /* 0x000fc40000400000 */
[----:B------:R-:W2:Y:S01]  /*23ad0*/  LDL.LU R36, [R1+0xf0] ;  /* 0x0000f00001247983 */ /* 0x000ea20000300800 */
[-C--:B------:R-:W-:Y:S01]  /*23ae0*/  FMUL R34, R153, R103.reuse ;  /* 0x0000006799227220 */ /* 0x080fe20000400000 */
[-C--:B------:R-:W-:Y:S02]  /*23af0*/  FMUL R153, R38, R103.reuse ;  /* 0x0000006726997220 */ /* 0x080fe40000400000 */
[----:B------:R-:W3:Y:S01]  /*23b00*/  LDL.LU R164, [R1+0xe4] ;  /* 0x0000e40001a47983 */ /* 0x000ee20000300800 */
[----:B------:R-:W-:-:S03]  /*23b10*/  FMUL R154, R33, R103 ;  /* 0x00000067219a7220 */ /* 0x000fc60000400000 */
[----:B------:R-:W4:Y:S01]  /*23b20*/  LDL.LU R33, [R1+0x100] ;  /* 0x0001000001217983 */ /* 0x000f220000300800 */
[----:B------:R-:W-:-:S03]  /*23b30*/  FMUL R38, R32, R103 ;  /* 0x0000006720267220 */ /* 0x000fc60000400000 */
[----:B------:R-:W5:Y:S01]  /*23b40*/  LDL.LU R32, [R1+0xf4] ;  /* 0x0000f40001207983 */ /* 0x000f620000300800 */
[----:B------:R-:W-:-:S03]  /*23b50*/  FMUL R156, R29, R103 ;  /* 0x000000671d9c7220 */ /* 0x000fc60000400000 */
[----:B------:R-:W3:Y:S01]  /*23b60*/  LDL.LU R29, [R1+0x110] ;  /* 0x00011000011d7983 */ /* 0x000ee20000300800 */
        /* <DEDUP_REMOVED lines=9> */
[----:B------:R-:W3:Y:S04]  /*23c00*/  LDL.LU R2, [R1+0x124] ;  /* 0x0001240001027983 */ /* 0x000ee80000300800 */
[----:B------:R-:W3:Y:S01]  /*23c10*/  LDL.LU R0, [R1+0x140] ;  /* 0x0001400001007983 */ /* 0x000ee20000300800 */
[----:B------:R-:W-:-:S03]  /*23c20*/  FMUL R162, R98, R103 ;  /* 0x0000006762a27220 */ /* 0x000fc60000400000 */
[----:B------:R-:W3:Y:S01]  /*23c30*/  LDL.LU R98, [R1+0x134] ;  /* 0x0001340001627983 */ /* 0x000ee20000300800 */
[----:B--2---:R-:W-:-:S03]  /*23c40*/  FMUL R54, R36, R103 ;  /* 0x0000006724367220 */ /* 0x004fc60000400000 */
[----:B------:R-:W2:Y:S01]  /*23c50*/  LDL.LU R36, [R1+0x150] ;  /* 0x0001500001247983 */ /* 0x000ea20000300800 */
[----:B----4-:R-:W-:-:S03]  /*23c60*/  FMUL R58, R33, R103 ;  /* 0x00000067213a7220 */ /* 0x010fc60000400000 */
[----:B------:R-:W4:Y:S01]  /*23c70*/  LDL.LU R33, [R1+0x144] ;  /* 0x0001440001217983 */ /* 0x000f220000300800 */
[----:B-----5:R-:W-:-:S03]  /*23c80*/  FMUL R166, R32, R103 ;  /* 0x0000006720a67220 */ /* 0x020fc60000400000 */
[----:B------:R-:W5:Y:S01]  /*23c90*/  LDL.LU R32, [R1+0x160] ;  /* 0x0001600001207983 */ /* 0x000f620000300800 */
[----:B---3--:R-:W-:-:S03]  /*23ca0*/  FMUL R62, R29, R103 ;  /* 0x000000671d3e7220 */ /* 0x008fc60000400000 */
[----:B------:R-:W3:Y:S01]  /*23cb0*/  LDL.LU R29, [R1+0x154] ;  /* 0x00015400011d7983 */ /* 0x000ee20000300800 */
[----:B------:R-:W-:-:S03]  /*23cc0*/  FMUL R168, R5, R103 ;  /* 0x0000006705a87220 */ /* 0x000fc60000400000 */
[----:B------:R-:W3:Y:S01]  /*23cd0*/  LDL.LU R5, [R1+0x170] ;  /* 0x0001700001057983 */ /* 0x000ee20000300800 */
[-C--:B------:R-:W-:Y:S01]  /*23ce0*/  FMUL R66, R169, R103.reuse ;  /* 0x00000067a9427220 */ /* 0x080fe20000400000 */
[-C--:B------:R-:W-:Y:S01]  /*23cf0*/  FMUL R169, R70, R103.reuse ;  /* 0x0000006746a97220 */ /* 0x080fe20000400000 */
[-C--:B------:R-:W-:Y:S02]  /*23d00*/  FMUL R170, R4, R103.reuse ;  /* 0x0000006704aa7220 */ /* 0x080fe40000400000 */
        /* <DEDUP_REMOVED lines=9> */
[----:B------:R-:W3:Y:S04]  /*23da0*/  LDL.LU R188, [R1+0x1a0] ;  /* 0x0001a00001bc7983 */ /* 0x000ee80000300800 */
[----:B------:R-:W3:Y:S04]  /*23db0*/  LDL.LU R186, [R1+0x194] ;  /* 0x0001940001ba7983 */ /* 0x000ee80000300800 */
[----:B------:R-:W3:Y:S04]  /*23dc0*/  LDL.LU R184, [R1+0x1b0] ;  /* 0x0001b00001b87983 */ /* 0x000ee80000300800 */
        /* <DEDUP_REMOVED lines=10> */
[----:B------:R-:W2:Y:S01]  /*23e70*/  LDL.LU R5, [R1+0x1e0] ;  /* 0x0001e00001057983 */ /* 0x000ea20000300800 */
[----:B------:R-:W-:-:S03]  /*23e80*/  FMUL R180, R4, R103 ;  /* 0x0000006704b47220 */ /* 0x000fc60000400000 */
[----:B------:R-:W5:Y:S01]  /*23e90*/  LDL.LU R4, [R1+0x1d4] ;  /* 0x0001d40001047983 */ /* 0x000f620000300800 */
        /* <DEDUP_REMOVED lines=10> */
[----:B------:R-:W3:Y:S01]  /*23f40*/  LDL.LU R198, [R1+0x210] ;  /* 0x0002100001c67983 */ /* 0x000ee20000300800 */
[----:B--2---:R-:W-:-:S03]  /*23f50*/  FMUL R190, R5, R103 ;  /* 0x0000006705be7220 */ /* 0x004fc60000400000 */
[----:B------:R-:W2:Y:S01]  /*23f60*/  LDL.LU R5, [R1+0x20c] ;  /* 0x00020c0001057983 */ /* 0x000ea20000300800 */
[-C--:B------:R-:W-:Y:S01]  /*23f70*/  FMUL R234, R186, R103.reuse ;  /* 0x00000067baea7220 */ /* 0x080fe20000400000 */
[-C--:B------:R-:W-:Y:S01]  /*23f80*/  FMUL R186, R36, R103.reuse ;  /* 0x0000006724ba7220 */ /* 0x080fe20000400000 */
[-C--:B----4-:R-:W-:Y:S01]  /*23f90*/  FMUL R230, R33, R103.reuse ;  /* 0x0000006721e67220 */ /* 0x090fe20000400000 */
[-C--:B-----5:R-:W-:Y:S02]  /*23fa0*/  FMUL R226, R4, R103.reuse ;  /* 0x0000006704e27220 */ /* 0x0a0fe40000400000 */
[----:B------:R-:W4:Y:S01]  /*23fb0*/  LDL.LU R4, [R1+0x24] ;  /* 0x0000240001047983 */ /* 0x000f220000300800 */
[-C--:B------:R-:W-:Y:S01]  /*23fc0*/  FMUL R235, R99, R103.reuse ;  /* 0x0000006763eb7220 */ /* 0x080fe20000400000 */
[-C--:B---3--:R-:W-:Y:S02]  /*23fd0*/  FMUL R192, R3, R103.reuse ;  /* 0x0000006703c07220 */ /* 0x088fe40000400000 */
[----:B------:R-:W4:Y:S01]  /*23fe0*/  LDL.LU R36, [R1+0x20] ;  /* 0x0000200001247983 */ /* 0x000f220000300800 */
[-C--:B------:R-:W-:Y:S01]  /*23ff0*/  FMUL R99, R188, R103.reuse ;  /* 0x00000067bc637220 */ /* 0x080fe20000400000 */
[----:B------:R-:W-:-:S02]  /*24000*/  FMUL R224, R2, R103 ;  /* 0x0000006702e07220 */ /* 0x000fc40000400000 */
[----:B------:R-:W3:Y:S01]  /*24010*/  LDL.LU R33, [R1+0x1c] ;  /* 0x00001c0001217983 */ /* 0x000ee20000300800 */
[-C--:B------:R-:W-:Y:S01]  /*24020*/  FMUL R188, R32, R103.reuse ;  /* 0x0000006720bc7220 */ /* 0x080fe20000400000 */
[-C--:B------:R-:W-:Y:S02]  /*24030*/  FMUL R228, R29, R103.reuse ;  /* 0x000000671de47220 */ /* 0x080fe40000400000 */
[----:B------:R-:W3:Y:S01]  /*24040*/  LDL.LU R3, [R1+0x18] ;  /* 0x0000180001037983 */ /* 0x000ee20000300800 */
[----:B------:R-:W-:-:S03]  /*24050*/  FMUL R232, R98, R103 ;  /* 0x0000006762e87220 */ /* 0x000fc60000400000 */
[----:B------:R-:W5:Y:S01]  /*24060*/  LDL.LU R2, [R1+0x14] ;  /* 0x0000140001027983 */ /* 0x000f620000300800 */
[----:B------:R-:W-:-:S03]  /*24070*/  FMUL R194, R0, R103 ;  /* 0x0000006700c27220 */ /* 0x000fc60000400000 */
[----:B------:R-:W5:Y:S01]  /*24080*/  LDL.LU R32, [R1+0x10] ;  /* 0x0000100001207983 */ /* 0x000f620000300800 */
[----:B------:R-:W-:-:S03]  /*24090*/  FMUL R222, R200, R103 ;  /* 0x00000067c8de7220 */ /* 0x000fc60000400000 */
[----:B------:R-:W5:Y:S04]  /*240a0*/  LDL.LU R29, [R1+0xc] ;  /* 0x00000c00011d7983 */ /* 0x000f680000300800 */
[----:B------:R-:W5:Y:S04]  /*240b0*/  LDL.LU R98, [R1+0x8] ;  /* 0x0000080001627983 */ /* 0x000f680000300800 */
[----:B------:R-:W5:Y:S01]  /*240c0*/  LDL.LU R0, [R1+0x4] ;  /* 0x0000040001007983 */ /* 0x000f620000300800 */
[----:B------:R-:W-:-:S03]  /*240d0*/  FMUL R220, R204, R103 ;  /* 0x00000067ccdc7220 */ /* 0x000fc60000400000 */
[----:B------:R-:W3:Y:S04]  /*240e0*/  LDL.LU R200, [R1+0x220] ;  /* 0x0002200001c87983 */ /* 0x000ee80000300800 */
[----:B------:R-:W5:Y:S04]  /*240f0*/  LDL.LU R216, [R1+0x21c] ;  /* 0x00021c0001d87983 */ /* 0x000f680000300800 */
[----:B------:R-:W5:Y:S04]  /*24100*/  LDL.LU R202, [R1+0x228] ;  /* 0x0002280001ca7983 */ /* 0x000f680000300800 */
[----:B------:R-:W5:Y:S04]  /*24110*/  LDL.LU R214, [R1+0x224] ;  /* 0x0002240001d67983 */ /* 0x000f680000300800 */
[----:B------:R-:W5:Y:S04]  /*24120*/  LDL.LU R204, [R1+0x230] ;  /* 0x0002300001cc7983 */ /* 0x000f680000300800 */
[----:B------:R-:W5:Y:S04]  /*24130*/  LDL.LU R212, [R1+0x22c] ;  /* 0x00022c0001d47983 */ /* 0x000f680000300800 */
[----:B------:R-:W5:Y:S04]  /*24140*/  LDL.LU R206, [R1+0x238] ;  /* 0x0002380001ce7983 */ /* 0x000f680000300800 */
[----:B------:R-:W5:Y:S01]  /*24150*/  LDL.LU R211, [R1+0x234] ;  /* 0x0002340001d37983 */ /* 0x000f620000300800 */
[----:B--2---:R-:W-:-:S03]  /*24160*/  FMUL R218, R5, R103 ;  /* 0x0000006705da7220 */ /* 0x004fc60000400000 */
[----:B------:R-:W2:Y:S01]  /*24170*/  LDL.LU R5, [R1+0x23c] ;  /* 0x00023c0001057983 */ /* 0x000ea20000300800 */
        /* <DEDUP_REMOVED lines=9> */
[----:B----4-:R-:W-:Y:S01]  /*24210*/  F2FP.SATFINITE.E4M3.F32.PACK_AB_MERGE_C R36, R36, R4, RZ ;  /* 0x000000042424723e */ /* 0x010fe200048070ff */
        /* <DEDUP_REMOVED lines=53> */
[----:B------:R-:W-:Y:S01]  /*24570*/  F2FP.SATFINITE.E4M3.F32.PACK_AB_MERGE_C R3, R3, R33, RZ ;  /* 0x000000210303723e */ /* 0x000fe200048070ff */
[-C--:B------:R-:W-:Y:S01]  /*24580*/  FMUL R206, R206, R103.reuse ;  /* 0x00000067cece7220 */ /* 0x080fe20000400000 */
[----:B------:R-:W-:Y:S01]  /*24590*/  FMUL R211, R211, R103 ;  /* 0x00000067d3d37220 */ /* 0x000fe20000400000 */
[----:B------:R-:W-:-:S02]  /*245a0*/  F2FP.SATFINITE.E4M3.F32.PACK_AB_MERGE_C R32, R32, R2, RZ ;  /* 0x000000022020723e */ /* 0x000fc400048070ff */
[----:B------:R-:W-:Y:S01]  /*245b0*/  F2FP.SATFINITE.E4M3.F32.PACK_AB_MERGE_C R98, R98, R29, RZ ;  /* 0x0000001d6262723e */ /* 0x000fe200048070ff */
[----:B--2---:R-:W-:Y:S02]  /*245c0*/  FMUL R103, R5, R103 ;  /* 0x0000006705677220 */ /* 0x004fe40000400000 */
[----:B------:R-:W2:Y:S04]  /*245d0*/  LDL.LU R5, [R1+0x26c] ;  /* 0x00026c0001057983 */ /* 0x000ea80000300800 */
[----:B------:R-:W2:Y:S04]  /*245e0*/  LDL.LU R4, [R1+0x268] ;  /* 0x0002680001047983 */ /* 0x000ea80000300800 */
[----:B------:R1:W-:Y:S04]  /*245f0*/  STL [R1+0x20], R36 ;  /* 0x0000202401007387 */ /* 0x0003e80000100800 */
[----:B-1----:R-:W3:Y:S04]  /*24600*/  LDL.LU R36, [R1+0x264] ;  /* 0x0002640001247983 */ /* 0x002ee80000300800 */
[----:B------:R-:W3:Y:S04]  /*24610*/  LDL.LU R33, [R1+0x260] ;  /* 0x0002600001217983 */ /* 0x000ee80000300800 */
[----:B------:R1:W-:Y:S04]  /*24620*/  STL [R1+0x18], R3 ;  /* 0x0000180301007387 */ /* 0x0003e80000100800 */
[----:B-1----:R-:W4:Y:S04]  /*24630*/  LDL.LU R3, [R1+0x25c] ;  /* 0x00025c0001037983 */ /* 0x002f280000300800 */
[----:B------:R-:W4:Y:S04]  /*24640*/  LDL.LU R2, [R1+0x258] ;  /* 0x0002580001027983 */ /* 0x000f280000300800 */
[----:B------:R1:W-:Y:S04]  /*24650*/  STL [R1+0x10], R32 ;  /* 0x0000102001007387 */ /* 0x0003e80000100800 */
[----:B-1----:R-:W5:Y:S04]  /*24660*/  LDL.LU R32, [R1+0x254] ;  /* 0x0002540001207983 */ /* 0x002f680000300800 */
[----:B------:R-:W5:Y:S04]  /*24670*/  LDL.LU R29, [R1+0x250] ;  /* 0x00025000011d7983 */ /* 0x000f680000300800 */
[----:B------:R1:W-:Y:S04]  /*24680*/  STL [R1+0x8], R98 ;  /* 0x0000086201007387 */ /* 0x0003e80000100800 */
[----:B-1----:R-:W2:Y:S02]  /*24690*/  LDL.LU R98, [R1+0x24c] ;  /* 0x00024c0001627983 */ /* 0x002ea40000300800 */
[----:B--2---:R-:W-:-:S02]  /*246a0*/  F2FP.SATFINITE.E4M3.F32.PACK_AB_MERGE_C R98, R98, R0, RZ ;  /* 0x000000006262723e */ /* 0x004fc400048070ff */
[----:B------:R-:W2:Y:S04]  /*246b0*/  LDL.LU R0, [R1+0x248] ;  /* 0x0002480001007983 */ /* 0x000ea80000300800 */
[----:B------:R1:W-:Y:S01]  /*246c0*/  STL [R1], R98 ;  /* 0x0000006201007387 */ /* 0x0003e20000100800 */
[----:B------:R-:W-:-:S03]  /*246d0*/  F2FP.SATFINITE.E4M3.F32.PACK_AB_MERGE_C R60, R60, R57, RZ ;  /* 0x000000393c3c723e */ /* 0x000fc600048070ff */
[----:B-1----:R-:W3:Y:S01]  /*246e0*/  LDL.LU R98, [R1+0x244] ;  /* 0x0002440001627983 */ /* 0x002ee20000300800 */
[----:B------:R-:W-:Y:S02]  /*246f0*/  F2FP.SATFINITE.E4M3.F32.PACK_AB_MERGE_C R64, R64, R61, RZ ;  /* 0x0000003d4040723e */ /* 0x000fe400048070ff */
[----:B------:R-:W-:Y:S02]  /*24700*/  F2FP.SATFINITE.E4M3.F32.PACK_AB_MERGE_C R23, R23, R22, RZ ;  /* 0x000000161717723e */ /* 0x000fe400048070ff */
[----:B------:R-:W-:Y:S02]  /*24710*/  F2FP.SATFINITE.E4M3.F32.PACK_AB_MERGE_C R85, R107, R85, RZ ;  /* 0x000000556b55723e */ /* 0x000fe400048070ff */
[----:B------:R-:W-:Y:S02]  /*24720*/  F2FP.SATFINITE.E4M3.F32.PACK_AB_MERGE_C R22, R111, R89, RZ ;  /* 0x000000596f16723e */ /* 0x000fe400048070ff */
[----:B------:R-:W-:Y:S02]  /*24730*/  F2FP.SATFINITE.E4M3.F32.PACK_AB_MERGE_C R25, R25, R24, RZ ;  /* 0x000000181919723e */ /* 0x000fe400048070ff */
[----:B------:R-:W-:-:S02]  /*24740*/  F2FP.SATFINITE.E4M3.F32.PACK_AB_MERGE_C R24, R115, R93, RZ ;  /* 0x0000005d7318723e */ /* 0x000fc400048070ff */
[----:B------:R-:W-:Y:S02]  /*24750*/  F2FP.SATFINITE.E4M3.F32.PACK_AB_MERGE_C R96, R96, R114, RZ ;  /* 0x000000726060723e */ /* 0x000fe400048070ff */
[----:B------:R-:W-:Y:S02]  /*24760*/  F2FP.SATFINITE.E4M3.F32.PACK_AB_MERGE_C R97, R119, R97, RZ ;  /* 0x000000617761723e */ /* 0x000fe400048070ff */
[----:B------:R-:W-:Y:S02]  /*24770*/  F2FP.SATFINITE.E4M3.F32.PACK_AB_MERGE_C R100, R100, R118, RZ ;  /* 0x000000766464723e */ /* 0x000fe400048070ff */
[----:B--2---:R-:W-:Y:S02]  /*24780*/  F2FP.SATFINITE.E4M3.F32.PACK_AB_MERGE_C R237, R0, R237, RZ ;  /* 0x000000ed00ed723e */ /* 0x004fe400048070ff */
[----:B------:R-:W2:Y:S04]  /*24790*/  LDL.LU R0, [R1+0x30] ;  /* 0x0000300001007983 */ /* 0x000ea80000300800 */
[----:B------:R-:W2:Y:S04]  /*247a0*/  LDL.LU R57, [R1] ;  /* 0x0000000001397983 */ /* 0x000ea80000300800 */
        /* <DEDUP_REMOVED lines=9> */
[----:B------:R-:W-:Y:S05]  /*24840*/  WARPSYNC.ALL ;  /* 0x0000000000007948 */ /* 0x000fea0003800000 */
[----:B------:R-:W-:-:S02]  /*24850*/  F2FP.SATFINITE.E4M3.F32.PACK_AB_MERGE_C R12, R13, R12, RZ ;  /* 0x0000000c0d0c723e */ /* 0x000fc400048070ff */
[----:B------:R-:W-:Y:S02]  /*24860*/  F2FP.SATFINITE.E4M3.F32.PACK_AB_MERGE_C R4, R5, R4, RZ ;  /* 0x000000040504723e */ /* 0x000fe400048070ff */
[----:B------:R-:W-:Y:S02]  /*24870*/  MOV R13, 0x10 ;  /* 0x00000010000d7802 */ /* 0x000fe40000000f00 */
[----:B----4-:R-:W-:Y:S02]  /*24880*/  F2FP.SATFINITE.E4M3.F32.PACK_AB_MERGE_C R2, R3, R2, RZ ;  /* 0x000000020302723e */ /* 0x010fe400048070ff */
[----:B------:R-:W-:Y:S02]  /*24890*/  SEL R13, R13, 0xfffffff0, !P3 ;  /* 0xfffffff00d0d7807 */ /* 0x000fe40005800000 */
[----:B------:R-:W-:Y:S02]  /*248a0*/  F2FP.SATFINITE.E4M3.F32.PACK_AB_MERGE_C R14, R15, R14, RZ ;  /* 0x0000000e0f0e723e */ /* 0x000fe400048070ff */
[----:B-----5:R-:W-:-:S02]  /*248b0*/  F2FP.SATFINITE.E4M3.F32.PACK_AB_MERGE_C R29, R32, R29, RZ ;  /* 0x0000001d201d723e */ /* 0x020fc400048070ff */
[----:B---3--:R-:W-:Y:S02]  /*248c0*/  F2FP.SATFINITE.E4M3.F32.PACK_AB_MERGE_C R33, R36, R33, RZ ;  /* 0x000000212421723e */ /* 0x008fe400048070ff */
[----:B------:R-:W-:Y:S01]  /*248d0*/  F2FP.SATFINITE.E4M3.F32.PACK_AB_MERGE_C R37, R40, R37, RZ ;  /* 0x000000252825723e */ /* 0x000fe200048070ff */
[----:B------:R-:W-:Y:S01]  /*248e0*/  BSSY B0, `(.L_x_66) ;  /* 0x000008f000007945 */ /* 0x000fe20003800000 */
[----:B------:R-:W-:Y:S02]  /*248f0*/  F2FP.SATFINITE.E4M3.F32.PACK_AB_MERGE_C R8, R8, R9, RZ ;  /* 0x000000090808723e */ /* 0x000fe400048070ff */
[----:B------:R-:W-:Y:S02]  /*24900*/  F2FP.SATFINITE.E4M3.F32.PACK_AB_MERGE_C R10, R11, R10, RZ ;  /* 0x0000000a0b0a723e */ /* 0x000fe400048070ff */
[----:B------:R-:W-:Y:S02]  /*24910*/  F2FP.SATFINITE.E4M3.F32.PACK_AB_MERGE_C R9, R148, R26, RZ ;  /* 0x0000001a9409723e */ /* 0x000fe400048070ff */
[----:B------:R-:W-:-:S02]  /*24920*/  F2FP.SATFINITE.E4M3.F32.PACK_AB_MERGE_C R16, R17, R16, RZ ;  /* 0x000000101110723e */ /* 0x000fc400048070ff */
        /* <DEDUP_REMOVED lines=90> */
[----:B------:R-:W-:Y:S01]  /*24ed0*/  F2FP.SATFINITE.E4M3.F32.PACK_AB_MERGE_C R106, R213, R205, RZ ;  /* 0x000000cdd56a723e */ /* 0x000fe200048070ff */
[----:B--2---:R-:W-:Y:S01]  /*24ee0*/  IMAD.IADD R0, R98, 0x1, R0 ;  /* 0x0000000162007824 */ /* 0x004fe200078e0200 */
[----:B------:R-:W-:Y:S04]  /*24ef0*/  BAR.SYNC.DEFER_BLOCKING 0x1, 0x80 ;  /* 0x0042000000007b1d */ /* 0x000fe80000010000 */
[C---:B------:R-:W-:Y:S02]  /*24f00*/  IADD3 R5, R0.reuse, -0x2200, RZ ;  /* 0xffffde0000057810 */ /* 0x040fe40007ffe0ff */
[----:B------:R-:W-:-:S03]  /*24f10*/  IADD3 R3, R0, -0x21e0, RZ ;  /* 0xffffde2000037810 */ /* 0x000fc60007ffe0ff */
[----:B------:R-:W-:Y:S01]  /*24f20*/  @P4 VIADD R3, R5, 0xffffffe0 ;  /* 0xffffffe005034836 */ /* 0x000fe20000000000 */
[----:B------:R-:W-:-:S03]  /*24f30*/  IADD3 R15, R13, R0, RZ ;  /* 0x000000000d0f7210 */ /* 0x000fc60007ffe0ff */
[----:B------:R-:W-:Y:S01]  /*24f40*/  IMAD.IADD R13, R13, 0x1, R3 ;  /* 0x000000010d0d7824 */ /* 0x000fe200078e0203 */
[----:B------:R1:W-:Y:S04]  /*24f50*/  STS.U16 [R0+-0x1ff8], R115 ;  /* 0xffe0087300007388 */ /* 0x0003e80000000400 */
[----:B------:R1:W-:Y:S04]  /*24f60*/  STS.U16 [R0+-0x21f8], R114 ;  /* 0xffde087200007388 */ /* 0x0003e80000000400 */
[----:B------:R1:W-:Y:S04]  /*24f70*/  STS.U16 [R0+-0x2000], R119 ;  /* 0xffe0007700007388 */ /* 0x0003e80000000400 */
[----:B------:R1:W-:Y:S04]  /*24f80*/  STS.U16 [R0+-0x2200], R118 ;  /* 0xffde007600007388 */ /* 0x0003e80000000400 */
[----:B------:R1:W-:Y:S04]  /*24f90*/  STS.U16 [R15+-0x2200], R93 ;  /* 0xffde005d0f007388 */ /* 0x0003e80000000400 */
[----:B------:R1:W-:Y:S04]  /*24fa0*/  STS.U16 [R15+-0x2000], R111 ;  /* 0xffe0006f0f007388 */ /* 0x0003e80000000400 */
[----:B------:R1:W-:Y:S04]  /*24fb0*/  STS.U16 [R15+-0x21f8], R89 ;  /* 0xffde08590f007388 */ /* 0x0003e80000000400 */
[----:B------:R1:W-:Y:S04]  /*24fc0*/  STS.U16 [R15+-0x1ff8], R107 ;  /* 0xffe0086b0f007388 */ /* 0x0003e80000000400 */
[----:B------:R1:W-:Y:S04]  /*24fd0*/  STS.U16 [R3], R61 ;  /* 0x0000003d03007388 */ /* 0x0003e80000000400 */
[----:B------:R1:W-:Y:S04]  /*24fe0*/  STS.U16 [R3+0x200], R57 ;  /* 0x0002003903007388 */ /* 0x0003e80000000400 */
[----:B------:R1:W-:Y:S04]  /*24ff0*/  STS.U16 [R3+0x8], R237 ;  /* 0x000008ed03007388 */ /* 0x0003e80000000400 */
[----:B------:R1:W-:Y:S04]  /*25000*/  STS.U16 [R3+0x208], R29 ;  /* 0x0002081d03007388 */ /* 0x0003e80000000400 */
[----:B------:R1:W-:Y:S04]  /*25010*/  STS.U16 [R13], R2 ;  /* 0x000000020d007388 */ /* 0x0003e80000000400 */
[----:B------:R1:W-:Y:S04]  /*25020*/  STS.U16 [R13+0x200], R33 ;  /* 0x000200210d007388 */ /* 0x0003e80000000400 */
[----:B------:R1:W-:Y:S04]  /*25030*/  STS.U16 [R13+0x8], R4 ;  /* 0x000008040d007388 */ /* 0x0003e80000000400 */
[----:B------:R1:W-:Y:S01]  /*25040*/  STS.U16 [R13+0x208], R37 ;  /* 0x000208250d007388 */ /* 0x0003e20000000400 */
[----:B------:R-:W-:Y:S01]  /*25050*/  @!PT LDS RZ, [RZ] ;  /* 0x00000000fffff984 */ /* 0x000fe20000000800 */
[----:B------:R-:W-:Y:S01]  /*25060*/  @!PT LDS RZ, [RZ] ;  /* 0x00000000fffff984 */ /* 0x000fe20000000800 */
[----:B------:R-:W-:Y:S01]  /*25070*/  @!PT LDS RZ, [RZ] ;  /* 0x00000000fffff984 */ /* 0x000fe20000000800 */
[----:B------:R-:W-:Y:S01]  /*25080*/  @!PT LDS RZ, [RZ] ;  /* 0x00000000fffff984 */ /* 0x000fe20000000800 */
[----:B------:R2:W-:Y:S06]  /*25090*/  MEMBAR.ALL.CTA ;  /* 0x0000000000007992 */ /* 0x0005ec0000008000 */
[----:B--2---:R-:W2:Y:S01]  /*250a0*/  FENCE.VIEW.ASYNC.S ;  /* 0x00000000000073c6 */ /* 0x004ea20000000000 */
[----:B------:R-:W-:-:S02]  /*250b0*/  F2FP.SATFINITE.E4M3.F32.PACK_AB_MERGE_C R5, R108, R126, RZ ;  /* 0x0000007e6c05723e */ /* 0x000fc400048070ff */
[----:B------:R-:W-:Y:S02]  /*250c0*/  F2FP.SATFINITE.E4M3.F32.PACK_AB_MERGE_C R206, R212, R206, RZ ;  /* 0x000000ced4ce723e */ /* 0x000fe400048070ff */
[----:B------:R-:W-:Y:S02]  /*250d0*/  F2FP.SATFINITE.E4M3.F32.PACK_AB_MERGE_C R108, R207, R209, RZ ;  /* 0x000000d1cf6c723e */ /* 0x000fe400048070ff */
[----:B------:R-:W-:Y:S02]  /*250e0*/  F2FP.SATFINITE.E4M3.F32.PACK_AB_MERGE_C R110, R211, R103, RZ ;  /* 0x00000067d36e723e */ /* 0x000fe400048070ff */
[----:B------:R-:W-:Y:S01]  /*250f0*/  F2FP.SATFINITE.E4M3.F32.PACK_AB_MERGE_C R208, R210, R208, RZ ;  /* 0x000000d0d2d0723e */ /* 0x000fe200048070ff */
[----:B--2---:R-:W-:Y:S06]  /*25100*/  BAR.SYNC.DEFER_BLOCKING 0x1, 0x80 ;  /* 0x0042000000007b1d */ /* 0x004fec0000010000 */
[----:B-1----:R-:W-:Y:S05]  /*25110*/  @P0 BRA `(.L_x_67) ;  /* 0x00000000002c0947 */ /* 0x002fea0003800000 */
[----:B------:R-:W-:Y:S01]  /*25120*/  S2UR UR44, SR_CTAID.Z ;  /* 0x00000000002c79c3 */ /* 0x000fe20000002700 */
[----:B------:R-:W-:Y:S01]  /*25130*/  R2UR UR40, R98 ;  /* 0x00000000622872ca */ /* 0x000fe200000e0000 */
[----:B------:R-:W-:Y:S01]  /*25140*/  ULDC.64 UR4, c[0x0][0x198] ;  /* 0x0000660000047ab9 */ /* 0x000fe20000000a00 */
[----:B------:R-:W-:Y:S01]  /*25150*/  UMOV UR41, URZ ;  /* 0x0000003f00297c82 */ /* 0x000fe20008000000 */
[----:B------:R-:W-:-:S04]  /*25160*/  UIADD3 UR4, UP0, UR4, 0x670, URZ ;  /* 0x0000067004047890 */ /* 0x000fc8000ff1e03f */
[----:B------:R-:W1:Y:S01]  /*25170*/  S2UR UR43, SR_CTAID.Y ;  /* 0x00000000002b79c3 */ /* 0x000e620000002600 */
[----:B------:R-:W-:-:S05]  /*25180*/  UIADD3.X UR5, URZ, UR5, URZ, UP0, !UPT ;  /* 0x000000053f057290 */ /* 0x000fca00087fe43f */
[----:B------:R-:W-:-:S09]  /*25190*/  UIADD3 UR40, UR40, -0x2200, URZ ;  /* 0xffffde0028287890 */ /* 0x000fd2000fffe03f */
[----:B-1----:R1:W-:Y:S01]  /*251a0*/  UTMASTG.4D [UR40], [UR4] ;  /* 0x00000028040073b5 */ /* 0x0023e20008018000 */
[----:B------:R0:W-:Y:S01]  /*251b0*/  UTMACMDFLUSH ;  /* 0x00000000000079b7 */ /* 0x0001e20000000000 */
[----:B-1----:R-:W-:-:S04]  /*251c0*/  DEPBAR.LE SB0, 0x1 ;  /* 0x000080400000791a */ /* 0x002fc80000000000 */
.L_x_67:
[----:B------:R-:W-:Y:S05]  /*251d0*/  BSYNC B0 ;  /* 0x0000000000007941 */ /* 0x000fea0003800000 */
.L_x_66:
[----:B------:R-:W-:Y:S06]  /*251e0*/  BAR.SYNC.DEFER_BLOCKING 0x1, 0x80 ;  /* 0x0042000000007b1d */ /* 0x000fec0000010000 */
[----:B------:R-:W-:Y:S01]  /*251f0*/  BSSY B0, `(.L_x_68) ;  /* 0x0000025000007945 */ /* 0x000fe20003800000 */
        /* <DEDUP_REMOVED lines=8> */
[----:B------:R1:W-:Y:S04]  /*25280*/  STS.U16 [R3+0x1000], R14 ;  /* 0x0010000e03007388 */ /* 0x0003e80000000400 */
[----:B------:R1:W-:Y:S04]  /*25290*/  STS.U16 [R3+0x1200], R60 ;  /* 0x0012003c03007388 */ /* 0x0003e80000000400 */
[----:B------:R1:W-:Y:S04]  /*252a0*/  STS.U16 [R3+0x1008], R16 ;  /* 0x0010081003007388 */ /* 0x0003e80000000400 */
[----:B------:R1:W-:Y:S04]  /*252b0*/  STS.U16 [R3+0x1208], R64 ;  /* 0x0012084003007388 */ /* 0x0003e80000000400 */
[----:B------:R1:W-:Y:S04]  /*252c0*/  STS.U16 [R13+0x1000], R18 ;  /* 0x001000120d007388 */ /* 0x0003e80000000400 */
        /* <DEDUP_REMOVED lines=8> */
[----:B--2---:R-:W2:Y:S02]  /*25350*/  FENCE.VIEW.ASYNC.S ;  /* 0x00000000000073c6 */ /* 0x004ea40000000000 */
[----:B--2---:R-:W-:Y:S06]  /*25360*/  BAR.SYNC.DEFER_BLOCKING 0x1, 0x80 ;  /* 0x0042000000007b1d */ /* 0x004fec0000010000 */
[----:B-1----:R-:W-:Y:S05]  /*25370*/  @P0 BRA `(.L_x_69) ;  /* 0x0000000000300947 */ /* 0x002fea0003800000 */
[----:B------:R-:W-:Y:S01]  /*25380*/  S2UR UR12, SR_CTAID.Z ;  /* 0x00000000000c79c3 */ /* 0x000fe20000002700 */
[----:B------:R-:W-:Y:S01]  /*25390*/  R2UR UR8, R98 ;  /* 0x00000000620872ca */ /* 0x000fe200000e0000 */
[----:B------:R-:W-:Y:S01]  /*253a0*/  ULDC.64 UR4, c[0x0][0x198] ;  /* 0x0000660000047ab9 */ /* 0x000fe20000000a00 */
[----:B------:R-:W-:Y:S01]  /*253b0*/  UMOV UR9, 0x40 ;  /* 0x0000004000097882 */ /* 0x000fe20000000000 */
[----:B------:R-:W-:Y:S01]  /*253c0*/  UIADD3 UR4, UP0, UR4, 0x670, URZ ;  /* 0x0000067004047890 */ /* 0x000fe2000ff1e03f */
[----:B------:R-:W-:-:S03]  /*253d0*/  UMOV UR10, UR42 ;  /* 0x0000002a000a7c82 */ /* 0x000fc60008000000 */
[----:B------:R-:W1:Y:S01]  /*253e0*/  S2UR UR11, SR_CTAID.Y ;  /* 0x00000000000b79c3 */ /* 0x000e620000002600 */
[----:B------:R-:W-:-:S05]  /*253f0*/  UIADD3.X UR5, URZ, UR5, URZ, UP0, !UPT ;  /* 0x000000053f057290 */ /* 0x000fca00087fe43f */
[----:B------:R-:W-:-:S09]  /*25400*/  UIADD3 UR8, UR8, -0x1200, URZ ;  /* 0xffffee0008087890 */ /* 0x000fd2000fffe03f */
[----:B-1----:R1:W-:Y:S01]  /*25410*/  UTMASTG.4D [UR8], [UR4] ;  /* 0x00000008040073b5 */ /* 0x0023e20008018000 */
[----:B------:R0:W-:Y:S01]  /*25420*/  UTMACMDFLUSH ;  /* 0x00000000000079b7 */ /* 0x0001e20000000000 */
[----:B-1----:R-:W-:-:S04]  /*25430*/  DEPBAR.LE SB0, 0x1 ;  /* 0x000080400000791a */ /* 0x002fc80000000000 */
.L_x_69:
[----:B------:R-:W-:Y:S05]  /*25440*/  BSYNC B0 ;  /* 0x0000000000007941 */ /* 0x000fea0003800000 */
.L_x_68:
        /* <DEDUP_REMOVED lines=38> */
.L_x_71:
[----:B------:R-:W-:Y:S05]  /*256b0*/  BSYNC B0 ;  /* 0x0000000000007941 */ /* 0x000fea0003800000 */
.L_x_70:
        /* <DEDUP_REMOVED lines=38> */
.L_x_73:
[----:B------:R-:W-:Y:S05]  /*25920*/  BSYNC B0 ;  /* 0x0000000000007941 */ /* 0x000fea0003800000 */
.L_x_72:
        /* <DEDUP_REMOVED lines=38> */
.L_x_75:
[----:B------:R-:W-:Y:S05]  /*25b90*/  BSYNC B0 ;  /* 0x0000000000007941 */ /* 0x000fea0003800000 */
.L_x_74:
        /* <DEDUP_REMOVED lines=38> */
.L_x_77:
[----:B------:R-:W-:Y:S05]  /*25e00*/  BSYNC B0 ;  /* 0x0000000000007941 */ /* 0x000fea0003800000 */
.L_x_76:
        /* <DEDUP_REMOVED lines=38> */
.L_x_79:
[----:B------:R-:W-:Y:S05]  /*26070*/  BSYNC B0 ;  /* 0x0000000000007941 */ /* 0x000fea0003800000 */
.L_x_78:
        /* <DEDUP_REMOVED lines=35> */
[----:B-1----:R1:W-:Y:S02]  /*262b0*/  UTMASTG.4D [UR8], [UR4] ;  /* 0x00000008040073b5 */ /* 0x0023e40008018000 */
[----:B-1----:R0:W-:Y:S02]  /*262c0*/  UTMACMDFLUSH ;  /* 0x00000000000079b7 */ /* 0x0021e40000000000 */
.L_x_81:
[----:B------:R-:W-:Y:S05]  /*262d0*/  BSYNC B0 ;  /* 0x0000000000007941 */ /* 0x000fea0003800000 */
.L_x_80:
[----:B------:R-:W2:Y:S01]  /*262e0*/  LDL.LU R0, [R1+0x214] ;  /* 0x0002140001007983 */ /* 0x000ea20000300800 */
[----:B------:R-:W-:-:S04]  /*262f0*/  DEPBAR.LE SB0, 0x0 ;  /* 0x000080000000791a */ /* 0x000fc80000000000 */
[----:B--2---:R-:W-:-:S13]  /*26300*/  R2UR UR4, R0 ;  /* 0x00000000000472ca */ /* 0x004fda00000e0000 */
[----:B------:R-:W-:-:S04]  /*26310*/  UIADD3 UR4, UR4, -0x1, URZ ;  /* 0xffffffff04047890 */ /* 0x000fc8000fffe03f */
[----:B------:R-:W-:-:S04]  /*26320*/  USHF.L.U32 UR4, UR4, 0x3, URZ ;  /* 0x0000000304047899 */ /* 0x000fc8000800063f */
[----:B------:R-:W-:-:S04]  /*26330*/  ULOP3.LUT UR4, UR4, 0x8, URZ, 0xe2, !UPT ;  /* 0x0000000804047892 */ /* 0x000fc8000f8ee23f */
[----:B------:R-:W-:-:S06]  /*26340*/  ULOP3.LUT UR4, UR4, 0x18, URZ, 0x3c, !UPT ;  /* 0x0000001804047892 */ /* 0x000fcc000f8e3c3f */
[----:B------:R-:W-:-:S04]  /*26350*/  MOV R0, UR4 ;  /* 0x0000000400007c02 */ /* 0x000fc80008000f00 */
[----:B------:R-:W-:Y:S01]  /*26360*/  SYNCS.ARRIVE.TRANS64.A1T0 RZ, [R0+UR61+0x60090], RZ ;  /* 0x060090ff00ff79a7 */ /* 0x000fe2000810003d */
[----:B------:R-:W-:Y:S05]  /*26370*/  EXIT ;  /* 0x000000000000794d */ /* 0x000fea0003800000 */
.L_x_6:
[----:B------:R-:W-:-:S08]  /*26380*/  UISETP.NE.AND UP0, UPT, UR8, 0x1, UPT ;  /* 0x000000010800788c */ /* 0x000fd0000bf05270 */
[----:B------:R-:W1:-:S00]  /*26390*/  USETMAXREG.DEALLOC.CTAPOOL 0x18 ;  /* 0x00000018000079c8 */ /* 0x000e4000080e0500 */
[----:B------:R-:W-:-:S13]  /*263a0*/  PLOP3.LUT P0, PT, PT, PT, UP0, 0x80, 0x0 ;  /* 0x000000000000781c */ /* 0x000fda0003f0f008 */
[----:B------:R-:W-:Y:S05]  /*263b0*/  @P0 EXIT ;  /* 0x000000000000094d */ /* 0x000fea0003800000 */
[----:B------:R-:W2:Y:S01]  /*263c0*/  S2UR UR11, SR_CTAID.X ;  /* 0x00000000000b79c3 */ /* 0x000ea20000002500 */
[----:B------:R-:W-:Y:S01]  /*263d0*/  ELECT P3, URZ, PT ;  /* 0x00000000003f782f */ /* 0x000fe20003860000 */
[----:B------:R-:W-:Y:S01]  /*263e0*/  BSSY B0, `(.L_x_82) ;  /* 0x000003c000007945 */ /* 0x000fe20003800000 */
[----:B-1----:R-:W-:Y:S01]  /*263f0*/  MOV R2, RZ ;  /* 0x000000ff00027202 */ /* 0x002fe20000000f00 */
[----:B------:R-:W-:Y:S01]  /*26400*/  IMAD.MOV.U32 R8, RZ, RZ, RZ ;  /* 0x000000ffff087224 */ /* 0x000fe200078e00ff */
[----:B------:R-:W-:-:S03]  /*26410*/  MOV R4, RZ ;  /* 0x000000ff00047202 */ /* 0x000fc60000000f00 */
[----:B------:R-:W1:Y:S08]  /*26420*/  S2UR UR20, SR_CTAID.Y ;  /* 0x00000000001479c3 */ /* 0x000e700000002600 */
[----:B------:R-:W3:Y:S01]  /*26430*/  S2UR UR21, SR_CTAID.Z ;  /* 0x00000000001579c3 */ /* 0x000ee20000002700 */
[----:B--2---:R-:W-:Y:S01]  /*26440*/  USHF.L.U32 UR11, UR11, 0x7, URZ ;  /* 0x000000070b0b7899 */ /* 0x004fe2000800063f */
[----:B------:R-:W-:Y:S11]  /*26450*/  @!P3 BRA `(.L_x_83) ;  /* 0x0000000000d0b947 */ /* 0x000ff60003800000 */
[----:B------:R-:W2:Y:S01]  /*26460*/  S2R R4, SR_CgaCtaId ;  /* 0x0000000000047919 */ /* 0x000ea20000008800 */
[----:B------:R-:W-:Y:S02]  /*26470*/  MOV R3, 0x400 ;  /* 0x0000040000037802 */ /* 0x000fe40000000f00 */
[----:B------:R-:W-:Y:S02]  /*26480*/  MOV R5, 0x1 ;  /* 0x0000000100057802 */ /* 0x000fe40000000f00 */
[----:B--2---:R-:W-:Y:S02]  /*26490*/  LEA R4, R4, R3, 0x18 ;  /* 0x0000000304047211 */ /* 0x004fe400078ec0ff */
[----:B------:R-:W-:-:S04]  /*264a0*/  SHF.L.U32 R3, R5, 0x1f, RZ ;  /* 0x0000001f05037819 */ /* 0x000fc800000006ff */
[----:B------:R-:W2:Y:S02]  /*264b0*/  SYNCS.PHASECHK.TRANS64.TRYWAIT P0, [R4+URZ+0x60060], R3 ;  /* 0x06006003040075a7 */ /* 0x000ea4000800017f */
[----:B--2---:R-:W-:Y:S05]  /*264c0*/  @!P0 BRA `(.L_x_84) ;  /* 0x0000001400e88947 */ /* 0x004fea0003800000 */
.L_x_121:
[----:B------:R-:W-:Y:S01]  /*264d0*/  ULOP3.LUT UR4, UR14, 0x2, URZ, 0xfc, !UPT ;  /* 0x000000020e047892 */ /* 0x000fe2000f8efc3f */
[----:B--2---:R-:W-:-:S03]  /*264e0*/  @P2 IMAD.MOV.U32 R3, RZ, RZ, 0x8000 ;  /* 0x00008000ff032424 */ /* 0x004fc600078e00ff */
[----:B------:R-:W-:Y:S01]  /*264f0*/  UPRMT UR4, UR4, 0x9910, URZ ;  /* 0x0000991004047896 */ /* 0x000fe2000800003f */
[----:B------:R2:W-:Y:S03]  /*26500*/  @P2 SYNCS.ARRIVE.TRANS64 RZ, [R4+URZ+0x60050], R3 ;  /* 0x0600500304ff29a7 */ /* 0x0005e6000800003f */
[----:B------:R-:W-:-:S06]  /*26510*/  UISETP.NE.AND UP0, UPT, UR4, 0x2, UPT ;  /* 0x000000020400788c */ /* 0x000fcc000bf05270 */
[----:B------:R-:W-:-:S13]  /*26520*/  PLOP3.LUT P0, PT, PT, PT, UP0, 0x80, 0x0 ;  /* 0x000000000000781c */ /* 0x000fda0003f0f008 */
[----:B--2---:R-:W-:Y:S05]  /*26530*/  @P0 BRA `(.L_x_85) ;  /* 0x0000000000040947 */ /* 0x004fea0003800000 */
[----:B-1-3--:R-:W-:Y:S01]  /*26540*/  BPT.TRAP 0x1 ;  /* 0x000000040000795c */ /* 0x00afe20000300000 */
.L_x_85:
[----:B------:R-:W-:-:S04]  /*26550*/  LOP3.LUT P0, RZ, R0, 0x1f, RZ, 0xc0, !PT ;  /* 0x0000001f00ff7812 */ /* 0x000fc8000780c0ff */
[----:B------:R-:W-:-:S13]  /*26560*/  PLOP3.LUT P0, PT, P0, P2, PT, 0x2a, 0x0 ;  /* 0x000000000000781c */ /* 0x000fda0000704572 */
[----:B------:R-:W-:Y:S05]  /*26570*/  @P0 BRA `(.L_x_86) ;  /* 0x0000000000040947 */ /* 0x000fea0003800000 */
[----:B-1-3--:R-:W-:Y:S01]  /*26580*/  BPT.TRAP 0x1 ;  /* 0x000000040000795c */ /* 0x00afe20000300000 */
.L_x_86:
[----:B------:R-:W-:Y:S01]  /*26590*/  R2UR UR8, R4 ;  /* 0x00000000040872ca */ /* 0x000fe200000e0000 */
[----:B------:R-:W-:Y:S01]  /*265a0*/  ULDC.64 UR4, c[0x0][0x198] ;  /* 0x0000660000047ab9 */ /* 0x000fe20000000a00 */
[----:B------:R-:W-:Y:S01]  /*265b0*/  UMOV UR6, 0x0 ;  /* 0x0000000000067882 */ /* 0x000fe20000000000 */
[----:B------:R-:W-:Y:S01]  /*265c0*/  UIADD3 UR4, UP0, UR4, 0xf0, URZ ;  /* 0x000000f004047890 */ /* 0x000fe2000ff1e03f */
[----:B------:R-:W-:Y:S01]  /*265d0*/  MOV R4, 0x1 ;  /* 0x0000000100047802 */ /* 0x000fe20000000f00 */
[----:B------:R-:W-:Y:S01]  /*265e0*/  UMOV UR7, 0x10000000 ;  /* 0x1000000000077882 */ /* 0x000fe20000000000 */
[----:B------:R-:W-:Y:S01]  /*265f0*/  UMOV UR10, URZ ;  /* 0x0000003f000a7c82 */ /* 0x000fe20008000000 */
[----:B------:R-:W-:Y:S01]  /*26600*/  UIADD3.X UR5, URZ, UR5, URZ, UP0, !UPT ;  /* 0x000000053f057290 */ /* 0x000fe200087fe43f */
[----:B------:R-:W-:Y:S01]  /*26610*/  MOV R8, 0x40 ;  /* 0x0000004000087802 */ /* 0x000fe20000000f00 */
[----:B-1----:R-:W-:Y:S01]  /*26620*/  UMOV UR12, UR20 ;  /* 0x00000014000c7c82 */ /* 0x002fe20008000000 */
[----:B---3--:R-:W-:Y:S01]  /*26630*/  UMOV UR13, UR21 ;  /* 0x00000015000d7c82 */ /* 0x008fe20008000000 */
[----:B------:R-:W-:Y:S01]  /*26640*/  UMOV UR34, 0x80 ;  /* 0x0000008000227882 */ /* 0x000fe20000000000 */
[----:B------:R-:W-:Y:S01]  /*26650*/  UMOV UR35, UR11 ;  /* 0x0000000b00237c82 */ /* 0x000fe20008000000 */
[----:B------:R-:W-:-:S02]  /*26660*/  UIADD3 UR9, UR8, 0x60050, URZ ;  /* 0x0006005008097890 */ /* 0x000fc4000fffe03f */
[----:B------:R-:W-:Y:S02]  /*26670*/  UIADD3 UR32, UR8, 0x2000, URZ ;  /* 0x0000200008207890 */ /* 0x000fe4000fffe03f */
[----:B------:R-:W-:Y:S02]  /*26680*/  UIADD3 UR24, UR8, 0x4000, URZ ;  /* 0x0000400008187890 */ /* 0x000fe4000fffe03f */
[----:B------:R-:W-:Y:S01]  /*26690*/  UIADD3 UR16, UR8, 0x6000, URZ ;  /* 0x0000600008107890 */ /* 0x000fe2000fffe03f */
[----:B------:R-:W-:Y:S01]  /*266a0*/  UMOV UR36, UR20 ;  /* 0x0000001400247c82 */ /* 0x000fe20008000000 */
[----:B------:R-:W-:Y:S01]  /*266b0*/  UMOV UR37, UR21 ;  /* 0x0000001500257c82 */ /* 0x000fe20008000000 */
[----:B------:R-:W-:Y:S01]  /*266c0*/  UMOV UR33, UR9 ;  /* 0x0000000900217c82 */ /* 0x000fe20008000000 */
[----:B------:R-:W-:Y:S01]  /*266d0*/  UMOV UR26, 0x100 ;  /* 0x00000100001a7882 */ /* 0x000fe20000000000 */
[----:B------:R-:W-:Y:S01]  /*266e0*/  UMOV UR27, UR11 ;  /* 0x0000000b001b7c82 */ /* 0x000fe20008000000 */
[----:B------:R-:W-:Y:S01]  /*266f0*/  UMOV UR28, UR20 ;  /* 0x00000014001c7c82 */ /* 0x000fe20008000000 */
[----:B------:R2:W-:Y:S01]  /*26700*/  UTMALDG.4D [UR8], [UR4], desc[UR6] ;  /* 0x00000608040075b4 */ /* 0x0005e20008019000 */
[----:B------:R-:W-:Y:S01]  /*26710*/  UMOV UR29, UR21 ;  /* 0x00000015001d7c82 */ /* 0x000fe20008000000 */
[----:B------:R-:W-:Y:S01]  /*26720*/  UMOV UR25, UR9 ;  /* 0x0000000900197c82 */ /* 0x000fe20008000000 */
[----:B------:R-:W-:Y:S01]  /*26730*/  UMOV UR18, 0x180 ;  /* 0x0000018000127882 */ /* 0x000fe20000000000 */
[----:B------:R-:W-:Y:S01]  /*26740*/  UMOV UR19, UR11 ;  /* 0x0000000b00137c82 */ /* 0x000fe20008000000 */
[----:B------:R-:W-:Y:S01]  /*26750*/  UMOV UR17, UR9 ;  /* 0x0000000900117c82 */ /* 0x000fe20008000000 */
[----:B------:R2:W-:Y:S01]  /*26760*/  UTMALDG.4D [UR32], [UR4], desc[UR6] ;  /* 0x00000620040075b4 */ /* 0x0005e20008019000 */
[----:B------:R2:W-:Y:S01]  /*26770*/  UTMALDG.4D [UR24], [UR4], desc[UR6] ;  /* 0x00000618040075b4 */ /* 0x0005e20008019000 */
[----:B------:R2:W-:Y:S02]  /*26780*/  UTMALDG.4D [UR16], [UR4], desc[UR6] ;  /* 0x00000610040075b4 */ /* 0x0005e40008019000 */
[----:B--2---:R-:W-:Y:S01]  /*26790*/  NOP ;  /* 0x0000000000007918 */ /* 0x004fe20000000000 */
.L_x_83:
[----:B-1-3--:R-:W-:Y:S05]  /*267a0*/  BSYNC B0 ;  /* 0x0000000000007941 */ /* 0x00afea0003800000 */
.L_x_82:
[----:B------:R-:W1:Y:S01]  /*267b0*/  LDC R3, c[0x0][0x28c] ;  /* 0x0000a300ff037b82 */ /* 0x000e620000000800 */
[----:B------:R-:W-:Y:S01]  /*267c0*/  BSSY B0, `(.L_x_87) ;  /* 0x0000038000007945 */ /* 0x000fe20003800000 */
[----:B-1----:R-:W-:-:S13]  /*267d0*/  ISETP.GT.AND P4, PT, R3, RZ, P3 ;  /* 0x000000ff0300720c */ /* 0x002fda0001f84270 */
[----:B------:R-:W-:Y:S05]  /*267e0*/  @!P4 BRA `(.L_x_88) ;  /* 0x0000000000d4c947 */ /* 0x000fea0003800000 */
[----:B------:R-:W1:Y:S01]  /*267f0*/  S2R R5, SR_CgaCtaId ;  /* 0x0000000000057919 */ /* 0x000e620000008800 */
[----:B------:R-:W-:-:S04]  /*26800*/  MOV R2, 0x400 ;  /* 0x0000040000027802 */ /* 0x000fc80000000f00 */
[----:B-1----:R-:W-:Y:S01]  /*26810*/  LEA R5, R5, R2, 0x18 ;  /* 0x0000000205057211 */ /* 0x002fe200078ec0ff */
[----:B------:R-:W-:-:S05]  /*26820*/  IMAD.MOV.U32 R2, RZ, RZ, 0x1 ;  /* 0x00000001ff027424 */ /* 0x000fca00078e00ff */
[----:B------:R-:W-:-:S04]  /*26830*/  SHF.L.U32 R2, R2, 0x1f, RZ ;  /* 0x0000001f02027819 */ /* 0x000fc800000006ff */
[----:B------:R-:W1:Y:S02]  /*26840*/  SYNCS.PHASECHK.TRANS64.TRYWAIT P0, [R5+URZ+0x60028], R2 ;  /* 0x06002802050075a7 */ /* 0x000e64000800017f */
[----:B-1----:R-:W-:Y:S05]  /*26850*/  @!P0 BRA `(.L_x_89) ;  /* 0x0000001400188947 */ /* 0x002fea0003800000 */
.L_x_122:
[----:B------:R-:W-:Y:S01]  /*26860*/  ULOP3.LUT UR4, UR14, 0x2, URZ, 0xfc, !UPT ;  /* 0x000000020e047892 */ /* 0x000fe2000f8efc3f */
[----:B-1----:R-:W-:-:S03]  /*26870*/  @P2 MOV R2, 0x10000 ;  /* 0x0001000000022802 */ /* 0x002fc60000000f00 */
[----:B------:R-:W-:Y:S01]  /*26880*/  UPRMT UR4, UR4, 0x9910, URZ ;  /* 0x0000991004047896 */ /* 0x000fe2000800003f */
[----:B------:R1:W-:Y:S03]  /*26890*/  @P2 SYNCS.ARRIVE.TRANS64 RZ, [R5+URZ+0x60000], R2 ;  /* 0x0600000205ff29a7 */ /* 0x0003e6000800003f */
[----:B------:R-:W-:-:S06]  /*268a0*/  UISETP.NE.AND UP0, UPT, UR4, 0x2, UPT ;  /* 0x000000020400788c */ /* 0x000fcc000bf05270 */
[----:B------:R-:W-:-:S13]  /*268b0*/  PLOP3.LUT P0, PT, PT, PT, UP0, 0x80, 0x0 ;  /* 0x000000000000781c */ /* 0x000fda0003f0f008 */
[----:B-1----:R-:W-:Y:S05]  /*268c0*/  @P0 BRA `(.L_x_90) ;  /* 0x0000000000040947 */ /* 0x002fea0003800000 */
[----:B------:R-:W-:Y:S01]  /*268d0*/  BPT.TRAP 0x1 ;  /* 0x000000040000795c */ /* 0x000fe20000300000 */
.L_x_90:
[----:B------:R-:W-:-:S04]  /*268e0*/  LOP3.LUT P0, RZ, R0, 0x1f, RZ, 0xc0, !PT ;  /* 0x0000001f00ff7812 */ /* 0x000fc8000780c0ff */
[----:B------:R-:W-:-:S13]  /*268f0*/  PLOP3.LUT P0, PT, P0, P2, PT, 0x2a, 0x0 ;  /* 0x000000000000781c */ /* 0x000fda0000704572 */
[----:B------:R-:W-:Y:S05]  /*26900*/  @P0 BRA `(.L_x_91) ;  /* 0x0000000000040947 */ /* 0x000fea0003800000 */
[----:B------:R-:W-:Y:S01]  /*26910*/  BPT.TRAP 0x1 ;  /* 0x000000040000795c */ /* 0x000fe20000300000 */
.L_x_91:
[----:B------:R-:W-:Y:S01]  /*26920*/  R2UR UR24, R5 ;  /* 0x00000000051872ca */ /* 0x000fe200000e0000 */
[----:B------:R-:W-:Y:S01]  /*26930*/  ULDC.64 UR4, c[0x0][0x198] ;  /* 0x0000660000047ab9 */ /* 0x000fe20000000a00 */
[----:B------:R-:W-:Y:S01]  /*26940*/  UMOV UR19, URZ ;  /* 0x0000003f00137c82 */ /* 0x000fe20008000000 */
[----:B------:R-:W-:Y:S01]  /*26950*/  UIADD3 UR4, UP0, UR4, 0x1f0, URZ ;  /* 0x000001f004047890 */ /* 0x000fe2000ff1e03f */
[----:B------:R-:W-:Y:S01]  /*26960*/  MOV R2, 0x1 ;  /* 0x0000000100027802 */ /* 0x000fe20000000f00 */
[----:B------:R-:W-:Y:S01]  /*26970*/  UMOV UR6, 0x0 ;  /* 0x0000000000067882 */ /* 0x000fe20000000000 */
[----:B------:R-:W-:Y:S01]  /*26980*/  UMOV UR7, 0x10000000 ;  /* 0x1000000000077882 */ /* 0x000fe20000000000 */
[----:B------:R-:W-:Y:S01]  /*26990*/  UIADD3.X UR5, URZ, UR5, URZ, UP0, !UPT ;  /* 0x000000053f057290 */ /* 0x000fe200087fe43f */
[----:B------:R-:W-:Y:S01]  /*269a0*/  UMOV UR18, URZ ;  /* 0x0000003f00127c82 */ /* 0x000fe20008000000 */
[----:B------:R-:W-:Y:S01]  /*269b0*/  UMOV UR42, 0x80 ;  /* 0x00000080002a7882 */ /* 0x000fe20000000000 */
[----:B------:R-:W-:Y:S01]  /*269c0*/  UMOV UR44, UR20 ;  /* 0x00000014002c7c82 */ /* 0x000fe20008000000 */
[----:B------:R-:W-:-:S02]  /*269d0*/  UMOV UR45, UR21 ;  /* 0x00000015002d7c82 */ /* 0x000fc40008000000 */
[----:B------:R-:W-:Y:S02]  /*269e0*/  UIADD3 UR16, UR24, 0x10000, URZ ;  /* 0x0001000018107890 */ /* 0x000fe4000fffe03f */
[----:B------:R-:W-:Y:S02]  /*269f0*/  UIADD3 UR17, UR24, 0x60000, URZ ;  /* 0x0006000018117890 */ /* 0x000fe4000fffe03f */
[----:B------:R-:W-:Y:S02]  /*26a00*/  UIADD3 UR40, UR24, 0x14000, URZ ;  /* 0x0001400018287890 */ /* 0x000fe4000fffe03f */
[----:B------:R-:W-:Y:S02]  /*26a10*/  UIADD3 UR32, UR24, 0x18000, URZ ;  /* 0x0001800018207890 */ /* 0x000fe4000fffe03f */
[----:B------:R-:W-:Y:S01]  /*26a20*/  UIADD3 UR24, UR24, 0x1c000, URZ ;  /* 0x0001c00018187890 */ /* 0x000fe2000fffe03f */
        /* <DEDUP_REMOVED lines=11> */
[----:B------:R-:W-:Y:S01]  /*26ae0*/  UMOV UR27, UR19 ;  /* 0x00000013001b7c82 */ /* 0x000fe20008000000 */
[----:B------:R-:W-:Y:S01]  /*26af0*/  UMOV UR25, UR17 ;  /* 0x0000001100197c82 */ /* 0x000fe20008000000 */
[----:B------:R1:W-:Y:S01]  /*26b00*/  UTMALDG.4D [UR40], [UR4], desc[UR6] ;  /* 0x00000628040075b4 */ /* 0x0003e20008019000 */
[----:B------:R1:W-:Y:S01]  /*26b10*/  UTMALDG.4D [UR32], [UR4], desc[UR6] ;  /* 0x00000620040075b4 */ /* 0x0003e20008019000 */
[----:B------:R1:W-:Y:S02]  /*26b20*/  UTMALDG.4D [UR24], [UR4], desc[UR6] ;  /* 0x00000618040075b4 */ /* 0x0003e40008019000 */
[----:B-1----:R-:W-:Y:S01]  /*26b30*/  NOP ;  /* 0x0000000000007918 */ /* 0x002fe20000000000 */
.L_x_88:
[----:B------:R-:W-:Y:S05]  /*26b40*/  BSYNC B0 ;  /* 0x0000000000007941 */ /* 0x000fea0003800000 */
.L_x_87:
[----:B------:R-:W-:Y:S04]  /*26b50*/  BSSY B0, `(.L_x_92) ;  /* 0x000003a000007945 */ /* 0x000fe80003800000 */
[----:B------:R-:W-:Y:S05]  /*26b60*/  @!P3 BRA `(.L_x_93) ;  /* 0x0000000000e0b947 */ /* 0x000fea0003800000 */
[----:B------:R-:W1:Y:S01]  /*26b70*/  S2R R6, SR_CgaCtaId ;  /* 0x0000000000067919 */ /* 0x000e620000008800 */
[----:B------:R-:W-:-:S04]  /*26b80*/  MOV R5, 0x400 ;  /* 0x0000040000057802 */ /* 0x000fc80000000f00 */
[----:B-1----:R-:W-:Y:S01]  /*26b90*/  LEA R7, R6, R5, 0x18 ;  /* 0x0000000506077211 */ /* 0x002fe200078ec0ff */
[----:B------:R-:W-:-:S03]  /*26ba0*/  IMAD.MOV.U32 R6, RZ, RZ, 0x1 ;  /* 0x00000001ff067424 */ /* 0x000fc600078e00ff */
[----:B------:R-:W-:Y:S02]  /*26bb0*/  LEA R5, R4, R7, 0x3 ;  /* 0x0000000704057211 */ /* 0x000fe400078e18ff */
[----:B------:R-:W-:-:S04]  /*26bc0*/  SHF.L.U32 R6, R6, 0x1f, RZ ;  /* 0x0000001f06067819 */ /* 0x000fc800000006ff */
[----:B------:R-:W1:Y:S02]  /*26bd0*/  SYNCS.PHASECHK.TRANS64.TRYWAIT P0, [R5+URZ+0x60060], R6 ;  /* 0x06006006050075a7 */ /* 0x000e64000800017f */
[----:B-1----:R-:W-:Y:S05]  /*26be0*/  @!P0 BRA `(.L_x_94) ;  /* 0x0000001000488947 */ /* 0x002fea0003800000 */
.L_x_123:
        /* <DEDUP_REMOVED lines=8> */
.L_x_95:
[----:B------:R-:W-:-:S04]  /*26c70*/  LOP3.LUT P0, RZ, R0, 0x1f, RZ, 0xc0, !PT ;  /* 0x0000001f00ff7812 */ /* 0x000fc8000780c0ff */
[----:B------:R-:W-:-:S13]  /*26c80*/  PLOP3.LUT P0, PT, P0, P2, PT, 0x2a, 0x0 ;  /* 0x000000000000781c */ /* 0x000fda0000704572 */
[----:B------:R-:W-:Y:S05]  /*26c90*/  @P0 BRA `(.L_x_96) ;  /* 0x0000000000040947 */ /* 0x000fea0003800000 */
[----:B------:R-:W-:Y:S01]  /*26ca0*/  BPT.TRAP 0x1 ;  /* 0x000000040000795c */ /* 0x000fe20000300000 */
.L_x_96:
[----:B------:R-:W-:Y:S01]  /*26cb0*/  R2UR UR40, R4 ;  /* 0x00000000042872ca */ /* 0x000fe200000e0000 */
[----:B------:R-:W-:Y:S01]  /*26cc0*/  ULDC.64 UR8, c[0x0][0x198] ;  /* 0x0000660000087ab9 */ /* 0x000fe20000000a00 */
[----:B------:R-:W-:Y:S01]  /*26cd0*/  R2UR UR5, R7 ;  /* 0x00000000070572ca */ /* 0x000fe200000e0000 */
[----:B------:R-:W-:Y:S01]  /*26ce0*/  UIADD3 UR4, UP0, UR8, 0xf0, URZ ;  /* 0x000000f008047890 */ /* 0x000fe2000ff1e03f */
[----:B------:R-:W-:Y:S01]  /*26cf0*/  R2UR UR41, R5 ;  /* 0x00000000052972ca */ /* 0x000fe200000e0000 */
[----:B------:R-:W-:Y:S01]  /*26d00*/  UMOV UR6, 0x0 ;  /* 0x0000000000067882 */ /* 0x000fe20000000000 */
[----:B------:R-:W-:Y:S01]  /*26d10*/  R2UR UR43, R8 ;  /* 0x00000000082b72ca */ /* 0x000fe200000e0000 */
[----:B------:R-:W-:Y:S01]  /*26d20*/  UMOV UR7, 0x10000000 ;  /* 0x1000000000077882 */ /* 0x000fe20000000000 */
[----:B------:R-:W-:Y:S01]  /*26d30*/  UMOV UR42, URZ ;  /* 0x0000003f002a7c82 */ /* 0x000fe20008000000 */
[----:B------:R-:W-:Y:S01]  /*26d40*/  UMOV UR44, UR20 ;  /* 0x00000014002c7c82 */ /* 0x000fe20008000000 */
[----:B------:R-:W-:Y:S01]  /*26d50*/  UMOV UR45, UR21 ;  /* 0x00000015002d7c82 */ /* 0x000fe20008000000 */
[----:B------:R-:W-:Y:S01]  /*26d60*/  UMOV UR34, 0x80 ;  /* 0x0000008000227882 */ /* 0x000fe20000000000 */
[----:B------:R-:W-:Y:S01]  /*26d70*/  UMOV UR36, UR20 ;  /* 0x0000001400247c82 */ /* 0x000fe20008000000 */
[----:B------:R-:W-:Y:S01]  /*26d80*/  UMOV UR37, UR21 ;  /* 0x0000001500257c82 */ /* 0x000fe20008000000 */
[----:B------:R-:W-:Y:S01]  /*26d90*/  UMOV UR26, 0x100 ;  /* 0x00000100001a7882 */ /* 0x000fe20000000000 */
[----:B------:R-:W-:-:S02]  /*26da0*/  ULEA UR40, UR40, UR5, 0xf ;  /* 0x0000000528287291 */ /* 0x000fc4000f8e783f */
[----:B------:R-:W-:Y:S02]  /*26db0*/  UIADD3 UR41, UR41, 0x60050, URZ ;  /* 0x0006005029297890 */ /* 0x000fe4000fffe03f */
[----:B------:R-:W-:Y:S02]  /*26dc0*/  UIADD3 UR43, UR11, UR43, URZ ;  /* 0x0000002b0b2b7290 */ /* 0x000fe4000fffe03f */
[----:B------:R-:W-:Y:S02]  /*26dd0*/  UIADD3.X UR5, URZ, UR9, URZ, UP0, !UPT ;  /* 0x000000093f057290 */ /* 0x000fe400087fe43f */
[----:B------:R-:W-:Y:S02]  /*26de0*/  UIADD3 UR32, UR40, 0x2000, URZ ;  /* 0x0000200028207890 */ /* 0x000fe4000fffe03f */
[----:B------:R-:W-:Y:S02]  /*26df0*/  UIADD3 UR24, UR40, 0x4000, URZ ;  /* 0x0000400028187890 */ /* 0x000fe4000fffe03f */
[----:B------:R-:W-:Y:S01]  /*26e00*/  UIADD3 UR16, UR40, 0x6000, URZ ;  /* 0x0000600028107890 */ /* 0x000fe2000fffe03f */
[----:B------:R-:W-:Y:S01]  /*26e10*/  UMOV UR33, UR41 ;  /* 0x0000002900217c82 */ /* 0x000fe20008000000 */
[----:B------:R-:W-:Y:S01]  /*26e20*/  UMOV UR35, UR43 ;  /* 0x0000002b00237c82 */ /* 0x000fe20008000000 */
        /* <DEDUP_REMOVED lines=11> */
[----:B-1----:R-:W-:Y:S01]  /*26ee0*/  NOP ;  /* 0x0000000000007918 */ /* 0x002fe20000000000 */
.L_x_93:
[----:B------:R-:W-:Y:S05]  /*26ef0*/  BSYNC B0 ;  /* 0x0000000000007941 */ /* 0x000fea0003800000 */
.L_x_92:
[----:B------:R-:W-:Y:S01]  /*26f00*/  BSSY B0, `(.L_x_97) ;  /* 0x0000027000007945 */ /* 0x000fe20003800000 */
[----:B------:R-:W-:-:S03]  /*26f10*/  IMAD.MOV.U32 R8, RZ, RZ, RZ ;  /* 0x000000ffff087224 */ /* 0x000fc600078e00ff */
[----:B------:R-:W-:Y:S05]  /*26f20*/  @!P4 BRA `(.L_x_98) ;  /* 0x000000000090c947 */ /* 0x000fea0003800000 */
[----:B------:R-:W1:Y:S01]  /*26f30*/  S2R R5, SR_CgaCtaId ;  /* 0x0000000000057919 */ /* 0x000e620000008800 */
[----:B------:R-:W-:Y:S02]  /*26f40*/  MOV R4, 0x400 ;  /* 0x0000040000047802 */ /* 0x000fe40000000f00 */
[----:B------:R-:W-:-:S04]  /*26f50*/  MOV R7, 0x1 ;  /* 0x0000000100077802 */ /* 0x000fc80000000f00 */
[----:B------:R-:W-:Y:S02]  /*26f60*/  SHF.L.U32 R7, R7, 0x1f, RZ ;  /* 0x0000001f07077819 */ /* 0x000fe400000006ff */
[----:B-1----:R-:W-:-:S04]  /*26f70*/  LEA R5, R5, R4, 0x18 ;  /* 0x0000000405057211 */ /* 0x002fc800078ec0ff */
[----:B------:R-:W-:-:S04]  /*26f80*/  LEA R4, R2, R5, 0x3 ;  /* 0x0000000502047211 */ /* 0x000fc800078e18ff */
[----:B------:R-:W1:Y:S02]  /*26f90*/  SYNCS.PHASECHK.TRANS64.TRYWAIT P0, [R4+URZ+0x60028], R7 ;  /* 0x06002807040075a7 */ /* 0x000e64000800017f */
[----:B-1----:R-:W-:Y:S05]  /*26fa0*/  @!P0 BRA `(.L_x_99) ;  /* 0x0000000c006c8947 */ /* 0x002fea0003800000 */
.L_x_124:
[----:B------:R-:W-:Y:S01]  /*26fb0*/  ULOP3.LUT UR4, UR14, 0x2, URZ, 0xfc, !UPT ;  /* 0x000000020e047892 */ /* 0x000fe2000f8efc3f */
[----:B-1----:R-:W-:-:S03]  /*26fc0*/  @P2 IMAD.MOV.U32 R7, RZ, RZ, 0x10000 ;  /* 0x00010000ff072424 */ /* 0x002fc600078e00ff */
[----:B------:R-:W-:Y:S01]  /*26fd0*/  UPRMT UR4, UR4, 0x9910, URZ ;  /* 0x0000991004047896 */ /* 0x000fe2000800003f */
[----:B------:R1:W-:Y:S03]  /*26fe0*/  @P2 SYNCS.ARRIVE.TRANS64 RZ, [R4+URZ+0x60000], R7 ;  /* 0x0600000704ff29a7 */ /* 0x0003e6000800003f */
[----:B------:R-:W-:-:S06]  /*26ff0*/  UISETP.NE.AND UP0, UPT, UR4, 0x2, UPT ;  /* 0x000000020400788c */ /* 0x000fcc000bf05270 */
[----:B------:R-:W-:-:S13]  /*27000*/  PLOP3.LUT P0, PT, PT, PT, UP0, 0x80, 0x0 ;  /* 0x000000000000781c */ /* 0x000fda0003f0f008 */
[----:B-1----:R-:W-:Y:S05]  /*27010*/  @P0 BRA `(.L_x_100) ;  /* 0x0000000000040947 */ /* 0x002fea0003800000 */
[----:B------:R-:W-:Y:S01]  /*27020*/  BPT.TRAP 0x1 ;  /* 0x000000040000795c */ /* 0x000fe20000300000 */
.L_x_100:
[----:B------:R-:W-:-:S04]  /*27030*/  LOP3.LUT P0, RZ, R0, 0x1f, RZ, 0xc0, !PT ;  /* 0x0000001f00ff7812 */ /* 0x000fc8000780c0ff */
[----:B------:R-:W-:-:S13]  /*27040*/  PLOP3.LUT P0, PT, P0, P2, PT, 0x2a, 0x0 ;  /* 0x000000000000781c */ /* 0x000fda0000704572 */
[----:B------:R-:W-:Y:S05]  /*27050*/  @P0 BRA `(.L_x_101) ;  /* 0x0000000000040947 */ /* 0x000fea0003800000 */
[----:B------:R-:W-:Y:S01]  /*27060*/  BPT.TRAP 0x1 ;  /* 0x000000040000795c */ /* 0x000fe20000300000 */
.L_x_101:
[----:B------:R-:W-:Y:S01]  /*27070*/  LEA R5, R2, R5, 0x10 ;  /* 0x0000000502057211 */ /* 0x000fe200078e80ff */
[----:B------:R-:W-:Y:S01]  /*27080*/  ULDC.64 UR4, c[0x0][0x198] ;  /* 0x0000660000047ab9 */ /* 0x000fe20000000a00 */
[----:B------:R-:W-:Y:S01]  /*27090*/  R2UR UR17, R4 ;  /* 0x00000000041172ca */ /* 0x000fe200000e0000 */
[----:B------:R-:W-:Y:S01]  /*270a0*/  UIADD3 UR4, UP0, UR4, 0x2f0, URZ ;  /* 0x000002f004047890 */ /* 0x000fe2000ff1e03f */
[----:B------:R-:W-:Y:S01]  /*270b0*/  R2UR UR16, R5 ;  /* 0x00000000051072ca */ /* 0x000fe200000e0000 */
[----:B------:R-:W-:Y:S01]  /*270c0*/  UMOV UR6, 0x0 ;  /* 0x0000000000067882 */ /* 0x000fe20000000000 */
[----:B------:R-:W-:Y:S01]  /*270d0*/  UMOV UR7, 0x10000000 ;  /* 0x1000000000077882 */ /* 0x000fe20000000000 */
[----:B------:R-:W-:Y:S01]  /*270e0*/  UIADD3.X UR5, URZ, UR5, URZ, UP0, !UPT ;  /* 0x000000053f057290 */ /* 0x000fe200087fe43f */
[----:B------:R-:W-:Y:S01]  /*270f0*/  IADD3 R2, R2, 0x1, RZ ;  /* 0x0000000102027810 */ /* 0x000fe20007ffe0ff */
[----:B------:R-:W-:Y:S01]  /*27100*/  UMOV UR18, URZ ;  /* 0x0000003f00127c82 */ /* 0x000fe20008000000 */
[----:B------:R-:W-:Y:S01]  /*27110*/  UMOV UR19, URZ ;  /* 0x0000003f00137c82 */ /* 0x000fe20008000000 */
[----:B------:R-:W-:-:S04]  /*27120*/  IMAD.MOV.U32 R8, RZ, RZ, 0x1 ;  /* 0x00000001ff087424 */ /* 0x000fc800078e00ff */
[----:B------:R-:W-:Y:S02]  /*27130*/  UIADD3 UR17, UR17, 0x60000, URZ ;  /* 0x0006000011117890 */ /* 0x000fe4000fffe03f */
[----:B------:R-:W-:-:S09]  /*27140*/  UIADD3 UR16, UR16, 0x10000, URZ ;  /* 0x0001000010107890 */ /* 0x000fd2000fffe03f */
[----:B------:R1:W-:Y:S02]  /*27150*/  UTMALDG.4D [UR16], [UR4], desc[UR6] ;  /* 0x00000610040075b4 */ /* 0x0003e40008019000 */
[----:B-1----:R-:W-:Y:S01]  /*27160*/  NOP ;  /* 0x0000000000007918 */ /* 0x002fe20000000000 */
.L_x_98:
[----:B------:R-:W-:Y:S05]  /*27170*/  BSYNC B0 ;  /* 0x0000000000007941 */ /* 0x000fea0003800000 */
.L_x_97:
[----:B------:R-:W-:-:S13]  /*27180*/  ISETP.GE.AND P0, PT, R3, 0x81, PT ;  /* 0x000000810300780c */ /* 0x000fda0003f06270 */
[----:B------:R-:W-:Y:S05]  /*27190*/  @!P0 EXIT ;  /* 0x000000000000894d */ /* 0x000fea0003800000 */
[----:B------:R-:W-:Y:S01]  /*271a0*/  IADD3 R3, R3, 0x7f, RZ ;  /* 0x0000007f03037810 */ /* 0x000fe20007ffe0ff */
[----:B------:R-:W-:Y:S01]  /*271b0*/  BSSY B0, `(.L_x_102) ;  /* 0x0000070000007945 */ /* 0x000fe20003800000 */
[----:B------:R-:W-:Y:S02]  /*271c0*/  LOP3.LUT P0, RZ, R0, 0x1f, RZ, 0xc0, !PT ;  /* 0x0000001f00ff7812 */ /* 0x000fe4000780c0ff */
[----:B------:R-:W-:Y:S02]  /*271d0*/  SHF.R.S32.HI R0, RZ, 0x1f, R3 ;  /* 0x0000001fff007819 */ /* 0x000fe40000011403 */
[----:B------:R-:W-:Y:S02]  /*271e0*/  PLOP3.LUT P0, PT, P0, P2, PT, 0x2a, 0x0 ;  /* 0x000000000000781c */ /* 0x000fe40000704572 */
[----:B------:R-:W-:Y:S02]  /*271f0*/  LEA.HI R0, R0, R3, RZ, 0x7 ;  /* 0x0000000300007211 */ /* 0x000fe400078f38ff */
[----:B------:R-:W-:-:S02]  /*27200*/  MOV R3, UR14 ;  /* 0x0000000e00037c02 */ /* 0x000fc40008000f00 */
[----:B------:R-:W-:Y:S02]  /*27210*/  SHF.R.S32.HI R4, RZ, 0x7, R0 ;  /* 0x00000007ff047819 */ /* 0x000fe40000011400 */
[----:B------:R-:W-:Y:S02]  /*27220*/  LOP3.LUT R0, R3, 0x2, RZ, 0xfc, !PT ;  /* 0x0000000203007812 */ /* 0x000fe400078efcff */
[----:B------:R-:W-:Y:S01]  /*27230*/  MOV R3, 0x1 ;  /* 0x0000000100037802 */ /* 0x000fe20000000f00 */
[----:B------:R-:W-:-:S07]  /*27240*/  IMAD.SHL.U32 R4, R4, 0x2, RZ ;  /* 0x0000000204047824 */ /* 0x000fce00078e00ff */
.L_x_113:
[----:B------:R-:W-:Y:S04]  /*27250*/  BSSY B1, `(.L_x_103) ;  /* 0x000003a000017945 */ /* 0x000fe80003800000 */
[----:B------:R-:W-:Y:S05]  /*27260*/  @!P3 BRA `(.L_x_104) ;  /* 0x0000000000e0b947 */ /* 0x000fea0003800000 */
[----:B------:R-:W1:Y:S01]  /*27270*/  S2R R6, SR_CgaCtaId ;  /* 0x0000000000067919 */ /* 0x000e620000008800 */
[----:B------:R-:W-:-:S04]  /*27280*/  MOV R5, 0x400 ;  /* 0x0000040000057802 */ /* 0x000fc80000000f00 */
[----:B-1----:R-:W-:Y:S02]  /*27290*/  LEA R7, R6, R5, 0x18 ;  /* 0x0000000506077211 */ /* 0x002fe400078ec0ff */
[----:B------:R-:W-:Y:S02]  /*272a0*/  SHF.L.U32 R5, R3, 0x1f, RZ ;  /* 0x0000001f03057819 */ /* 0x000fe400000006ff */
[----:B------:R-:W-:-:S04]  /*272b0*/  LEA R6, R2, R7, 0x3 ;  /* 0x0000000702067211 */ /* 0x000fc800078e18ff */
[----:B------:R-:W1:Y:S02]  /*272c0*/  SYNCS.PHASECHK.TRANS64.TRYWAIT P4, [R6+URZ+0x60028], R5 ;  /* 0x06002805060075a7 */ /* 0x000e64000808017f */
[----:B-1----:R-:W-:Y:S05]  /*272d0*/  @!P4 BRA `(.L_x_105) ;  /* 0x0000000800b4c947 */ /* 0x002fea0003800000 */
.L_x_125:
[----:B-1----:R-:W-:-:S04]  /*272e0*/  @P2 IMAD.MOV.U32 R5, RZ, RZ, 0x10000 ;  /* 0x00010000ff052424 */ /* 0x002fc800078e00ff */
[----:B------:R1:W-:Y:S02]  /*272f0*/  @P2 SYNCS.ARRIVE.TRANS64 RZ, [R6+URZ+0x60000], R5 ;  /* 0x0600000506ff29a7 */ /* 0x0003e4000800003f */
[----:B-1----:R-:W-:-:S04]  /*27300*/  PRMT R5, R0, 0x9910, RZ ;  /* 0x0000991000057816 */ /* 0x002fc800000000ff */
[----:B------:R-:W-:-:S13]  /*27310*/  ISETP.NE.AND P4, PT, R5, 0x2, PT ;  /* 0x000000020500780c */ /* 0x000fda0003f85270 */
[----:B------:R-:W-:Y:S05]  /*27320*/  @P4 BRA `(.L_x_106) ;  /* 0x0000000000044947 */ /* 0x000fea0003800000 */
[----:B------:R-:W-:Y:S01]  /*27330*/  BPT.TRAP 0x1 ;  /* 0x000000040000795c */ /* 0x000fe20000300000 */
.L_x_106:
[----:B------:R-:W-:Y:S05]  /*27340*/  @P0 BRA `(.L_x_107) ;  /* 0x0000000000040947 */ /* 0x000fea0003800000 */
[----:B------:R-:W-:Y:S01]  /*27350*/  BPT.TRAP 0x1 ;  /* 0x000000040000795c */ /* 0x000fe20000300000 */
.L_x_107:
[----:B------:R-:W-:Y:S01]  /*27360*/  LEA R7, R2, R7, 0x10 ;  /* 0x0000000702077211 */ /* 0x000fe200078e80ff */
[----:B------:R-:W-:Y:S01]  /*27370*/  ULDC.64 UR4, c[0x0][0x198] ;  /* 0x0000660000047ab9 */ /* 0x000fe20000000a00 */
[----:B------:R-:W-:Y:S01]  /*27380*/  R2UR UR17, R6 ;  /* 0x00000000061172ca */ /* 0x000fe200000e0000 */
[----:B------:R-:W-:Y:S01]  /*27390*/  UIADD3 UR4, UP0, UR4, 0x1f0, URZ ;  /* 0x000001f004047890 */ /* 0x000fe2000ff1e03f */
[----:B------:R-:W-:Y:S01]  /*273a0*/  R2UR UR19, R8 ;  /* 0x00000000081372ca */ /* 0x000fe200000e0000 */
[----:B------:R-:W-:Y:S01]  /*273b0*/  UMOV UR6, 0x0 ;  /* 0x0000000000067882 */ /* 0x000fe20000000000 */
[----:B------:R-:W-:Y:S01]  /*273c0*/  R2UR UR24, R7 ;  /* 0x00000000071872ca */ /* 0x000fe200000e0000 */
[----:B------:R-:W-:Y:S01]  /*273d0*/  UIADD3.X UR5, URZ, UR5, URZ, UP0, !UPT ;  /* 0x000000053f057290 */ /* 0x000fe200087fe43f */
[----:B------:R-:W-:Y:S01]  /*273e0*/  IADD3 R5, R2, 0x1, RZ ;  /* 0x0000000102057810 */ /* 0x000fe20007ffe0ff */
[----:B------:R-:W-:Y:S01]  /*273f0*/  UMOV UR7, 0x10000000 ;  /* 0x1000000000077882 */ /* 0x000fe20000000000 */
[----:B------:R-:W-:Y:S01]  /*27400*/  UMOV UR18, URZ ;  /* 0x0000003f00127c82 */ /* 0x000fe20008000000 */
[----:B------:R-:W-:Y:S01]  /*27410*/  UMOV UR42, 0x80 ;  /* 0x00000080002a7882 */ /* 0x000fe20000000000 */
[----:B------:R-:W-:Y:S01]  /*27420*/  UMOV UR44, UR20 ;  /* 0x00000014002c7c82 */ /* 0x000fe20008000000 */
[----:B------:R-:W-:Y:S01]  /*27430*/  UMOV UR45, UR21 ;  /* 0x00000015002d7c82 */ /* 0x000fe20008000000 */
[----:B------:R-:W-:Y:S01]  /*27440*/  UMOV UR34, 0x100 ;  /* 0x0000010000227882 */ /* 0x000fe20000000000 */
[----:B------:R-:W-:Y:S01]  /*27450*/  UIADD3 UR17, UR17, 0x60000, URZ ;  /* 0x0006000011117890 */ /* 0x000fe2000fffe03f */
[----:B------:R-:W-:Y:S01]  /*27460*/  ISETP.NE.AND P4, PT, R5, 0x5, PT ;  /* 0x000000050500780c */ /* 0x000fe20003f85270 */
[----:B------:R-:W-:-:S02]  /*27470*/  USHF.L.U32 UR19, UR19, 0x7, URZ ;  /* 0x0000000713137899 */ /* 0x000fc4000800063f */
[----:B------:R-:W-:Y:S01]  /*27480*/  UIADD3 UR16, UR24, 0x10000, URZ ;  /* 0x0001000018107890 */ /* 0x000fe2000fffe03f */
[----:B------:R-:W-:Y:S01]  /*27490*/  SEL R2, RZ, 0x1, P4 ;  /* 0x00000001ff027807 */ /* 0x000fe20002000000 */
[----:B------:R-:W-:Y:S02]  /*274a0*/  UIADD3 UR40, UR24, 0x14000, URZ ;  /* 0x0001400018287890 */ /* 0x000fe4000fffe03f */
[----:B------:R-:W-:Y:S01]  /*274b0*/  UIADD3 UR32, UR24, 0x18000, URZ ;  /* 0x0001800018207890 */ /* 0x000fe2000fffe03f */
[----:B------:R-:W-:Y:S01]  /*274c0*/  LOP3.LUT R3, R3, R2, RZ, 0x3c, !PT ;  /* 0x0000000203037212 */ /* 0x000fe200078e3cff */
[----:B------:R-:W-:Y:S01]  /*274d0*/  UIADD3 UR24, UR24, 0x1c000, URZ ;  /* 0x0001c00018187890 */ /* 0x000fe2000fffe03f */
[----:B------:R-:W-:Y:S01]  /*274e0*/  SEL R2, R5, RZ, P4 ;  /* 0x000000ff05027207 */ /* 0x000fe20002000000 */
        /* <DEDUP_REMOVED lines=16> */
.L_x_104:
[----:B------:R-:W-:Y:S05]  /*275f0*/  BSYNC B1 ;  /* 0x0000000000017941 */ /* 0x000fea0003800000 */
.L_x_103:
[----:B------:R-:W-:Y:S01]  /*27600*/  ISETP.LT.OR P4, PT, R4, 0x4, !P3 ;  /* 0x000000040400780c */ /* 0x000fe20005f81670 */
[----:B------:R-:W-:-:S12]  /*27610*/  BSSY B1, `(.L_x_108) ;  /* 0x0000026000017945 */ /* 0x000fd80003800000 */
[----:B------:R-:W-:Y:S05]  /*27620*/  @P4 BRA `(.L_x_109) ;  /* 0x0000000000904947 */ /* 0x000fea0003800000 */
[----:B------:R-:W1:Y:S01]  /*27630*/  S2R R6, SR_CgaCtaId ;  /* 0x0000000000067919 */ /* 0x000e620000008800 */
[----:B------:R-:W-:Y:S02]  /*27640*/  MOV R5, 0x400 ;  /* 0x0000040000057802 */ /* 0x000fe40000000f00 */
[----:B------:R-:W-:Y:S02]  /*27650*/  SHF.L.U32 R7, R3, 0x1f, RZ ;  /* 0x0000001f03077819 */ /* 0x000fe400000006ff */
[----:B-1----:R-:W-:-:S05]  /*27660*/  LEA R5, R6, R5, 0x18 ;  /* 0x0000000506057211 */ /* 0x002fca00078ec0ff */
[----:B------:R-:W-:-:S04]  /*27670*/  IMAD R6, R2, 0x8, R5 ;  /* 0x0000000802067824 */ /* 0x000fc800078e0205 */
[----:B------:R-:W1:Y:S02]  /*27680*/  SYNCS.PHASECHK.TRANS64.TRYWAIT P4, [R6+URZ+0x60028], R7 ;  /* 0x06002807060075a7 */ /* 0x000e64000808017f */
[----:B-1----:R-:W-:Y:S05]  /*27690*/  @!P4 BRA `(.L_x_110) ;  /* 0x0000000400d8c947 */ /* 0x002fea0003800000 */
.L_x_126:
[----:B-1----:R-:W-:-:S04]  /*276a0*/  @P1 MOV R7, 0x10000 ;  /* 0x0001000000071802 */ /* 0x002fc80000000f00 */
[----:B------:R1:W-:Y:S02]  /*276b0*/  @P1 SYNCS.ARRIVE.TRANS64 RZ, [R6+URZ+0x60000], R7 ;  /* 0x0600000706ff19a7 */ /* 0x0003e4000800003f */
[----:B-1----:R-:W-:-:S04]  /*276c0*/  PRMT R7, R0, 0x9910, RZ ;  /* 0x0000991000077816 */ /* 0x002fc800000000ff */
[----:B------:R-:W-:-:S13]  /*276d0*/  ISETP.NE.AND P4, PT, R7, 0x2, PT ;  /* 0x000000020700780c */ /* 0x000fda0003f85270 */
[----:B------:R-:W-:Y:S05]  /*276e0*/  @P4 BRA `(.L_x_111) ;  /* 0x0000000000044947 */ /* 0x000fea0003800000 */
[----:B------:R-:W-:Y:S01]  /*276f0*/  BPT.TRAP 0x1 ;  /* 0x000000040000795c */ /* 0x000fe20000300000 */
.L_x_111:
[----:B------:R-:W-:Y:S05]  /*27700*/  @P0 BRA `(.L_x_112) ;  /* 0x0000000000040947 */ /* 0x000fea0003800000 */
[----:B------:R-:W-:Y:S01]  /*27710*/  BPT.TRAP 0x1 ;  /* 0x000000040000795c */ /* 0x000fe20000300000 */
.L_x_112:
        /* <DEDUP_REMOVED lines=8> */
[----:B------:R-:W-:Y:S01]  /*277a0*/  VIADD R2, R2, 0x1 ;  /* 0x0000000102027836 */ /* 0x000fe20000000000 */
[----:B------:R-:W-:Y:S01]  /*277b0*/  UMOV UR7, 0x10000000 ;  /* 0x1000000000077882 */ /* 0x000fe20000000000 */
[----:B------:R-:W-:Y:S01]  /*277c0*/  UMOV UR19, URZ ;  /* 0x0000003f00137c82 */ /* 0x000fe20008000000 */
[----:B------:R-:W-:-:S02]  /*277d0*/  IADD3 R8, R8, 0x1, RZ ;  /* 0x0000000108087810 */ /* 0x000fc40007ffe0ff */
[C---:B------:R-:W-:Y:S02]  /*277e0*/  ISETP.NE.AND P4, PT, R2.reuse, 0x5, PT ;  /* 0x000000050200780c */ /* 0x040fe40003f85270 */
[----:B------:R-:W-:Y:S02]  /*277f0*/  UIADD3 UR17, UR17, 0x60000, URZ ;  /* 0x0006000011117890 */ /* 0x000fe4000fffe03f */
[----:B------:R-:W-:Y:S01]  /*27800*/  UIADD3 UR16, UR16, 0x10000, URZ ;  /* 0x0001000010107890 */ /* 0x000fe2000fffe03f */
[----:B------:R-:W-:Y:S01]  /*27810*/  SEL R6, RZ, 0x1, P4 ;  /* 0x00000001ff067807 */ /* 0x000fe20002000000 */
[----:B------:R-:W-:Y:S01]  /*27820*/  USHF.L.U32 UR18, UR18, 0x7, URZ ;  /* 0x0000000712127899 */ /* 0x000fe2000800063f */
[----:B------:R-:W-:Y:S02]  /*27830*/  SEL R2, R2, RZ, P4 ;  /* 0x000000ff02027207 */ /* 0x000fe40002000000 */
[----:B------:R-:W-:-:S06]  /*27840*/  LOP3.LUT R3, R3, R6, RZ, 0x3c, !PT ;  /* 0x0000000603037212 */ /* 0x000fcc00078e3cff */
[----:B------:R1:W-:Y:S02]  /*27850*/  UTMALDG.4D [UR16], [UR4], desc[UR6] ;  /* 0x00000610040075b4 */ /* 0x0003e40008019000 */
[----:B-1----:R-:W-:Y:S01]  /*27860*/  NOP ;  /* 0x0000000000007918 */ /* 0x002fe20000000000 */
.L_x_109:
[----:B------:R-:W-:Y:S05]  /*27870*/  BSYNC B1 ;  /* 0x0000000000017941 */ /* 0x000fea0003800000 */
.L_x_108:
[C---:B------:R-:W-:Y:S02]  /*27880*/  ISETP.GT.AND P4, PT, R4.reuse, 0x4, PT ;  /* 0x000000040400780c */ /* 0x040fe40003f84270 */
[----:B------:R-:W-:-:S11]  /*27890*/  IADD3 R4, R4, -0x2, RZ ;  /* 0xfffffffe04047810 */ /* 0x000fd60007ffe0ff */
[----:B------:R-:W-:Y:S05]  /*278a0*/  @P4 BRA `(.L_x_113) ;  /* 0xfffffff800684947 */ /* 0x000fea000383ffff */
[----:B------:R-:W-:Y:S05]  /*278b0*/  BSYNC B0 ;  /* 0x0000000000007941 */ /* 0x000fea0003800000 */
.L_x_102:
[----:B------:R-:W-:Y:S05]  /*278c0*/  EXIT ;  /* 0x000000000000794d */ /* 0x000fea0003800000 */
.L_x_15:
[----:B-1----:R-:W-:-:S04]  /*278d0*/  IMAD.U32 R5, RZ, RZ, UR5 ;  /* 0x00000005ff057e24 */ /* 0x002fc8000f8e00ff */
[----:B------:R1:W2:Y:S03]  /*278e0*/  SYNCS.PHASECHK.TRANS64.TRYWAIT P1, [R5+URZ+0x60050], R4 ;  /* 0x06005004050075a7 */ /* 0x0002a6000802017f */
[----:B--2---:R-:W-:Y:S05]  /*278f0*/  @!P1 NANOSLEEP.SYNCS 0x989680 ;  /* 0x009896800000995d */ /* 0x004fea0003900000 */
[----:B------:R-:W2:Y:S02]  /*27900*/  @!P1 SYNCS.PHASECHK.TRANS64 P1, [R5+URZ+0x60050], R4 ;  /* 0x06005004050095a7 */ /* 0x000ea4000802007f */
[----:B--2---:R-:W-:Y:S05]  /*27910*/  @!P1 BRA `(.L_x_15) ;  /* 0xfffffffc00ec9947 */ /* 0x004fea000383ffff */
[----:B------:R-:W-:Y:S05]  /*27920*/  BRA `(.L_x_114) ;  /* 0xfffffd9400a47947 */ /* 0x000fea000383ffff */
.L_x_17:
[----:B-1----:R-:W-:-:S04]  /*27930*/  MOV R5, UR61 ;  /* 0x0000003d00057c02 */ /* 0x002fc80008000f00 */
[----:B------:R1:W2:Y:S03]  /*27940*/  SYNCS.PHASECHK.TRANS64.TRYWAIT P1, [R5+URZ+0x60000], R8 ;  /* 0x06000008050075a7 */ /* 0x0002a6000802017f */
[----:B--2---:R-:W-:Y:S05]  /*27950*/  @!P1 NANOSLEEP.SYNCS 0x989680 ;  /* 0x009896800000995d */ /* 0x004fea0003900000 */
[----:B------:R-:W2:Y:S02]  /*27960*/  @!P1 SYNCS.PHASECHK.TRANS64 P1, [R5+URZ+0x60000], R8 ;  /* 0x06000008050095a7 */ /* 0x000ea4000802007f */
[----:B--2---:R-:W-:Y:S05]  /*27970*/  @!P1 BRA `(.L_x_17) ;  /* 0xfffffffc00ec9947 */ /* 0x004fea000383ffff */
[----:B------:R-:W-:Y:S05]  /*27980*/  BRA `(.L_x_115) ;  /* 0xfffffd9400ac7947 */ /* 0x000fea000383ffff */
.L_x_18:
[----:B------:R-:W2:Y:S02]  /*27990*/  LDL R4, [R1+0x240] ;  /* 0x0002400001047983 */ /* 0x000ea40000100800 */
[----:B--2---:R-:W-:-:S13]  /*279a0*/  R2UR UR4, R4 ;  /* 0x00000000040472ca */ /* 0x004fda00000e0000 */
[----:B-1----:R-:W-:-:S04]  /*279b0*/  MOV R5, UR4 ;  /* 0x0000000400057c02 */ /* 0x002fc80008000f00 */
[----:B------:R1:W2:Y:S03]  /*279c0*/  SYNCS.PHASECHK.TRANS64.TRYWAIT P1, [R5+URZ+-0x8], R2 ;  /* 0xfffff802050075a7 */ /* 0x0002a6000802017f */
[----:B--2---:R-:W-:Y:S05]  /*279d0*/  @!P1 NANOSLEEP.SYNCS 0x989680 ;  /* 0x009896800000995d */ /* 0x004fea0003900000 */
[----:B------:R-:W2:Y:S02]  /*279e0*/  @!P1 SYNCS.PHASECHK.TRANS64 P1, [R5+URZ+-0x8], R2 ;  /* 0xfffff802050095a7 */ /* 0x000ea4000802007f */
[----:B--2---:R-:W-:Y:S05]  /*279f0*/  @!P1 BRA `(.L_x_18) ;  /* 0xfffffffc00e49947 */ /* 0x004fea000383ffff */
[----:B------:R-:W-:Y:S05]  /*27a00*/  BRA `(.L_x_116) ;  /* 0xfffffd9400b07947 */ /* 0x000fea000383ffff */
.L_x_20:
[----:B-1----:R-:W-:-:S04]  /*27a10*/  IMAD.U32 R9, RZ, RZ, UR61 ;  /* 0x0000003dff097e24 */ /* 0x002fc8000f8e00ff */
[----:B------:R1:W2:Y:S03]  /*27a20*/  SYNCS.PHASECHK.TRANS64.TRYWAIT P2, [R9+URZ+0x60008], R8 ;  /* 0x06000808090075a7 */ /* 0x0002a6000804017f */
[----:B--2---:R-:W-:Y:S05]  /*27a30*/  @!P2 NANOSLEEP.SYNCS 0x989680 ;  /* 0x009896800000a95d */ /* 0x004fea0003900000 */
[----:B------:R-:W2:Y:S02]  /*27a40*/  @!P2 SYNCS.PHASECHK.TRANS64 P2, [R9+URZ+0x60008], R8 ;  /* 0x060008080900a5a7 */ /* 0x000ea4000804007f */
[----:B--2---:R-:W-:Y:S05]  /*27a50*/  @!P2 BRA `(.L_x_20) ;  /* 0xfffffffc00eca947 */ /* 0x004fea000383ffff */
[----:B------:R-:W-:Y:S05]  /*27a60*/  BRA `(.L_x_117) ;  /* 0xfffffdd800fc7947 */ /* 0x000fea000383ffff */
.L_x_25:
[----:B-1----:R-:W-:-:S04]  /*27a70*/  MOV R4, UR6 ;  /* 0x0000000600047c02 */ /* 0x002fc80008000f00 */
[----:B------:R1:W2:Y:S03]  /*27a80*/  SYNCS.PHASECHK.TRANS64.TRYWAIT P3, [R4+URZ+0x60000], R2 ;  /* 0x06000002040075a7 */ /* 0x0002a6000806017f */
[----:B--2---:R-:W-:Y:S05]  /*27a90*/  @!P3 NANOSLEEP.SYNCS 0x989680 ;  /* 0x009896800000b95d */ /* 0x004fea0003900000 */
[----:B------:R-:W2:Y:S02]  /*27aa0*/  @!P3 SYNCS.PHASECHK.TRANS64 P3, [R4+URZ+0x60000], R2 ;  /* 0x060000020400b5a7 */ /* 0x000ea4000806007f */
[----:B--2---:R-:W-:Y:S05]  /*27ab0*/  @!P3 BRA `(.L_x_25) ;  /* 0xfffffffc00ecb947 */ /* 0x004fea000383ffff */
[----:B------:R-:W-:Y:S05]  /*27ac0*/  BRA `(.L_x_118) ;  /* 0xfffffe2400347947 */ /* 0x000fea000383ffff */
.L_x_29:
[----:B-1----:R-:W-:-:S04]  /*27ad0*/  MOV R0, UR6 ;  /* 0x0000000600007c02 */ /* 0x002fc80008000f00 */
[----:B------:R1:W2:Y:S03]  /*27ae0*/  SYNCS.PHASECHK.TRANS64.TRYWAIT P3, [R0+URZ+0x60000], R15 ;  /* 0x0600000f000075a7 */ /* 0x0002a6000806017f */
[----:B--2---:R-:W-:Y:S05]  /*27af0*/  @!P3 NANOSLEEP.SYNCS 0x989680 ;  /* 0x009896800000b95d */ /* 0x004fea0003900000 */
[----:B------:R-:W2:Y:S02]  /*27b00*/  @!P3 SYNCS.PHASECHK.TRANS64 P3, [R0+URZ+0x60000], R15 ;  /* 0x0600000f0000b5a7 */ /* 0x000ea4000806007f */
[----:B--2---:R-:W-:Y:S05]  /*27b10*/  @!P3 BRA `(.L_x_29) ;  /* 0xfffffffc00ecb947 */ /* 0x004fea000383ffff */
[----:B------:R-:W-:Y:S05]  /*27b20*/  BRA `(.L_x_28) ;  /* 0xfffffe7c00d07947 */ /* 0x000fea000383ffff */
.L_x_37:
[----:B-1----:R-:W-:-:S04]  /*27b30*/  IMAD.U32 R6, RZ, RZ, UR6 ;  /* 0x00000006ff067e24 */ /* 0x002fc8000f8e00ff */
[----:B------:R1:W2:Y:S03]  /*27b40*/  SYNCS.PHASECHK.TRANS64.TRYWAIT P3, [R6+URZ+0x60000], R5 ;  /* 0x06000005060075a7 */ /* 0x0002a6000806017f */
[----:B--2---:R-:W-:Y:S05]  /*27b50*/  @!P3 NANOSLEEP.SYNCS 0x989680 ;  /* 0x009896800000b95d */ /* 0x004fea0003900000 */
[----:B------:R-:W2:Y:S02]  /*27b60*/  @!P3 SYNCS.PHASECHK.TRANS64 P3, [R6+URZ+0x60000], R5 ;  /* 0x060000050600b5a7 */ /* 0x000ea4000806007f */
[----:B--2---:R-:W-:Y:S05]  /*27b70*/  @!P3 BRA `(.L_x_37) ;  /* 0xfffffffc00ecb947 */ /* 0x004fea000383ffff */
[----:B------:R-:W-:Y:S05]  /*27b80*/  BRA `(.L_x_119) ;  /* 0xfffffed4002c7947 */ /* 0x000fea000383ffff */
.L_x_41:
[----:B-1----:R-:W-:-:S04]  /*27b90*/  MOV R0, UR6 ;  /* 0x0000000600007c02 */ /* 0x002fc80008000f00 */
[----:B------:R1:W2:Y:S03]  /*27ba0*/  SYNCS.PHASECHK.TRANS64.TRYWAIT P3, [R0+URZ+0x60000], R7 ;  /* 0x06000007000075a7 */ /* 0x0002a6000806017f */
[----:B--2---:R-:W-:Y:S05]  /*27bb0*/  @!P3 NANOSLEEP.SYNCS 0x989680 ;  /* 0x009896800000b95d */ /* 0x004fea0003900000 */
[----:B------:R-:W2:Y:S02]  /*27bc0*/  @!P3 SYNCS.PHASECHK.TRANS64 P3, [R0+URZ+0x60000], R7 ;  /* 0x060000070000b5a7 */ /* 0x000ea4000806007f */
[----:B--2---:R-:W-:Y:S05]  /*27bd0*/  @!P3 BRA `(.L_x_41) ;  /* 0xfffffffc00ecb947 */ /* 0x004fea000383ffff */
[----:B------:R-:W-:Y:S05]  /*27be0*/  BRA `(.L_x_40) ;  /* 0xffffff34002c7947 */ /* 0x000fea000383ffff */
.L_x_57:
[----:B-1----:R-:W2:Y:S02]  /*27bf0*/  LDL R3, [R1+0x240] ;  /* 0x0002400001037983 */ /* 0x002ea40000100800 */
[----:B--2---:R-:W-:-:S13]  /*27c00*/  R2UR UR4, R3 ;  /* 0x00000000030472ca */ /* 0x004fda00000e0000 */
[----:B------:R-:W-:-:S04]  /*27c10*/  MOV R3, UR4 ;  /* 0x0000000400037c02 */ /* 0x000fc80008000f00 */
[----:B------:R1:W2:Y:S03]  /*27c20*/  SYNCS.PHASECHK.TRANS64.TRYWAIT P0, [R3+URZ+0x8], R0 ;  /* 0x00000800030075a7 */ /* 0x0002a6000800017f */
[----:B--2---:R-:W-:Y:S05]  /*27c30*/  @!P0 NANOSLEEP.SYNCS 0x989680 ;  /* 0x009896800000895d */ /* 0x004fea0003900000 */
[----:B------:R-:W2:Y:S02]  /*27c40*/  @!P0 SYNCS.PHASECHK.TRANS64 P0, [R3+URZ+0x8], R0 ;  /* 0x00000800030085a7 */ /* 0x000ea4000800007f */
[----:B--2---:R-:W-:Y:S05]  /*27c50*/  @!P0 BRA `(.L_x_57) ;  /* 0xfffffffc00e48947 */ /* 0x004fea000383ffff */
[----:B------:R-:W-:Y:S05]  /*27c60*/  BRA `(.L_x_120) ;  /* 0xffffffa800e47947 */ /* 0x000fea000383ffff */
.L_x_84:
[----:B--2---:R2:W4:Y:S02]  /*27c70*/  SYNCS.PHASECHK.TRANS64.TRYWAIT P0, [R4+URZ+0x60060], R3 ;  /* 0x06006003040075a7 */ /* 0x004524000800017f */
[----:B----4-:R-:W-:Y:S05]  /*27c80*/  @!P0 NANOSLEEP.SYNCS 0x989680 ;  /* 0x009896800000895d */ /* 0x010fea0003900000 */
[----:B------:R-:W4:Y:S02]  /*27c90*/  @!P0 SYNCS.PHASECHK.TRANS64 P0, [R4+URZ+0x60060], R3 ;  /* 0x06006003040085a7 */ /* 0x000f24000800007f */
[----:B----4-:R-:W-:Y:S05]  /*27ca0*/  @!P0 BRA `(.L_x_84) ;  /* 0xfffffffc00f08947 */ /* 0x010fea000383ffff */
[----:B------:R-:W-:Y:S05]  /*27cb0*/  BRA `(.L_x_121) ;  /* 0xffffffe800047947 */ /* 0x000fea000383ffff */
.L_x_89:
[----:B-1----:R1:W2:Y:S02]  /*27cc0*/  SYNCS.PHASECHK.TRANS64.TRYWAIT P0, [R5+URZ+0x60028], R2 ;  /* 0x06002802050075a7 */ /* 0x0022a4000800017f */
[----:B--2---:R-:W-:Y:S05]  /*27cd0*/  @!P0 NANOSLEEP.SYNCS 0x989680 ;  /* 0x009896800000895d */ /* 0x004fea0003900000 */
[----:B------:R-:W2:Y:S02]  /*27ce0*/  @!P0 SYNCS.PHASECHK.TRANS64 P0, [R5+URZ+0x60028], R2 ;  /* 0x06002802050085a7 */ /* 0x000ea4000800007f */
[----:B--2---:R-:W-:Y:S05]  /*27cf0*/  @!P0 BRA `(.L_x_89) ;  /* 0xfffffffc00f08947 */ /* 0x004fea000383ffff */
[----:B------:R-:W-:Y:S05]  /*27d00*/  BRA `(.L_x_122) ;  /* 0xffffffe800d47947 */ /* 0x000fea000383ffff */
.L_x_94:
[----:B-1----:R1:W2:Y:S02]  /*27d10*/  SYNCS.PHASECHK.TRANS64.TRYWAIT P0, [R5+URZ+0x60060], R6 ;  /* 0x06006006050075a7 */ /* 0x0022a4000800017f */
[----:B--2---:R-:W-:Y:S05]  /*27d20*/  @!P0 NANOSLEEP.SYNCS 0x989680 ;  /* 0x009896800000895d */ /* 0x004fea0003900000 */
[----:B------:R-:W2:Y:S02]  /*27d30*/  @!P0 SYNCS.PHASECHK.TRANS64 P0, [R5+URZ+0x60060], R6 ;  /* 0x06006006050085a7 */ /* 0x000ea4000800007f */
[----:B--2---:R-:W-:Y:S05]  /*27d40*/  @!P0 BRA `(.L_x_94) ;  /* 0xfffffffc00f08947 */ /* 0x004fea000383ffff */
[----:B------:R-:W-:Y:S05]  /*27d50*/  BRA `(.L_x_123) ;  /* 0xffffffec00a47947 */ /* 0x000fea000383ffff */
.L_x_99:
[----:B-1----:R1:W2:Y:S02]  /*27d60*/  SYNCS.PHASECHK.TRANS64.TRYWAIT P0, [R4+URZ+0x60028], R7 ;  /* 0x06002807040075a7 */ /* 0x0022a4000800017f */
[----:B--2---:R-:W-:Y:S05]  /*27d70*/  @!P0 NANOSLEEP.SYNCS 0x989680 ;  /* 0x009896800000895d */ /* 0x004fea0003900000 */
[----:B------:R-:W2:Y:S02]  /*27d80*/  @!P0 SYNCS.PHASECHK.TRANS64 P0, [R4+URZ+0x60028], R7 ;  /* 0x06002807040085a7 */ /* 0x000ea4000800007f */
[----:B--2---:R-:W-:Y:S05]  /*27d90*/  @!P0 BRA `(.L_x_99) ;  /* 0xfffffffc00f08947 */ /* 0x004fea000383ffff */
[----:B------:R-:W-:Y:S05]  /*27da0*/  BRA `(.L_x_124) ;  /* 0xfffffff000807947 */ /* 0x000fea000383ffff */
.L_x_105:
[----:B-1----:R1:W2:Y:S02]  /*27db0*/  SYNCS.PHASECHK.TRANS64.TRYWAIT P4, [R6+URZ+0x60028], R5 ;  /* 0x06002805060075a7 */ /* 0x0022a4000808017f */
[----:B--2---:R-:W-:Y:S05]  /*27dc0*/  @!P4 NANOSLEEP.SYNCS 0x989680 ;  /* 0x009896800000c95d */ /* 0x004fea0003900000 */
[----:B------:R-:W2:Y:S02]  /*27dd0*/  @!P4 SYNCS.PHASECHK.TRANS64 P4, [R6+URZ+0x60028], R5 ;  /* 0x060028050600c5a7 */ /* 0x000ea4000808007f */
[----:B--2---:R-:W-:Y:S05]  /*27de0*/  @!P4 BRA `(.L_x_105) ;  /* 0xfffffffc00f0c947 */ /* 0x004fea000383ffff */
[----:B------:R-:W-:Y:S05]  /*27df0*/  BRA `(.L_x_125) ;  /* 0xfffffff400387947 */ /* 0x000fea000383ffff */
.L_x_110:
[----:B-1----:R1:W2:Y:S02]  /*27e00*/  SYNCS.PHASECHK.TRANS64.TRYWAIT P4, [R6+URZ+0x60028], R7 ;  /* 0x06002807060075a7 */ /* 0x0022a4000808017f */
[----:B--2---:R-:W-:Y:S05]  /*27e10*/  @!P4 NANOSLEEP.SYNCS 0x989680 ;  /* 0x009896800000c95d */ /* 0x004fea0003900000 */
[----:B------:R-:W2:Y:S02]  /*27e20*/  @!P4 SYNCS.PHASECHK.TRANS64 P4, [R6+URZ+0x60028], R7 ;  /* 0x060028070600c5a7 */ /* 0x000ea4000808007f */
[----:B--2---:R-:W-:Y:S05]  /*27e30*/  @!P4 BRA `(.L_x_110) ;  /* 0xfffffffc00f0c947 */ /* 0x004fea000383ffff */
[----:B------:R-:W-:Y:S05]  /*27e40*/  BRA `(.L_x_126) ;  /* 0xfffffff800147947 */ /* 0x000fea000383ffff */
        .weak           $__internal_0_$__cuda_sm20_rcp_rn_f32_slowpath
        .type           $__internal_0_$__cuda_sm20_rcp_rn_f32_slowpath,@function
        .size           $__internal_0_$__cuda_sm20_rcp_rn_f32_slowpath,(.L_x_132 - $__internal_0_$__cuda_sm20_rcp_rn_f32_slowpath)
$__internal_0_$__cuda_sm20_rcp_rn_f32_slowpath:
[----:B------:R-:W-:Y:S01]  /*27e50*/  IMAD.SHL.U32 R2, R0, 0x2, RZ ;  /* 0x0000000200027824 */ /* 0x000fe200078e00ff */
[----:B------:R-:W-:Y:S04]  /*27e60*/  BSSY B2, `(.L_x_127) ;  /* 0x0000030000027945 */ /* 0x000fe80003800000 */
[----:B------:R-:W-:-:S04]  /*27e70*/  SHF.R.U32.HI R2, RZ, 0x18, R2 ;  /* 0x00000018ff027819 */ /* 0x000fc80000011602 */
[----:B------:R-:W-:-:S13]  /*27e80*/  ISETP.NE.U32.AND P0, PT, R2, RZ, PT ;  /* 0x000000ff0200720c */ /* 0x000fda0003f05070 */
[----:B------:R-:W-:Y:S05]  /*27e90*/  @P0 BRA `(.L_x_128) ;  /* 0x0000000000280947 */ /* 0x000fea0003800000 */
[----:B------:R-:W-:-:S04]  /*27ea0*/  SHF.L.U32 R2, R0, 0x1, RZ ;  /* 0x0000000100027819 */ /* 0x000fc800000006ff */
[----:B------:R-:W-:-:S13]  /*27eb0*/  ISETP.NE.AND P0, PT, R2, RZ, PT ;  /* 0x000000ff0200720c */ /* 0x000fda0003f05270 */
[----:B------:R-:W-:Y:S01]  /*27ec0*/  @P0 FFMA R7, R0, 1.84467440737095516160e+19, RZ ;  /* 0x5f80000000070823 */ /* 0x000fe200000000ff */
[----:B------:R-:W-:Y:S08]  /*27ed0*/  @!P0 MUFU.RCP R2, R0 ;  /* 0x0000000000028308 */ /* 0x000ff00000001000 */
[----:B------:R-:W1:Y:S02]  /*27ee0*/  @P0 MUFU.RCP R3, R7 ;  /* 0x0000000700030308 */ /* 0x000e640000001000 */
[----:B-1----:R-:W-:-:S04]  /*27ef0*/  @P0 FFMA R7, R7, R3, -1 ;  /* 0xbf80000007070423 */ /* 0x002fc80000000003 */
[----:B------:R-:W-:-:S04]  /*27f00*/  @P0 FADD.FTZ R7, -R7, -RZ ;  /* 0x800000ff07070221 */ /* 0x000fc80000010100 */
[----:B------:R-:W-:-:S04]  /*27f10*/  @P0 FFMA R3, R3, R7, R3 ;  /* 0x0000000703030223 */ /* 0x000fc80000000003 */
[----:B------:R-:W-:Y:S01]  /*27f20*/  @P0 FFMA R2, R3, 1.84467440737095516160e+19, RZ ;  /* 0x5f80000003020823 */ /* 0x000fe200000000ff */
[----:B------:R-:W-:Y:S06]  /*27f30*/  BRA `(.L_x_129) ;  /* 0x0000000000887947 */ /* 0x000fec0003800000 */
.L_x_128:
[----:B------:R-:W-:-:S04]  /*27f40*/  IADD3 R14, R2, -0xfd, RZ ;  /* 0xffffff03020e7810 */ /* 0x000fc80007ffe0ff */
[----:B------:R-:W-:-:S13]  /*27f50*/  ISETP.GT.U32.AND P0, PT, R14, 0x1, PT ;  /* 0x000000010e00780c */ /* 0x000fda0003f04070 */
[----:B------:R-:W-:Y:S05]  /*27f60*/  @P0 BRA `(.L_x_130) ;  /* 0x0000000000780947 */ /* 0x000fea0003800000 */
[----:B------:R-:W-:Y:S01]  /*27f70*/  LOP3.LUT R7, R0, 0x7fffff, RZ, 0xc0, !PT ;  /* 0x007fffff00077812 */ /* 0x000fe200078ec0ff */
[----:B------:R-:W-:Y:S01]  /*27f80*/  IMAD.MOV.U32 R15, RZ, RZ, 0x3 ;  /* 0x00000003ff0f7424 */ /* 0x000fe200078e00ff */
[----:B------:R-:W-:Y:S02]  /*27f90*/  IADD3 R2, R2, -0xfc, RZ ;  /* 0xffffff0402027810 */ /* 0x000fe40007ffe0ff */
[----:B------:R-:W-:Y:S02]  /*27fa0*/  LOP3.LUT R7, R7, 0x3f800000, RZ, 0xfc, !PT ;  /* 0x3f80000007077812 */ /* 0x000fe400078efcff */
[----:B------:R-:W-:Y:S02]  /*27fb0*/  SHF.L.U32 R15, R15, R14, RZ ;  /* 0x0000000e0f0f7219 */ /* 0x000fe400000006ff */
[----:B------:R-:W1:Y:S02]  /*27fc0*/  MUFU.RCP R3, R7 ;  /* 0x0000000700037308 */ /* 0x000e640000001000 */
[----:B-1----:R-:W-:-:S04]  /*27fd0*/  FFMA R8, R7, R3, -1 ;  /* 0xbf80000007087423 */ /* 0x002fc80000000003 */
[----:B------:R-:W-:-:S04]  /*27fe0*/  FADD.FTZ R8, -R8, -RZ ;  /* 0x800000ff08087221 */ /* 0x000fc80000010100 */
[CCC-:B------:R-:W-:Y:S01]  /*27ff0*/  FFMA.RM R7, R3.reuse, R8.reuse, R3.reuse ;  /* 0x0000000803077223 */ /* 0x1c0fe20000004003 */
[----:B------:R-:W-:-:S05]  /*28000*/  FFMA.RP R3, R3, R8, R3 ;  /* 0x0000000803037223 */ /* 0x000fca0000008003 */
[C---:B------:R-:W-:Y:S02]  /*28010*/  FSETP.NEU.FTZ.AND P0, PT, R7.reuse, R3, PT ;  /* 0x000000030700720b */ /* 0x040fe40003f1d000 */
[----:B------:R-:W-:Y:S02]  /*28020*/  LOP3.LUT R3, R7, 0x7fffff, RZ, 0xc0, !PT ;  /* 0x007fffff07037812 */ /* 0x000fe400078ec0ff */
[----:B------:R-:W-:Y:S02]  /*28030*/  SEL R7, RZ, 0xffffffff, !P0 ;  /* 0xffffffffff077807 */ /* 0x000fe40004000000 */
[----:B------:R-:W-:Y:S02]  /*28040*/  LOP3.LUT R3, R3, 0x800000, RZ, 0xfc, !PT ;  /* 0x0080000003037812 */ /* 0x000fe400078efcff */
[----:B------:R-:W-:Y:S02]  /*28050*/  IADD3 R8, -R7, RZ, RZ ;  /* 0x000000ff07087210 */ /* 0x000fe40007ffe1ff */
[----:B------:R-:W-:-:S02]  /*28060*/  LOP3.LUT R15, R15, R3, RZ, 0xc0, !PT ;  /* 0x000000030f0f7212 */ /* 0x000fc400078ec0ff */
[-C--:B------:R-:W-:Y:S02]  /*28070*/  LOP3.LUT P1, RZ, R8, R14.reuse, R3, 0xf8, !PT ;  /* 0x0000000e08ff7212 */ /* 0x080fe4000782f803 */
[----:B------:R-:W-:Y:S02]  /*28080*/  SHF.R.U32.HI R7, RZ, R14, R15 ;  /* 0x0000000eff077219 */ /* 0x000fe4000001160f */
[----:B------:R-:W-:Y:S02]  /*28090*/  SHF.R.U32.HI R2, RZ, R2, R3 ;  /* 0x00000002ff027219 */ /* 0x000fe40000011603 */
[C---:B------:R-:W-:Y:S02]  /*280a0*/  LOP3.LUT P0, RZ, R7.reuse, 0x1, RZ, 0xc0, !PT ;  /* 0x0000000107ff7812 */ /* 0x040fe4000780c0ff */
[----:B------:R-:W-:-:S04]  /*280b0*/  LOP3.LUT P2, RZ, R7, 0x2, RZ, 0xc0, !PT ;  /* 0x0000000207ff7812 */ /* 0x000fc8000784c0ff */
[----:B------:R-:W-:Y:S02]  /*280c0*/  PLOP3.LUT P0, PT, P0, P1, P2, 0xe0, 0x0 ;  /* 0x000000000000781c */ /* 0x000fe40000703c20 */
[----:B------:R-:W-:Y:S02]  /*280d0*/  LOP3.LUT P1, RZ, R0, 0x7fffff, RZ, 0xc0, !PT ;  /* 0x007fffff00ff7812 */ /* 0x000fe4000782c0ff */
[----:B------:R-:W-:-:S05]  /*280e0*/  SEL R3, RZ, 0x1, !P0 ;  /* 0x00000001ff037807 */ /* 0x000fca0004000000 */
[----:B------:R-:W-:-:S05]  /*280f0*/  IMAD.MOV R3, RZ, RZ, -R3 ;  /* 0x000000ffff037224 */ /* 0x000fca00078e0a03 */
[----:B------:R-:W-:-:S13]  /*28100*/  ISETP.GE.AND P0, PT, R3, RZ, PT ;  /* 0x000000ff0300720c */ /* 0x000fda0003f06270 */
[----:B------:R-:W-:-:S04]  /*28110*/  @!P0 IADD3 R2, R2, 0x1, RZ ;  /* 0x0000000102028810 */ /* 0x000fc80007ffe0ff */
[----:B------:R-:W-:-:S04]  /*28120*/  @!P1 SHF.L.U32 R2, R2, 0x1, RZ ;  /* 0x0000000102029819 */ /* 0x000fc800000006ff */
[----:B------:R-:W-:Y:S01]  /*28130*/  LOP3.LUT R2, R2, 0x80000000, R0, 0xf8, !PT ;  /* 0x8000000002027812 */ /* 0x000fe200078ef800 */
[----:B------:R-:W-:Y:S06]  /*28140*/  BRA `(.L_x_129) ;  /* 0x0000000000047947 */ /* 0x000fec0003800000 */
.L_x_130:
[----:B------:R1:W2:Y:S02]  /*28150*/  MUFU.RCP R2, R0 ;  /* 0x0000000000027308 */ /* 0x0002a40000001000 */
.L_x_129:
[----:B------:R-:W-:Y:S05]  /*28160*/  BSYNC B2 ;  /* 0x0000000000027941 */ /* 0x000fea0003800000 */
.L_x_127:
[----:B--2---:R-:W-:Y:S01]  /*28170*/  IMAD.MOV.U32 R7, RZ, RZ, R2 ;  /* 0x000000ffff077224 */ /* 0x004fe200078e0002 */
[----:B------:R-:W-:Y:S02]  /*28180*/  MOV R2, R9 ;  /* 0x0000000900027202 */ /* 0x000fe40000000f00 */
[----:B------:R-:W-:-:S04]  /*28190*/  MOV R3, 0x0 ;  /* 0x0000000000037802 */ /* 0x000fc80000000f00 */
[----:B-1----:R-:W-:Y:S05]  /*281a0*/  RET.REL.NODEC R2 `(_ZN7cutlass13device_kernelINS_4fmha6kernel28FmhaKernelTmaWarpSpecializedINS1_10collective30FmhaMainloopTmaWarpSpecializedINS_12float_e4m3_tEffN4cute5tupleIJNS7_1CILi128EEESA_NS9_ILi512EEEEEENS8_IJiNS9_ILi1EEENS8_IJiiEEEEEESF_NS8_IJSD_iSE_EEENS4_14ResidualFusionEJEEENS4_15FmhaFwdEpilogueIS6_fNS8_IJNS9_ILi64EEESB_SA_EEEEENS2_23IndividualTileSchedulerEJEEEEEvNT_6ParamsE) ;  /* 0xfffffd7c02947950 */ /* 0x002fea0003c3ffff */
.L_x_131:
[----:B------:R-:W-:-:S00]  /*281b0*/  BRA `(.L_x_131) ;  /* 0xfffffffc00fc7947 */ /* 0x000fc0000383ffff */
[----:B------:R-:W-:-:S00]  /*281c0*/  NOP ;  /* 0x0000000000007918 */ /* 0x000fc00000000000 */
        /* <DEDUP_REMOVED lines=11> */
.L_x_132:


//--------------------- .nv.global.init           --------------------------
	.section	.nv.global.init,"aw",@progbits
.nv.global.init:
	.type		$str$24,@object
	.size		$str$24,($str$25 - $str$24)
$str$24:
        /*0000*/ 	.byte	0x28, 0x61, 0x64, 0x64, 0x72, 0x65, 0x73, 0x73, 0x20, 0x26, 0x20, 0x6d, 0x61, 0x73, 0x6b, 0x29
        /*0010*/ 	.byte	0x20, 0x3d, 0x3d, 0x20, 0x30, 0x00
	.type		$str$25,@object
	.size		$str$25,(__unnamed_1 - $str$25)
$str$25:
        /*0016*/ 	.byte	0x2f, 0x74, 0x6d, 0x70, 0x2f, 0x63, 0x75, 0x74, 0x6c, 0x61, 0x73, 0x73, 0x5f, 0x73, 0x77, 0x65
        /*0026*/ 	.byte	0x65, 0x70, 0x5f, 0x73, 0x72, 0x63, 0x2f, 0x69, 0x6e, 0x63, 0x6c, 0x75, 0x64, 0x65, 0x2f, 0x63
        /*0036*/ 	.byte	0x75, 0x74, 0x65, 0x2f, 0x70, 0x6f, 0x69, 0x6e, 0x74, 0x65, 0x72, 0x5f, 0x66, 0x6c, 0x61, 0x67
        /*0046*/ 	.byte	0x67, 0x65, 0x64, 0x2e, 0x68, 0x70, 0x70, 0x00
	.type		__unnamed_1,@object
	.size		__unnamed_1,(__unnamed_2 - __unnamed_1)
__unnamed_1:
        /* <DEDUP_REMOVED lines=28> */
        /*020e*/ 	.byte	0x43, 0x3c, 0x34, 0x30, 0x39, 0x36, 0x3e, 0x3e, 0x3e, 0x3e, 0x3e, 0x5d, 0x00
	.type		__unnamed_2,@object
	.size		__unnamed_2,(.L_1 - __unnamed_2)
__unnamed_2:
        /* <DEDUP_REMOVED lines=29> */
.L_1:


//--------------------- .nv.shared._ZN7cutlass13device_kernelINS_4fmha6kernel28FmhaKernelTmaWarpSpecializedINS1_10collective30FmhaMainloopTmaWarpSpecializedINS_12float_e4m3_tEffN4cute5tupleIJNS7_1CILi128EEESA_NS9_ILi512EEEEEENS8_IJiNS9_ILi1EEENS8_IJiiEEEEEESF_NS8_IJSD_iSE_EEENS4_14ResidualFusionEJEEENS4_15FmhaFwdEpilogueIS6_fNS8_IJNS9_ILi64EEESB_SA_EEEEENS2_23IndividualTileSchedulerEJEEEEEvNT_6ParamsE --------------------------
	.section	.nv.shared._ZN7cutlass13device_kernelINS_4fmha6kernel28FmhaKernelTmaWarpSpecializedINS1_10collective30FmhaMainloopTmaWarpSpecializedINS_12float_e4m3_tEffN4cute5tupleIJNS7_1CILi128EEESA_NS9_ILi512EEEEEENS8_IJiNS9_ILi1EEENS8_IJiiEEEEEESF_NS8_IJSD_iSE_EEENS4_14ResidualFusionEJEEENS4_15FmhaFwdEpilogueIS6_fNS8_IJNS9_ILi64EEESB_SA_EEEEENS2_23IndividualTileSchedulerEJEEEEEvNT_6ParamsE,"aw",@nobits
	.sectionflags	@""
	.align	16
	.zero		1024


//--------------------- .nv.shared.reserved.0     --------------------------
	.section	.nv.shared.reserved.0,"aw",@nobits
	.weak		__nv_reservedSMEM_offset_0_alias
	.size		__nv_reservedSMEM_offset_0_alias, 0, 0
	.other		__nv_reservedSMEM_offset_0_alias,@"STO_CUDA_RESERVED_SHARED STV_DEFAULT"
__nv_reservedSMEM_offset_0_alias:
	.zero		0


//--------------------- .nv.global                --------------------------
	.section	.nv.global,"aw",@nobits
.nv.global:
	.type		_ZN39_INTERNAL_85f1f1b6_4_k_cu_06b2cc0e_35014cute1_E,@object
	.size		_ZN39_INTERNAL_85f1f1b6_4_k_cu_06b2cc0e_35014cute1_E,(_ZN39_INTERNAL_85f1f1b6_4_k_cu_06b2cc0e_35014cuda3std3__45__cpo6cbeginE - _ZN39_INTERNAL_85f1f1b6_4_k_cu_06b2cc0e_35014cute1_E)
_ZN39_INTERNAL_85f1f1b6_4_k_cu_06b2cc0e_35014cute1_E:
	.zero		1
	.type		_ZN39_INTERNAL_85f1f1b6_4_k_cu_06b2cc0e_35014cuda3std3__45__cpo6cbeginE,@object
	.size		_ZN39_INTERNAL_85f1f1b6_4_k_cu_06b2cc0e_35014cuda3std3__45__cpo6cbeginE,(_ZN39_INTERNAL_85f1f1b6_4_k_cu_06b2cc0e_35014cuda3std3__48in_placeE - _ZN39_INTERNAL_85f1f1b6_4_k_cu_06b2cc0e_35014cuda3std3__45__cpo6cbeginE)
_ZN39_INTERNAL_85f1f1b6_4_k_cu_06b2cc0e_35014cuda3std3__45__cpo6cbeginE:
	.zero		1
	.type		_ZN39_INTERNAL_85f1f1b6_4_k_cu_06b2cc0e_35014cuda3std3__48in_placeE,@object
	.size		_ZN39_INTERNAL_85f1f1b6_4_k_cu_06b2cc0e_35014cuda3std3__48in_placeE,(_ZN39_INTERNAL_85f1f1b6_4_k_cu_06b2cc0e_35014cuda3std6ranges3__45__cpo9iter_moveE - _ZN39_INTERNAL_85f1f1b6_4_k_cu_06b2cc0e_35014cuda3std3__48in_placeE)
_ZN39_INTERNAL_85f1f1b6_4_k_cu_06b2cc0e_35014cuda3std3__48in_placeE:
	.zero		1
	.type		_ZN39_INTERNAL_85f1f1b6_4_k_cu_06b2cc0e_35014cuda3std6ranges3__45__cpo9iter_moveE,@object
	.size		_ZN39_INTERNAL_85f1f1b6_4_k_cu_06b2cc0e_35014cuda3std6ranges3__45__cpo9iter_moveE,(_ZN39_INTERNAL_85f1f1b6_4_k_cu_06b2cc0e_35014cuda3std3__45__cpo5beginE - _ZN39_INTERNAL_85f1f1b6_4_k_cu_06b2cc0e_35014cuda3std6ranges3__45__cpo9iter_moveE)
_ZN39_INTERNAL_85f1f1b6_4_k_cu_06b2cc0e_35014cuda3std6ranges3__45__cpo9iter_moveE:
	.zero		1
	.type		_ZN39_INTERNAL_85f1f1b6_4_k_cu_06b2cc0e_35014cuda3std3__45__cpo5beginE,@object
	.size		_ZN39_INTERNAL_85f1f1b6_4_k_cu_06b2cc0e_35014cuda3std3__45__cpo5beginE,(_ZN39_INTERNAL_85f1f1b6_4_k_cu_06b2cc0e_35014cuda3std3__441_GLOBAL__N__85f1f1b6_4_k_cu_06b2cc0e_35016ignoreE - _ZN39_INTERNAL_85f1f1b6_4_k_cu_06b2cc0e_35014cuda3std3__45__cpo5beginE)
_ZN39_INTERNAL_85f1f1b6_4_k_cu_06b2cc0e_35014cuda3std3__45__cpo5beginE:
	.zero		1
	.type		_ZN39_INTERNAL_85f1f1b6_4_k_cu_06b2cc0e_35014cuda3std3__441_GLOBAL__N__85f1f1b6_4_k_cu_06b2cc0e_35016ignoreE,@object
	.size		_ZN39_INTERNAL_85f1f1b6_4_k_cu_06b2cc0e_35014cuda3std3__441_GLOBAL__N__85f1f1b6_4_k_cu_06b2cc0e_35016ignoreE,(_ZN39_INTERNAL_85f1f1b6_4_k_cu_06b2cc0e_35014cute7productE - _ZN39_INTERNAL_85f1f1b6_4_k_cu_06b2cc0e_35014cuda3std3__441_GLOBAL__N__85f1f1b6_4_k_cu_06b2cc0e_35016ignoreE)
_ZN39_INTERNAL_85f1f1b6_4_k_cu_06b2cc0e_35014cuda3std3__441_GLOBAL__N__85f1f1b6_4_k_cu_06b2cc0e_35016ignoreE:
	.zero		1
	.type		_ZN39_INTERNAL_85f1f1b6_4_k_cu_06b2cc0e_35014cute7productE,@object
	.size		_ZN39_INTERNAL_85f1f1b6_4_k_cu_06b2cc0e_35014cute7productE,(_ZN39_INTERNAL_85f1f1b6_4_k_cu_06b2cc0e_35014cuda3std3__45__cpo3endE - _ZN39_INTERNAL_85f1f1b6_4_k_cu_06b2cc0e_35014cute7productE)
_ZN39_INTERNAL_85f1f1b6_4_k_cu_06b2cc0e_35014cute7productE:
	.zero		1
	.type		_ZN39_INTERNAL_85f1f1b6_4_k_cu_06b2cc0e_35014cuda3std3__45__cpo3endE,@object
	.size		_ZN39_INTERNAL_85f1f1b6_4_k_cu_06b2cc0e_35014cuda3std3__45__cpo3endE,(_ZN39_INTERNAL_85f1f1b6_4_k_cu_06b2cc0e_35014cuda3std3__419piecewise_constructE - _ZN39_INTERNAL_85f1f1b6_4_k_cu_06b2cc0e_35014cuda3std3__45__cpo3endE)
_ZN39_INTERNAL_85f1f1b6_4_k_cu_06b2cc0e_35014cuda3std3__45__cpo3endE:
	.zero		1
	.type		_ZN39_INTERNAL_85f1f1b6_4_k_cu_06b2cc0e_35014cuda3std3__419piecewise_constructE,@object
	.size		_ZN39_INTERNAL_85f1f1b6_4_k_cu_06b2cc0e_35014cuda3std3__419piecewise_constructE,(_ZN39_INTERNAL_85f1f1b6_4_k_cu_06b2cc0e_35014cuda3std3__45__cpo4cendE - _ZN39_INTERNAL_85f1f1b6_4_k_cu_06b2cc0e_35014cuda3std3__419piecewise_constructE)
_ZN39_INTERNAL_85f1f1b6_4_k_cu_06b2cc0e_35014cuda3std3__419piecewise_constructE:
	.zero		1
	.type		_ZN39_INTERNAL_85f1f1b6_4_k_cu_06b2cc0e_35014cuda3std3__45__cpo4cendE,@object
	.size		_ZN39_INTERNAL_85f1f1b6_4_k_cu_06b2cc0e_35014cuda3std3__45__cpo4cendE,(_ZN39_INTERNAL_85f1f1b6_4_k_cu_06b2cc0e_35014cuda3std6ranges3__45__cpo4swapE - _ZN39_INTERNAL_85f1f1b6_4_k_cu_06b2cc0e_35014cuda3std3__45__cpo4cendE)
_ZN39_INTERNAL_85f1f1b6_4_k_cu_06b2cc0e_35014cuda3std3__45__cpo4cendE:
	.zero		1
	.type		_ZN39_INTERNAL_85f1f1b6_4_k_cu_06b2cc0e_35014cuda3std6ranges3__45__cpo4swapE,@object
	.size		_ZN39_INTERNAL_85f1f1b6_4_k_cu_06b2cc0e_35014cuda3std6ranges3__45__cpo4swapE,(.L_9 - _ZN39_INTERNAL_85f1f1b6_4_k_cu_06b2cc0e_35014cuda3std6ranges3__45__cpo4swapE)
_ZN39_INTERNAL_85f1f1b6_4_k_cu_06b2cc0e_35014cuda3std6ranges3__45__cpo4swapE:
	.zero		1
.L_9:


//--------------------- .nv.constant0._ZN7cutlass13device_kernelINS_4fmha6kernel28FmhaKernelTmaWarpSpecializedINS1_10collective30FmhaMainloopTmaWarpSpecializedINS_12float_e4m3_tEffN4cute5tupleIJNS7_1CILi128EEESA_NS9_ILi512EEEEEENS8_IJiNS9_ILi1EEENS8_IJiiEEEEEESF_NS8_IJSD_iSE_EEENS4_14ResidualFusionEJEEENS4_15FmhaFwdEpilogueIS6_fNS8_IJNS9_ILi64EEESB_SA_EEEEENS2_23IndividualTileSchedulerEJEEEEEvNT_6ParamsE --------------------------
	.section	.nv.constant0._ZN7cutlass13device_kernelINS_4fmha6kernel28FmhaKernelTmaWarpSpecializedINS1_10collective30FmhaMainloopTmaWarpSpecializedINS_12float_e4m3_tEffN4cute5tupleIJNS7_1CILi128EEESA_NS9_ILi512EEEEEENS8_IJiNS9_ILi1EEENS8_IJiiEEEEEESF_NS8_IJSD_iSE_EEENS4_14ResidualFusionEJEEENS4_15FmhaFwdEpilogueIS6_fNS8_IJNS9_ILi64EEESB_SA_EEEEENS2_23IndividualTileSchedulerEJEEEEEvNT_6ParamsE,"a",@progbits
	.sectionflags	@""
	.align	4
.nv.constant0._ZN7cutlass13device_kernelINS_4fmha6kernel28FmhaKernelTmaWarpSpecializedINS1_10collective30FmhaMainloopTmaWarpSpecializedINS_12float_e4m3_tEffN4cute5tupleIJNS7_1CILi128EEESA_NS9_ILi512EEEEEENS8_IJiNS9_ILi1EEENS8_IJiiEEEEEESF_NS8_IJSD_iSE_EEENS4_14ResidualFusionEJEEENS4_15FmhaFwdEpilogueIS6_fNS8_IJNS9_ILi64EEESB_SA_EEEEENS2_23IndividualTileSchedulerEJEEEEEvNT_6ParamsE:
	.zero		2688


//--------------------- SYMBOLS --------------------------

	.type		.nv.reservedSmem.offset0,@object
	.size		.nv.reservedSmem.offset0,0x4
	.type		__assertfail,@function
